def matmul_kernel(
    a_ptr,
    b_ptr,
    c_ptr,
    M,
    N,
    K,
    stride_am,
    stride_ak,
    stride_bk,
    stride_bn,
    stride_cm,
    stride_cn,
    BLOCK_M: tl.constexpr,
    BLOCK_N: tl.constexpr,
    BLOCK_K: tl.constexpr,
    GROUP_M: tl.constexpr,
):
    pid = tl.program_id(axis=0)
    num_pid_m = tl.cdiv(M, BLOCK_M)
    num_pid_n = tl.cdiv(N, BLOCK_N)
    num_pid_in_group = GROUP_M * num_pid_n
    group_id = pid // num_pid_in_group
    first_pid_m = group_id * GROUP_M
    group_size_m = min(num_pid_m - first_pid_m, GROUP_M)
    pid_m = first_pid_m + ((pid % num_pid_in_group) % group_size_m)
    pid_n = (pid % num_pid_in_group) // group_size_m

    offs_am = (pid_m * BLOCK_M + tl.arange(0, BLOCK_M)) % M
    offs_bn = (pid_n * BLOCK_N + tl.arange(0, BLOCK_N)) % N
    offs_k = tl.arange(0, BLOCK_K)
    a_ptrs = a_ptr + offs_am[:, None] * stride_am + offs_k[None, :] * stride_ak
    b_ptrs = b_ptr + offs_k[:, None] * stride_bk + offs_bn[None, :] * stride_bn

    acc = tl.zeros((BLOCK_M, BLOCK_N), dtype=tl.float32)
    for kk in range(0, tl.cdiv(K, BLOCK_K)):
        a = tl.load(a_ptrs, mask=offs_k[None, :] < K - kk * BLOCK_K, other=0.0)
        b = tl.load(b_ptrs, mask=offs_k[:, None] < K - kk * BLOCK_K, other=0.0)
        acc = tl.dot(a, b, acc)
        a_ptrs += BLOCK_K * stride_ak
        b_ptrs += BLOCK_K * stride_bk

    c = acc.to(c_ptr.dtype.element_ty)
    offs_cm = pid_m * BLOCK_M + tl.arange(0, BLOCK_M)
    offs_cn = pid_n * BLOCK_N + tl.arange(0, BLOCK_N)
    c_ptrs = c_ptr + offs_cm[:, None] * stride_cm + offs_cn[None, :] * stride_cn
    mask = (offs_cm[:, None] < M) & (offs_cn[None, :] < N)
    tl.store(c_ptrs, c, mask=mask)

# config = {"BLOCK_K": 128, "BLOCK_M": 128, "BLOCK_N": 64, "GROUP_M": 8, "arch": "sm_100", "dtype": "fp16", "num_ctas": 1, "num_stages": 2, "num_warps": 2}
# arch = sm_100


// ===== COMPILED SASS (sm_100a) =====

	.target	sm_100a

	.elftype	@"ET_EXEC"


//--------------------- .note.nv.tkinfo           --------------------------
	.section	.note.nv.tkinfo,"",@"SHT_NOTE"
	.sectionflags	@"SHF_NOTE_NV_TKINFO"
	.tkinfo
        /*0018*/ 	.word	0x00000081
        /*0030*/ 	.string	""
        /*0030*/ 	.string	"ptxas-blackwell"
        /*0030*/ 	.string	"Cuda compilation tools, release 12.9, V12.9.86"
        /*0030*/ 	.string	"Build cuda_12.9.r12.9/compiler.36037853_0"
        /*0030*/ 	.string	"-v  -suppress-debug-info  -lineinfo  -arch sm_100a "



//--------------------- .note.nv.cuver            --------------------------
	.section	.note.nv.cuver,"",@"SHT_NOTE"
	.sectionflags	@"SHF_NOTE_NV_CUVER"
        /*0018*/ 	.short	0x0001
        /*001a*/ 	.short	0x0064
        /*001c*/ 	.short	0x0001
        /*001e*/ 	.short	0x0000
        /*0020*/ 	.short	0x0001
        /*0022*/ 	.short	0x0000


//--------------------- .nv.info                  --------------------------
	.section	.nv.info,"",@"SHT_CUDA_INFO"
	.align	4


	//----- nvinfo : EIATTR_REGCOUNT
	.align		4
        /*0000*/ 	.byte	0x04, 0x2f
        /*0002*/ 	.short	(.L_1 - .L_0)
	.align		4
.L_0:
        /*0004*/ 	.word	index@(matmul_kernel)
        /*0008*/ 	.word	0x00000020


	//----- nvinfo : EIATTR_FRAME_SIZE
	.align		4
.L_1:
        /*000c*/ 	.byte	0x04, 0x11
        /*000e*/ 	.short	(.L_3 - .L_2)
	.align		4
.L_2:
        /*0010*/ 	.word	index@(matmul_kernel)
        /*0014*/ 	.word	0x00002a78


	//----- nvinfo : EIATTR_MIN_STACK_SIZE
	.align		4
.L_3:
        /*0018*/ 	.byte	0x04, 0x12
        /*001a*/ 	.short	(.L_5 - .L_4)
	.align		4
.L_4:
        /*001c*/ 	.word	index@(matmul_kernel)
        /*0020*/ 	.word	0x00002a78
.L_5:


//--------------------- .nv.info.matmul_kernel    --------------------------
	.section	.nv.info.matmul_kernel,"",@"SHT_CUDA_INFO"
	.sectionflags	@""
	.align	4


	//----- nvinfo : EIATTR_CUDA_API_VERSION
	.align		4
        /*0000*/ 	.byte	0x04, 0x37
        /*0002*/ 	.short	(.L_7 - .L_6)
.L_6:
        /*0004*/ 	.word	0x00000081


	//----- nvinfo : EIATTR_KPARAM_INFO
	.align		4
.L_7:
        /*0008*/ 	.byte	0x04, 0x17
        /*000a*/ 	.short	(.L_9 - .L_8)
.L_8:
        /*000c*/ 	.word	0x00000000
        /*0010*/ 	.short	0x000d
        /*0012*/ 	.short	0x0048
        /*0014*/ 	.byte	0x00, 0xf4, 0x21, 0x00


	//----- nvinfo : EIATTR_KPARAM_INFO
	.align		4
.L_9:
        /*0018*/ 	.byte	0x04, 0x17
        /*001a*/ 	.short	(.L_11 - .L_10)
.L_10:
        /*001c*/ 	.word	0x00000000
        /*0020*/ 	.short	0x000c
        /*0022*/ 	.short	0x0040
        /*0024*/ 	.byte	0x00, 0xf4, 0x21, 0x00


	//----- nvinfo : EIATTR_KPARAM_INFO
	.align		4
.L_11:
        /*0028*/ 	.byte	0x04, 0x17
        /*002a*/ 	.short	(.L_13 - .L_12)
.L_12:
        /*002c*/ 	.word	0x00000000
        /*0030*/ 	.short	0x000b
        /*0032*/ 	.short	0x0038
        /*0034*/ 	.byte	0x00, 0xf0, 0x11, 0x00


	//----- nvinfo : EIATTR_KPARAM_INFO
	.align		4
.L_13:
        /*0038*/ 	.byte	0x04, 0x17
        /*003a*/ 	.short	(.L_15 - .L_14)
.L_14:
        /*003c*/ 	.word	0x00000000
        /*0040*/ 	.short	0x000a
        /*0042*/ 	.short	0x0034
        /*0044*/ 	.byte	0x00, 0xf0, 0x11, 0x00


	//----- nvinfo : EIATTR_KPARAM_INFO
	.align		4
.L_15:
        /*0048*/ 	.byte	0x04, 0x17
        /*004a*/ 	.short	(.L_17 - .L_16)
.L_16:
        /*004c*/ 	.word	0x00000000
        /*0050*/ 	.short	0x0009
        /*0052*/ 	.short	0x0030
        /*0054*/ 	.byte	0x00, 0xf0, 0x11, 0x00


	//----- nvinfo : EIATTR_KPARAM_INFO
	.align		4
.L_17:
        /*0058*/ 	.byte	0x04, 0x17
        /*005a*/ 	.short	(.L_19 - .L_18)
.L_18:
        /*005c*/ 	.word	0x00000000
        /*0060*/ 	.short	0x0008
        /*0062*/ 	.short	0x002c
        /*0064*/ 	.byte	0x00, 0xf0, 0x11, 0x00


	//----- nvinfo : EIATTR_KPARAM_INFO
	.align		4
.L_19:
        /*0068*/ 	.byte	0x04, 0x17
        /*006a*/ 	.short	(.L_21 - .L_20)
.L_20:
        /*006c*/ 	.word	0x00000000
        /*0070*/ 	.short	0x0007
        /*0072*/ 	.short	0x0028
        /*0074*/ 	.byte	0x00, 0xf0, 0x11, 0x00


	//----- nvinfo : EIATTR_KPARAM_INFO
	.align		4
.L_21:
        /*0078*/ 	.byte	0x04, 0x17
        /*007a*/ 	.short	(.L_23 - .L_22)
.L_22:
        /*007c*/ 	.word	0x00000000
        /*0080*/ 	.short	0x0006
        /*0082*/ 	.short	0x0024
        /*0084*/ 	.byte	0x00, 0xf0, 0x11, 0x00


	//----- nvinfo : EIATTR_KPARAM_INFO
	.align		4
.L_23:
        /*0088*/ 	.byte	0x04, 0x17
        /*008a*/ 	.short	(.L_25 - .L_24)
.L_24:
        /*008c*/ 	.word	0x00000000
        /*0090*/ 	.short	0x0005
        /*0092*/ 	.short	0x0020
        /*0094*/ 	.byte	0x00, 0xf0, 0x11, 0x00


	//----- nvinfo : EIATTR_KPARAM_INFO
	.align		4
.L_25:
        /*0098*/ 	.byte	0x04, 0x17
        /*009a*/ 	.short	(.L_27 - .L_26)
.L_26:
        /*009c*/ 	.word	0x00000000
        /*00a0*/ 	.short	0x0004
        /*00a2*/ 	.short	0x001c
        /*00a4*/ 	.byte	0x00, 0xf0, 0x11, 0x00


	//----- nvinfo : EIATTR_KPARAM_INFO
	.align		4
.L_27:
        /*00a8*/ 	.byte	0x04, 0x17
        /*00aa*/ 	.short	(.L_29 - .L_28)
.L_28:
        /*00ac*/ 	.word	0x00000000
        /*00b0*/ 	.short	0x0003
        /*00b2*/ 	.short	0x0018
        /*00b4*/ 	.byte	0x00, 0xf0, 0x11, 0x00


	//----- nvinfo : EIATTR_KPARAM_INFO
	.align		4
.L_29:
        /*00b8*/ 	.byte	0x04, 0x17
        /*00ba*/ 	.short	(.L_31 - .L_30)
.L_30:
        /*00bc*/ 	.word	0x00000000
        /*00c0*/ 	.short	0x0002
        /*00c2*/ 	.short	0x0010
        /*00c4*/ 	.byte	0x00, 0xf4, 0x21, 0x00


	//----- nvinfo : EIATTR_KPARAM_INFO
	.align		4
.L_31:
        /*00c8*/ 	.byte	0x04, 0x17
        /*00ca*/ 	.short	(.L_33 - .L_32)
.L_32:
        /*00cc*/ 	.word	0x00000000
        /*00d0*/ 	.short	0x0001
        /*00d2*/ 	.short	0x0008
        /*00d4*/ 	.byte	0x00, 0xf4, 0x21, 0x00


	//----- nvinfo : EIATTR_KPARAM_INFO
	.align		4
.L_33:
        /*00d8*/ 	.byte	0x04, 0x17
        /*00da*/ 	.short	(.L_35 - .L_34)
.L_34:
        /*00dc*/ 	.word	0x00000000
        /*00e0*/ 	.short	0x0000
        /*00e2*/ 	.short	0x0000
        /*00e4*/ 	.byte	0x00, 0xf4, 0x21, 0x00


	//----- nvinfo : EIATTR_SPARSE_MMA_MASK
	.align		4
.L_35:
        /*00e8*/ 	.byte	0x03, 0x50
        /*00ea*/ 	.short	0x0000


	//----- nvinfo : EIATTR_MAXREG_COUNT
	.align		4
        /*00ec*/ 	.byte	0x03, 0x1b
        /*00ee*/ 	.short	0x00ff


	//----- nvinfo : EIATTR_NUM_BARRIERS
	.align		4
        /*00f0*/ 	.byte	0x02, 0x4c
        /*00f2*/ 	.byte	0x01
	.zero		1


	//----- nvinfo : EIATTR_ANNOTATIONS
	.align		4
        /*00f4*/ 	.byte	0x04, 0x55
        /*00f6*/ 	.short	(.L_37 - .L_36)


	//   ....[0]....
.L_36:
        /*00f8*/ 	.word	0x00000001
        /*00fc*/ 	.byte	0x00, 0x01, 0x00, 0x00, 0x01, 0x00, 0x00, 0x00, 0x30, 0x01, 0x00, 0x00, 0x01, 0x00, 0x00, 0x00
        /* <DEDUP_REMOVED lines=294> */
        /*136c*/ 	.byte	0xd0, 0x68, 0x00, 0x00


	//----- nvinfo : EIATTR_VRC_CTA_INIT_COUNT
	.align		4
.L_37:
        /*1370*/ 	.byte	0x02, 0x4a
	.zero		1
	.zero		1


	//----- nvinfo : EIATTR_EXIT_INSTR_OFFSETS
	.align		4
        /*1374*/ 	.byte	0x04, 0x1c
        /*1376*/ 	.short	(.L_39 - .L_38)


	//   ....[0]....
.L_38:
        /*1378*/ 	.word	0x0003cce0


	//   ....[1]....
        /*137c*/ 	.word	0x0003cd10


	//----- nvinfo : EIATTR_REQNTID
	.align		4
.L_39:
        /*1380*/ 	.byte	0x04, 0x10
        /*1382*/ 	.short	(.L_41 - .L_40)
.L_40:
        /*1384*/ 	.word	0x00000040
        /*1388*/ 	.word	0x00000001
        /*138c*/ 	.word	0x00000001


	//----- nvinfo : EIATTR_CBANK_PARAM_SIZE
	.align		4
.L_41:
        /*1390*/ 	.byte	0x03, 0x19
        /*1392*/ 	.short	0x0050


	//----- nvinfo : EIATTR_PARAM_CBANK
	.align		4
        /*1394*/ 	.byte	0x04, 0x0a
        /*1396*/ 	.short	(.L_43 - .L_42)
	.align		4
.L_42:
        /*1398*/ 	.word	index@(.nv.constant0.matmul_kernel)
        /*139c*/ 	.short	0x0380
        /*139e*/ 	.short	0x0050


	//----- nvinfo : EIATTR_SW_WAR
	.align		4
.L_43:
        /*13a0*/ 	.byte	0x04, 0x36
        /*13a2*/ 	.short	(.L_45 - .L_44)
.L_44:
        /*13a4*/ 	.word	0x00000008
.L_45:


//--------------------- .nv.compat                --------------------------
	.section	.nv.compat,"",@"SHT_CUDA_COMPAT_INFO"
	.align	4
        /*0000*/ 	.byte	0x02, 0x02, 0x01, 0x00, 0x02, 0x05, 0x05, 0x00, 0x02, 0x03, 0x00, 0x00, 0x02, 0x06, 0x01, 0x00


//--------------------- .nv.callgraph             --------------------------
	.section	.nv.callgraph,"",@"SHT_CUDA_CALLGRAPH"
	.align	4
	.sectionentsize	8
	.align		4
        /*0000*/ 	.word	0x00000000
	.align		4
        /*0004*/ 	.word	0xffffffff
	.align		4
        /*0008*/ 	.word	0x00000000
	.align		4
        /*000c*/ 	.word	0xfffffffe
	.align		4
        /*0010*/ 	.word	0x00000000
	.align		4
        /*0014*/ 	.word	0xfffffffd
	.align		4
        /*0018*/ 	.word	0x00000000
	.align		4
        /*001c*/ 	.word	0xfffffffc


//--------------------- .text.matmul_kernel       --------------------------
	.section	.text.matmul_kernel,"ax",@progbits
	.align	128
        .global         matmul_kernel
        .type           matmul_kernel,@function
        .size           matmul_kernel,(.L_x_3 - matmul_kernel)
        .other          matmul_kernel,@"STO_CUDA_ENTRY STV_DEFAULT"
matmul_kernel:
.text.matmul_kernel:
[----:B------:R-:W0:Y:S08]  /*0000*/  LDC R1, c[0x0][0x37c] ;  /* 0x0000df00ff017b82 */ /* 0x000e300000000800 */
[----:B------:R-:W1:Y:S01]  /*0010*/  LDC.64 R2, c[0x0][0x398] ;  /* 0x0000e600ff027b82 */ /* 0x000e620000000a00 */
[----:B0-----:R-:W-:Y:S01]  /*0020*/  VIADD R1, R1, 0xffffd588 ;  /* 0xffffd58801017836 */ /* 0x001fe20000000000 */
[----:B------:R-:W0:Y:S01]  /*0030*/  LDCU UR4, c[0x0][0x3a0] ;  /* 0x00007400ff0477ac */ /* 0x000e220008000800 */
[----:B------:R-:W-:-:S02]  /*0040*/  CS2R R14, SRZ ;  /* 0x00000000000e7805 */ /* 0x000fc4000001ff00 */
[----:B------:R-:W-:Y:S02]  /*0050*/  CS2R R16, SRZ ;  /* 0x0000000000107805 */ /* 0x000fe4000001ff00 */
[----:B------:R-:W-:Y:S02]  /*0060*/  CS2R R18, SRZ ;  /* 0x0000000000127805 */ /* 0x000fe4000001ff00 */
[----:B------:R-:W-:Y:S02]  /*0070*/  CS2R R20, SRZ ;  /* 0x0000000000147805 */ /* 0x000fe4000001ff00 */
[----:B------:R-:W-:Y:S01]  /*0080*/  CS2R R22, SRZ ;  /* 0x0000000000167805 */ /* 0x000fe2000001ff00 */
[----:B------:R-:W2:Y:S01]  /*0090*/  S2UR UR6, SR_CgaCtaId ;  /* 0x00000000000679c3 */ /* 0x000ea20000008800 */
[----:B------:R-:W-:Y:S02]  /*00a0*/  CS2R R24, SRZ ;  /* 0x0000000000187805 */ /* 0x000fe4000001ff00 */
[----:B------:R-:W-:Y:S01]  /*00b0*/  CS2R R26, SRZ ;  /* 0x00000000001a7805 */ /* 0x000fe2000001ff00 */
[----:B------:R-:W-:Y:S01]  /*00c0*/  UMOV UR5, 0x400 ;  /* 0x0000040000057882 */ /* 0x000fe20000000000 */
[----:B------:R-:W3:Y:S01]  /*00d0*/  LDCU.64 UR12, c[0x0][0x358] ;  /* 0x00006b00ff0c77ac */ /* 0x000ee20008000a00 */
[----:B0-----:R-:W-:Y:S01]  /*00e0*/  UIADD3 UR4, UPT, UPT, UR4, 0x7f, URZ ;  /* 0x0000007f04047890 */ /* 0x001fe2000fffe0ff */
[----:B-1----:R-:W-:Y:S01]  /*00f0*/  VIADD R0, R3, 0x3f ;  /* 0x0000003f03007836 */ /* 0x002fe20000000000 */
[----:B------:R-:W-:Y:S02]  /*0100*/  STL [R1+0x11e8], R3 ;  /* 0x0011e80301007387 */ /* 0x000fe40000100800 */
[----:B------:R-:W-:-:S02]  /*0110*/  UISETP.GE.AND UP0, UPT, UR4, 0x80, UPT ;  /* 0x000000800400788c */ /* 0x000fc4000bf06270 */
[----:B------:R-:W-:Y:S01]  /*0120*/  SHF.R.S32.HI R5, RZ, 0x1f, R0 ;  /* 0x0000001fff057819 */ /* 0x000fe20000011400 */
[----:B------:R0:W-:Y:S01]  /*0130*/  STL [R1+0x11ec], R2 ;  /* 0x0011ec0201007387 */ /* 0x0001e20000100800 */
[----:B--2---:R-:W-:Y:S02]  /*0140*/  ULEA UR5, UR6, UR5, 0x18 ;  /* 0x0000000506057291 */ /* 0x004fe4000f8ec0ff */
[----:B------:R-:W-:Y:S01]  /*0150*/  LEA.HI R5, R5, R0, RZ, 0x6 ;  /* 0x0000000005057211 */ /* 0x000fe200078f30ff */
[----:B------:R-:W-:Y:S03]  /*0160*/  STL [R1+0x40], RZ ;  /* 0x000040ff01007387 */ /* 0x000fe60000100800 */
[----:B------:R-:W-:Y:S01]  /*0170*/  SHF.R.S32.HI R0, RZ, 0x6, R5 ;  /* 0x00000006ff007819 */ /* 0x000fe20000011405 */
[----:B------:R-:W-:Y:S04]  /*0180*/  STL [R1+0x44], RZ ;  /* 0x000044ff01007387 */ /* 0x000fe80000100800 */
[----:B------:R-:W-:Y:S01]  /*0190*/  IMAD.SHL.U32 R0, R0, 0x8, RZ ;  /* 0x0000000800007824 */ /* 0x000fe200078e00ff */
[----:B------:R-:W1:Y:S04]  /*01a0*/  S2R R5, SR_CTAID.X ;  /* 0x0000000000057919 */ /* 0x000e680000002500 */
[-C--:B------:R-:W-:Y:S01]  /*01b0*/  IABS R9, R0.reuse ;  /* 0x0000000000097213 */ /* 0x080fe20000000000 */
[----:B------:R-:W-:Y:S01]  /*01c0*/  STL [R1+0x48], RZ ;  /* 0x000048ff01007387 */ /* 0x000fe20000100800 */
[----:B------:R-:W-:-:S02]  /*01d0*/  IABS R12, R0 ;  /* 0x00000000000c7213 */ /* 0x000fc40000000000 */
[----:B------:R-:W2:Y:S01]  /*01e0*/  I2F.RP R4, R9 ;  /* 0x0000000900047306 */ /* 0x000ea20000209400 */
[----:B------:R-:W-:Y:S04]  /*01f0*/  STL [R1+0x4c], RZ ;  /* 0x00004cff01007387 */ /* 0x000fe80000100800 */
[----:B------:R-:W-:Y:S04]  /*0200*/  STL [R1+0x30], RZ ;  /* 0x000030ff01007387 */ /* 0x000fe80000100800 */
[----:B------:R-:W-:Y:S04]  /*0210*/  STL [R1+0x34], RZ ;  /* 0x000034ff01007387 */ /* 0x000fe80000100800 */
[----:B------:R-:W-:Y:S01]  /*0220*/  STL [R1+0x38], RZ ;  /* 0x000038ff01007387 */ /* 0x000fe20000100800 */
[----:B--2---:R-:W2:Y:S03]  /*0230*/  MUFU.RCP R4, R4 ;  /* 0x0000000400047308 */ /* 0x004ea60000001000 */
[----:B------:R-:W-:Y:S04]  /*0240*/  STL [R1+0x3c], RZ ;  /* 0x00003cff01007387 */ /* 0x000fe80000100800 */
[----:B------:R-:W-:Y:S01]  /*0250*/  STL [R1+0x20], RZ ;  /* 0x000020ff01007387 */ /* 0x000fe20000100800 */
[----:B-1----:R-:W-:-:S03]  /*0260*/  IABS R10, R5 ;  /* 0x00000005000a7213 */ /* 0x002fc60000000000 */
[----:B------:R-:W-:Y:S04]  /*0270*/  STL [R1+0x24], RZ ;  /* 0x000024ff01007387 */ /* 0x000fe80000100800 */
[----:B------:R-:W-:Y:S01]  /*0280*/  STL [R1+0x28], RZ ;  /* 0x000028ff01007387 */ /* 0x000fe20000100800 */
[----:B--2---:R-:W-:-:S03]  /*0290*/  VIADD R6, R4, 0xffffffe ;  /* 0x0ffffffe04067836 */ /* 0x004fc60000000000 */
[----:B------:R-:W-:Y:S01]  /*02a0*/  STL [R1+0x2c], RZ ;  /* 0x00002cff01007387 */ /* 0x000fe20000100800 */
[----:B------:R-:W-:Y:S01]  /*02b0*/  IMAD.MOV R4, RZ, RZ, -R12 ;  /* 0x000000ffff047224 */ /* 0x000fe200078e0a0c */
[----:B------:R-:W-:Y:S01]  /*02c0*/  CS2R R12, SRZ ;  /* 0x00000000000c7805 */ /* 0x000fe2000001ff00 */
[----:B------:R1:W2:Y:S01]  /*02d0*/  F2I.FTZ.U32.TRUNC.NTZ R7, R6 ;  /* 0x0000000600077305 */ /* 0x0002a2000021f000 */
[----:B------:R-:W-:Y:S04]  /*02e0*/  STL [R1+0x10], RZ ;  /* 0x000010ff01007387 */ /* 0x000fe80000100800 */
[----:B------:R-:W-:Y:S01]  /*02f0*/  STL [R1+0x14], RZ ;  /* 0x000014ff01007387 */ /* 0x000fe20000100800 */
[----:B-1----:R-:W-:-:S03]  /*0300*/  IMAD.MOV.U32 R6, RZ, RZ, RZ ;  /* 0x000000ffff067224 */ /* 0x002fc600078e00ff */
[----:B------:R-:W-:Y:S04]  /*0310*/  STL [R1+0x18], RZ ;  /* 0x000018ff01007387 */ /* 0x000fe80000100800 */
[----:B------:R-:W-:Y:S01]  /*0320*/  STL [R1+0x1c], RZ ;  /* 0x00001cff01007387 */ /* 0x000fe20000100800 */
[----:B--2---:R-:W-:-:S03]  /*0330*/  IMAD.MOV R8, RZ, RZ, -R7 ;  /* 0x000000ffff087224 */ /* 0x004fc600078e0a07 */
[----:B------:R-:W-:Y:S01]  /*0340*/  STL [R1], RZ ;  /* 0x000000ff01007387 */ /* 0x000fe20000100800 */
[----:B------:R-:W-:Y:S02]  /*0350*/  IMAD R11, R8, R9, RZ ;  /* 0x00000009080b7224 */ /* 0x000fe400078e02ff */
[----:B------:R-:W-:Y:S01]  /*0360*/  IMAD.MOV.U32 R8, RZ, RZ, R10 ;  /* 0x000000ffff087224 */ /* 0x000fe200078e000a */
[----:B------:R-:W-:Y:S01]  /*0370*/  STL [R1+0x4], RZ ;  /* 0x000004ff01007387 */ /* 0x000fe20000100800 */
[----:B------:R-:W-:-:S03]  /*0380*/  IMAD.HI.U32 R7, R7, R11, R6 ;  /* 0x0000000b07077227 */ /* 0x000fc600078e0006 */
[----:B------:R-:W-:Y:S03]  /*0390*/  STL [R1+0x8], RZ ;  /* 0x000008ff01007387 */ /* 0x000fe60000100800 */
[----:B------:R-:W-:Y:S01]  /*03a0*/  IMAD.HI.U32 R7, R7, R8, RZ ;  /* 0x0000000807077227 */ /* 0x000fe200078e00ff */
[----:B------:R-:W-:Y:S03]  /*03b0*/  STL [R1+0xc], RZ ;  /* 0x00000cff01007387 */ /* 0x000fe60000100800 */
[----:B------:R-:W-:Y:S01]  /*03c0*/  IMAD R4, R7, R4, R8 ;  /* 0x0000000407047224 */ /* 0x000fe200078e0208 */
[----:B------:R-:W-:Y:S04]  /*03d0*/  STL [R1+0x90], RZ ;  /* 0x000090ff01007387 */ /* 0x000fe80000100800 */
[----:B------:R-:W-:Y:S01]  /*03e0*/  ISETP.GT.U32.AND P1, PT, R9, R4, PT ;  /* 0x000000040900720c */ /* 0x000fe20003f24070 */
[----:B------:R-:W-:Y:S04]  /*03f0*/  STL [R1+0x94], RZ ;  /* 0x000094ff01007387 */ /* 0x000fe80000100800 */
[----:B------:R-:W-:Y:S04]  /*0400*/  STL [R1+0x98], RZ ;  /* 0x000098ff01007387 */ /* 0x000fe80000100800 */
[----:B------:R-:W-:Y:S04]  /*0410*/  STL [R1+0x9c], RZ ;  /* 0x00009cff01007387 */ /* 0x000fe80000100800 */
[----:B------:R-:W-:Y:S01]  /*0420*/  @!P1 IMAD.IADD R4, R4, 0x1, -R9 ;  /* 0x0000000104049824 */ /* 0x000fe200078e0a09 */
[----:B------:R-:W-:Y:S01]  /*0430*/  STL [R1+0x80], RZ ;  /* 0x000080ff01007387 */ /* 0x000fe20000100800 */
[----:B------:R-:W-:Y:S01]  /*0440*/  @!P1 VIADD R7, R7, 0x1 ;  /* 0x0000000107079836 */ /* 0x000fe20000000000 */
[----:B------:R-:W-:-:S02]  /*0450*/  ISETP.NE.AND P1, PT, R0, RZ, PT ;  /* 0x000000ff0000720c */ /* 0x000fc40003f25270 */
[----:B------:R-:W-:Y:S01]  /*0460*/  ISETP.GE.U32.AND P0, PT, R4, R9, PT ;  /* 0x000000090400720c */ /* 0x000fe20003f06070 */
[----:B------:R-:W-:Y:S01]  /*0470*/  STL [R1+0x84], RZ ;  /* 0x000084ff01007387 */ /* 0x000fe20000100800 */
[----:B------:R-:W-:-:S03]  /*0480*/  LOP3.LUT R4, R5, R0, RZ, 0x3c, !PT ;  /* 0x0000000005047212 */ /* 0x000fc600078e3cff */
[----:B------:R-:W-:Y:S01]  /*0490*/  STL [R1+0x88], RZ ;  /* 0x000088ff01007387 */ /* 0x000fe20000100800 */
[----:B------:R-:W-:Y:S01]  /*04a0*/  ISETP.GE.AND P2, PT, R4, RZ, PT ;  /* 0x000000ff0400720c */ /* 0x000fe20003f46270 */
[----:B------:R-:W-:Y:S02]  /*04b0*/  VIADD R4, R2, 0x7f ;  /* 0x0000007f02047836 */ /* 0x000fe40000000000 */
[----:B------:R-:W-:Y:S04]  /*04c0*/  STL [R1+0x8c], RZ ;  /* 0x00008cff01007387 */ /* 0x000fe80000100800 */
[----:B------:R-:W-:Y:S01]  /*04d0*/  @P0 VIADD R7, R7, 0x1 ;  /* 0x0000000107070836 */ /* 0x000fe20000000000 */
[----:B------:R-:W-:Y:S03]  /*04e0*/  STL [R1+0x70], RZ ;  /* 0x000070ff01007387 */ /* 0x000fe60000100800 */
[----:B------:R-:W-:Y:S01]  /*04f0*/  IMAD.MOV.U32 R6, RZ, RZ, R7 ;  /* 0x000000ffff067224 */ /* 0x000fe200078e0007 */
[----:B------:R-:W-:Y:S01]  /*0500*/  SHF.R.S32.HI R7, RZ, 0x1f, R4 ;  /* 0x0000001fff077819 */ /* 0x000fe20000011404 */
[----:B------:R-:W-:Y:S02]  /*0510*/  STL [R1+0x74], RZ ;  /* 0x000074ff01007387 */ /* 0x000fe40000100800 */
[----:B------:R-:W-:Y:S01]  /*0520*/  @!P2 IMAD.MOV R6, RZ, RZ, -R6 ;  /* 0x000000ffff06a224 */ /* 0x000fe200078e0a06 */
[----:B------:R-:W-:Y:S01]  /*0530*/  @!P1 LOP3.LUT R6, RZ, R0, RZ, 0x33, !PT ;  /* 0x00000000ff069212 */ /* 0x000fe200078e33ff */
[----:B------:R-:W-:Y:S01]  /*0540*/  STL [R1+0x78], RZ ;  /* 0x000078ff01007387 */ /* 0x000fe20000100800 */
[----:B------:R-:W-:-:S03]  /*0550*/  LEA.HI R7, R7, R4, RZ, 0x7 ;  /* 0x0000000407077211 */ /* 0x000fc600078f38ff */
[----:B------:R-:W-:Y:S01]  /*0560*/  IMAD.SHL.U32 R28, R6, 0x8, RZ ;  /* 0x00000008061c7824 */ /* 0x000fe200078e00ff */
[----:B------:R-:W-:Y:S01]  /*0570*/  STL [R1+0x7c], RZ ;  /* 0x00007cff01007387 */ /* 0x000fe20000100800 */
[----:B------:R-:W-:-:S03]  /*0580*/  IMAD.MOV R6, RZ, RZ, -R6 ;  /* 0x000000ffff067224 */ /* 0x000fc600078e0a06 */
[----:B------:R-:W-:Y:S01]  /*0590*/  LEA.HI.SX32 R4, R7, -R28, 0x19 ;  /* 0x8000001c07047211 */ /* 0x000fe200078fcaff */
[----:B------:R-:W-:Y:S01]  /*05a0*/  IMAD R11, R0, R6, R5 ;  /* 0x00000006000b7224 */ /* 0x000fe200078e0205 */
[----:B------:R-:W-:Y:S01]  /*05b0*/  STL [R1+0x60], RZ ;  /* 0x000060ff01007387 */ /* 0x000fe20000100800 */
[----:B------:R-:W-:Y:S01]  /*05c0*/  IMAD.MOV.U32 R6, RZ, RZ, RZ ;  /* 0x000000ffff067224 */ /* 0x000fe200078e00ff */
[----:B------:R-:W-:Y:S02]  /*05d0*/  VIMNMX R4, PT, PT, R4, 0x8, PT ;  /* 0x0000000804047848 */ /* 0x000fe40003fe0100 */
[----:B------:R-:W-:Y:S02]  /*05e0*/  STL [R1+0x64], RZ ;  /* 0x000064ff01007387 */ /* 0x000fe40000100800 */
[-C--:B------:R-:W-:Y:S02]  /*05f0*/  IABS R10, R4.reuse ;  /* 0x00000004000a7213 */ /* 0x080fe40000000000 */
[----:B------:R-:W-:Y:S01]  /*0600*/  IABS R0, R4 ;  /* 0x0000000400007213 */ /* 0x000fe20000000000 */
[----:B------:R-:W-:Y:S01]  /*0610*/  STL [R1+0x68], RZ ;  /* 0x000068ff01007387 */ /* 0x000fe20000100800 */
[----:B------:R-:W1:Y:S03]  /*0620*/  I2F.RP R8, R10 ;  /* 0x0000000a00087306 */ /* 0x000e660000209400 */
[----:B------:R-:W-:Y:S04]  /*0630*/  STL [R1+0x6c], RZ ;  /* 0x00006cff01007387 */ /* 0x000fe80000100800 */
[----:B------:R-:W-:Y:S04]  /*0640*/  STL [R1+0x50], RZ ;  /* 0x000050ff01007387 */ /* 0x000fe80000100800 */
[----:B------:R-:W-:Y:S01]  /*0650*/  STL [R1+0x54], RZ ;  /* 0x000054ff01007387 */ /* 0x000fe20000100800 */
[----:B-1----:R-:W1:Y:S03]  /*0660*/  MUFU.RCP R8, R8 ;  /* 0x0000000800087308 */ /* 0x002e660000001000 */
[----:B------:R-:W-:Y:S04]  /*0670*/  STL [R1+0x58], RZ ;  /* 0x000058ff01007387 */ /* 0x000fe80000100800 */
[----:B------:R-:W-:Y:S01]  /*0680*/  STL [R1+0x5c], RZ ;  /* 0x00005cff01007387 */ /* 0x000fe20000100800 */
[----:B0-----:R-:W0:Y:S01]  /*0690*/  S2R R2, SR_TID.X ;  /* 0x0000000000027919 */ /* 0x001e220000002100 */
[----:B-1----:R-:W-:-:S06]  /*06a0*/  VIADD R7, R8, 0xffffffe ;  /* 0x0ffffffe08077836 */ /* 0x002fcc0000000000 */
[----:B------:R-:W1:Y:S02]  /*06b0*/  F2I.FTZ.U32.TRUNC.NTZ R7, R7 ;  /* 0x0000000700077305 */ /* 0x000e64000021f000 */
[----:B-1----:R-:W-:Y:S01]  /*06c0*/  IMAD.MOV R9, RZ, RZ, -R7 ;  /* 0x000000ffff097224 */ /* 0x002fe200078e0a07 */
[----:B0-----:R-:W-:-:S03]  /*06d0*/  LOP3.LUT R3, R2, 0x3f, RZ, 0xc0, !PT ;  /* 0x0000003f02037812 */ /* 0x001fc600078ec0ff */
[----:B------:R-:W-:Y:S01]  /*06e0*/  IMAD.MOV.U32 R5, RZ, RZ, R9 ;  /* 0x000000ffff057224 */ /* 0x000fe200078e0009 */
[----:B------:R-:W-:-:S03]  /*06f0*/  IABS R9, R11 ;  /* 0x0000000b00097213 */ /* 0x000fc60000000000 */
[----:B------:R-:W-:-:S04]  /*0700*/  IMAD R5, R5, R10, RZ ;  /* 0x0000000a05057224 */ /* 0x000fc800078e02ff */
[----:B------:R-:W-:-:S04]  /*0710*/  IMAD.HI.U32 R6, R7, R5, R6 ;  /* 0x0000000507067227 */ /* 0x000fc800078e0006 */
[----:B------:R-:W-:Y:S02]  /*0720*/  IMAD.MOV R5, RZ, RZ, -R0 ;  /* 0x000000ffff057224 */ /* 0x000fe400078e0a00 */
[----:B------:R-:W-:Y:S01]  /*0730*/  IMAD.HI.U32 R0, R6, R9, RZ ;  /* 0x0000000906007227 */ /* 0x000fe200078e00ff */
[----:B------:R-:W-:-:S03]  /*0740*/  CS2R R6, SRZ ;  /* 0x0000000000067805 */ /* 0x000fc6000001ff00 */
[----:B------:R-:W-:Y:S01]  /*0750*/  IMAD R5, R0, R5, R9 ;  /* 0x0000000500057224 */ /* 0x000fe200078e0209 */
[----:B------:R-:W-:-:S04]  /*0760*/  CS2R R8, SRZ ;  /* 0x0000000000087805 */ /* 0x000fc8000001ff00 */
[----:B------:R-:W-:-:S13]  /*0770*/  ISETP.GT.U32.AND P1, PT, R10, R5, PT ;  /* 0x000000050a00720c */ /* 0x000fda0003f24070 */
[----:B------:R-:W-:Y:S02]  /*0780*/  @!P1 IMAD.IADD R5, R5, 0x1, -R10 ;  /* 0x0000000105059824 */ /* 0x000fe400078e0a0a */
[----:B------:R-:W-:Y:S01]  /*0790*/  @!P1 VIADD R0, R0, 0x1 ;  /* 0x0000000100009836 */ /* 0x000fe20000000000 */
[----:B------:R-:W-:Y:S02]  /*07a0*/  ISETP.NE.AND P1, PT, R4, RZ, PT ;  /* 0x000000ff0400720c */ /* 0x000fe40003f25270 */
[----:B------:R-:W-:Y:S02]  /*07b0*/  ISETP.GE.U32.AND P0, PT, R5, R10, PT ;  /* 0x0000000a0500720c */ /* 0x000fe40003f06070 */
[----:B------:R-:W-:-:S04]  /*07c0*/  LOP3.LUT R5, R11, R4, RZ, 0x3c, !PT ;  /* 0x000000040b057212 */ /* 0x000fc800078e3cff */
[----:B------:R-:W-:-:S07]  /*07d0*/  ISETP.GE.AND P2, PT, R5, RZ, PT ;  /* 0x000000ff0500720c */ /* 0x000fce0003f46270 */
[----:B------:R-:W-:-:S06]  /*07e0*/  @P0 VIADD R0, R0, 0x1 ;  /* 0x0000000100000836 */ /* 0x000fcc0000000000 */
[----:B------:R-:W-:Y:S01]  /*07f0*/  @!P2 IMAD.MOV R0, RZ, RZ, -R0 ;  /* 0x000000ffff00a224 */ /* 0x000fe200078e0a00 */
[----:B------:R-:W-:-:S05]  /*0800*/  @!P1 LOP3.LUT R0, RZ, R4, RZ, 0x33, !PT ;  /* 0x00000004ff009212 */ /* 0x000fca00078e33ff */
[----:B------:R-:W-:Y:S02]  /*0810*/  IMAD.SHL.U32 R29, R0, 0x40, RZ ;  /* 0x00000040001d7824 */ /* 0x000fe400078e00ff */
[----:B------:R-:W-:Y:S02]  /*0820*/  IMAD.MOV R5, RZ, RZ, -R0 ;  /* 0x000000ffff057224 */ /* 0x000fe400078e0a00 */
[C---:B------:R-:W-:Y:S01]  /*0830*/  VIADD R0, R29.reuse, 0x1 ;  /* 0x000000011d007836 */ /* 0x040fe20000000000 */
[----:B------:R-:W-:Y:S01]  /*0840*/  STL [R1+0x54c], R29 ;  /* 0x00054c1d01007387 */ /* 0x000fe20000100800 */
[----:B------:R-:W-:Y:S01]  /*0850*/  IMAD R5, R4, R5, R11 ;  /* 0x0000000504057224 */ /* 0x000fe200078e020b */
[----:B------:R-:W-:Y:S02]  /*0860*/  CS2R R10, SRZ ;  /* 0x00000000000a7805 */ /* 0x000fe4000001ff00 */
[----:B------:R0:W-:Y:S01]  /*0870*/  STL [R1+0x190], R0 ;  /* 0x0001900001007387 */ /* 0x0001e20000100800 */
[----:B------:R-:W-:Y:S01]  /*0880*/  IMAD.IADD R28, R28, 0x1, R5 ;  /* 0x000000011c1c7824 */ /* 0x000fe200078e0205 */
[----:B------:R-:W-:Y:S01]  /*0890*/  CS2R R4, SRZ ;  /* 0x0000000000047805 */ /* 0x000fe2000001ff00 */
[----:B0-----:R-:W-:-:S05]  /*08a0*/  VIADD R0, R29, 0x2 ;  /* 0x000000021d007836 */ /* 0x001fca0000000000 */
[----:B------:R0:W-:Y:S02]  /*08b0*/  STL [R1+0x18c], R0 ;  /* 0x00018c0001007387 */ /* 0x0001e40000100800 */
        /* <DEDUP_REMOVED lines=20> */
[----:B0-----:R-:W-:-:S05]  /*0a00*/  IADD3 R0, PT, PT, R29, 0xd, RZ ;  /* 0x0000000d1d007810 */ /* 0x001fca0007ffe0ff */
        /* <DEDUP_REMOVED lines=95> */
[----:B0-----:R-:W-:Y:S02]  /*1000*/  IMAD.SHL.U32 R0, R28, 0x80, RZ ;  /* 0x000000801c007824 */ /* 0x001fe400078e00ff */
[----:B------:R-:W-:-:S03]  /*1010*/  IMAD.MOV.U32 R28, RZ, RZ, R29 ;  /* 0x000000ffff1c7224 */ /* 0x000fc600078e001d */
[----:B------:R-:W-:Y:S01]  /*1020*/  LOP3.LUT R2, R0, 0x3f, R2, 0xf8, !PT ;  /* 0x0000003f00027812 */ /* 0x000fe200078ef802 */
[----:B------:R-:W-:Y:S01]  /*1030*/  VIADD R29, R28, 0x3d ;  /* 0x0000003d1c1d7836 */ /* 0x000fe20000000000 */
[----:B------:R-:W-:-:S04]  /*1040*/  LOP3.LUT R0, R0, 0x40, R3, 0xfe, !PT ;  /* 0x0000004000007812 */ /* 0x000fc800078efe03 */
[----:B------:R0:W-:Y:S04]  /*1050*/  STL [R1+0xa0], R29 ;  /* 0x0000a01d01007387 */ /* 0x0001e80000100800 */
[----:B------:R1:W-:Y:S01]  /*1060*/  STL [R1+0x5cc], R2 ;  /* 0x0005cc0201007387 */ /* 0x0003e20000100800 */
[C---:B0-----:R-:W-:Y:S02]  /*1070*/  VIADD R29, R28.reuse, 0x3e ;  /* 0x0000003e1c1d7836 */ /* 0x041fe40000000000 */
[----:B------:R-:W-:Y:S01]  /*1080*/  VIADD R28, R28, 0x3f ;  /* 0x0000003f1c1c7836 */ /* 0x000fe20000000000 */
[----:B-1----:R0:W5:Y:S04]  /*1090*/  LDL.LU R2, [R1+0x11ec] ;  /* 0x0011ec0001027983 */ /* 0x0021680000300800 */
[----:B------:R0:W5:Y:S04]  /*10a0*/  LDL.LU R3, [R1+0x11e8] ;  /* 0x0011e80001037983 */ /* 0x0001680000300800 */
[----:B------:R0:W-:Y:S01]  /*10b0*/  STL [R1+0x5d0], R0 ;  /* 0x0005d00001007387 */ /* 0x0001e20000100800 */
[----:B---3--:R-:W-:Y:S05]  /*10c0*/  BRA.U !UP0, `(.L_x_0) ;  /* 0x0000037d08547547 */ /* 0x008fea000b800000 */
[----:B------:R-:W2:Y:S01]  /*10d0*/  LDL R14, [R1+0x5cc] ;  /* 0x0005cc00010e7983 */ /* 0x000ea20000100800 */
[----:B-----5:R-:W-:Y:S01]  /*10e0*/  IABS R5, R2 ;  /* 0x0000000200057213 */ /* 0x020fe20000000000 */
[----:B------:R-:W-:Y:S01]  /*10f0*/  IMAD.MOV.U32 R17, RZ, RZ, R0 ;  /* 0x000000ffff117224 */ /* 0x000fe200078e0000 */
[----:B------:R-:W-:Y:S01]  /*1100*/  IABS R4, R3 ;  /* 0x0000000300047213 */ /* 0x000fe20000000000 */
[----:B------:R-:W3:Y:S01]  /*1110*/  LDL.LU R21, [R1+0xf8] ;  /* 0x0000f80001157983 */ /* 0x000ee20000300800 */
[----:B------:R-:W-:Y:S01]  /*1120*/  IMAD.MOV.U32 R6, RZ, RZ, RZ ;  /* 0x000000ffff067224 */ /* 0x000fe200078e00ff */
[----:B------:R-:W-:Y:S01]  /*1130*/  ISETP.GE.AND P2, PT, R28, RZ, PT ;  /* 0x000000ff1c00720c */ /* 0x000fe20003f46270 */
[----:B------:R-:W1:Y:S01]  /*1140*/  LDCU.128 UR8, c[0x0][0x380] ;  /* 0x00007000ff0877ac */ /* 0x000e620008000c00 */
[----:B------:R-:W4:Y:S01]  /*1150*/  LDL.LU R22, [R1+0x10c] ;  /* 0x00010c0001167983 */ /* 0x000f220000300800 */
[----:B------:R-:W0:Y:S03]  /*1160*/  LDCU UR6, c[0x0][0x3a4] ;  /* 0x00007480ff0677ac */ /* 0x000e260008000800 */
[----:B------:R-:W3:Y:S01]  /*1170*/  LDL.LU R20, [R1+0xf0] ;  /* 0x0000f00001147983 */ /* 0x000ee20000300800 */
[----:B------:R-:W0:Y:S03]  /*1180*/  LDCU UR7, c[0x0][0x3b0] ;  /* 0x00007600ff0777ac */ /* 0x000e260008000800 */
[----:B------:R-:W3:Y:S04]  /*1190*/  LDL.LU R18, [R1+0xd0] ;  /* 0x0000d00001127983 */ /* 0x000ee80000300800 */
[----:B------:R-:W3:Y:S04]  /*11a0*/  LDL.LU R26, [R1+0x130] ;  /* 0x00013000011a7983 */ /* 0x000ee80000300800 */
[----:B------:R-:W3:Y:S04]  /*11b0*/  LDL.LU R24, [R1+0x12c] ;  /* 0x00012c0001187983 */ /* 0x000ee80000300800 */
[----:B------:R-:W3:Y:S04]  /*11c0*/  LDL.LU R19, [R1+0xf4] ;  /* 0x0000f40001137983 */ /* 0x000ee80000300800 */
[----:B------:R-:W3:Y:S04]  /*11d0*/  LDL.LU R23, [R1+0x11c] ;  /* 0x00011c0001177983 */ /* 0x000ee80000300800 */
[----:B------:R-:W3:Y:S04]  /*11e0*/  LDL R27, [R1+0x170] ;  /* 0x00017000011b7983 */ /* 0x000ee80000100800 */
[----:B------:R-:W3:Y:S04]  /*11f0*/  LDL.LU R25, [R1+0x120] ;  /* 0x0001200001197983 */ /* 0x000ee80000300800 */
[----:B------:R-:W3:Y:S01]  /*1200*/  LDL.LU R16, [R1+0xa0] ;  /* 0x0000a00001107983 */ /* 0x000ee20000300800 */
[----:B0-----:R-:W0:Y:S03]  /*1210*/  I2F.RP R0, R5 ;  /* 0x0000000500007306 */ /* 0x001e260000209400 */
[----:B------:R-:W4:Y:S04]  /*1220*/  LDL.LU R15, [R1+0xa4] ;  /* 0x0000a400010f7983 */ /* 0x000f280000300800 */
[----:B------:R1:W-:Y:S01]  /*1230*/  STL [R1+0x13d0], R3 ;  /* 0x0013d00301007387 */ /* 0x0003e20000100800 */
[----:B------:R-:W1:Y:S08]  /*1240*/  I2F.RP R9, R4 ;  /* 0x0000000400097306 */ /* 0x000e700000209400 */
[----:B0-----:R-:W0:Y:S08]  /*1250*/  MUFU.RCP R0, R0 ;  /* 0x0000000000007308 */ /* 0x001e300000001000 */
[----:B-1----:R-:W1:Y:S01]  /*1260*/  MUFU.RCP R9, R9 ;  /* 0x0000000900097308 */ /* 0x002e620000001000 */
[----:B0-----:R-:W-:-:S07]  /*1270*/  VIADD R0, R0, 0xffffffe ;  /* 0x0ffffffe00007836 */ /* 0x001fce0000000000 */
[----:B------:R0:W0:Y:S01]  /*1280*/  F2I.FTZ.U32.TRUNC.NTZ R7, R0 ;  /* 0x0000000000077305 */ /* 0x000022000021f000 */
[----:B-1----:R-:W-:Y:S01]  /*1290*/  VIADD R9, R9, 0xffffffe ;  /* 0x0ffffffe09097836 */ /* 0x002fe20000000000 */
[----:B0-----:R-:W-:-:S06]  /*12a0*/  IABS R0, R17 ;  /* 0x0000001100007213 */ /* 0x001fcc0000000000 */
[----:B------:R-:W0:Y:S01]  /*12b0*/  F2I.FTZ.U32.TRUNC.NTZ R9, R9 ;  /* 0x0000000900097305 */ /* 0x000e22000021f000 */
[----:B------:R-:W-:-:S04]  /*12c0*/  IMAD.MOV R10, RZ, RZ, -R7 ;  /* 0x000000ffff0a7224 */ /* 0x000fc800078e0a07 */
[----:B------:R-:W-:-:S04]  /*12d0*/  IMAD R10, R10, R5, RZ ;  /* 0x000000050a0a7224 */ /* 0x000fc800078e02ff */
[----:B------:R-:W-:-:S04]  /*12e0*/  IMAD.HI.U32 R10, R7, R10, R6 ;  /* 0x0000000a070a7227 */ /* 0x000fc800078e0006 */
[----:B------:R-:W-:Y:S01]  /*12f0*/  IMAD.MOV.U32 R6, RZ, RZ, R0 ;  /* 0x000000ffff067224 */ /* 0x000fe200078e0000 */
[----:B--2---:R-:W-:-:S05]  /*1300*/  IABS R8, R14 ;  /* 0x0000000e00087213 */ /* 0x004fca0000000000 */
[----:B------:R-:W-:Y:S02]  /*1310*/  IMAD.MOV.U32 R7, RZ, RZ, R8 ;  /* 0x000000ffff077224 */ /* 0x000fe400078e0008 */
[----:B------:R-:W-:-:S04]  /*1320*/  IMAD.HI.U32 R8, R10, R6, RZ ;  /* 0x000000060a087227 */ /* 0x000fc800078e00ff */
[----:B------:R-:W-:-:S04]  /*1330*/  IMAD.HI.U32 R0, R10, R7, RZ ;  /* 0x000000070a007227 */ /* 0x000fc800078e00ff */
[----:B------:R-:W-:Y:S02]  /*1340*/  IMAD.MOV R10, RZ, RZ, -R0 ;  /* 0x000000ffff0a7224 */ /* 0x000fe400078e0a00 */
[----:B------:R-:W-:Y:S02]  /*1350*/  IMAD.MOV R8, RZ, RZ, -R8 ;  /* 0x000000ffff087224 */ /* 0x000fe400078e0a08 */
[C---:B------:R-:W-:Y:S01]  /*1360*/  IMAD R7, R5.reuse, R10, R7 ;  /* 0x0000000a05077224 */ /* 0x040fe200078e0207 */
[----:B------:R-:W-:Y:S01]  /*1370*/  IABS R10, R28 ;  /* 0x0000001c000a7213 */ /* 0x000fe20000000000 */
[C---:B------:R-:W-:Y:S01]  /*1380*/  IMAD R6, R5.reuse, R8, R6 ;  /* 0x0000000805067224 */ /* 0x040fe200078e0206 */
[----:B------:R-:W2:Y:S01]  /*1390*/  LDL.LU R28, [R1+0xa8] ;  /* 0x0000a800011c7983 */ /* 0x000ea20000300800 */
[----:B0-----:R-:W-:Y:S01]  /*13a0*/  IMAD.MOV R0, RZ, RZ, -R9 ;  /* 0x000000ffff007224 */ /* 0x001fe200078e0a09 */
[C---:B------:R-:W-:Y:S01]  /*13b0*/  ISETP.GT.U32.AND P0, PT, R5.reuse, R7, PT ;  /* 0x000000070500720c */ /* 0x040fe20003f04070 */
[----:B------:R-:W-:Y:S01]  /*13c0*/  IMAD.MOV.U32 R8, RZ, RZ, RZ ;  /* 0x000000ffff087224 */ /* 0x000fe200078e00ff */
[----:B------:R-:W2:Y:S01]  /*13d0*/  LDL.LU R3, [R1+0xac] ;  /* 0x0000ac0001037983 */ /* 0x000ea20000300800 */
[----:B------:R-:W-:Y:S01]  /*13e0*/  ISETP.GT.U32.AND P1, PT, R5, R6, PT ;  /* 0x000000060500720c */ /* 0x000fe20003f24070 */
[----:B------:R-:W-:-:S04]  /*13f0*/  IMAD R0, R0, R4, RZ ;  /* 0x0000000400007224 */ /* 0x000fc800078e02ff */
[----:B------:R-:W-:Y:S01]  /*1400*/  IMAD.HI.U32 R0, R9, R0, R8 ;  /* 0x0000000009007227 */ /* 0x000fe200078e0008 */
[----:B------:R-:W-:Y:S02]  /*1410*/  ISETP.GE.AND P6, PT, R14, RZ, PT ;  /* 0x000000ff0e00720c */ /* 0x000fe40003fc6270 */
[----:B------:R-:W-:Y:S01]  /*1420*/  IABS R9, R29 ;  /* 0x0000001d00097213 */ /* 0x000fe20000000000 */
[----:B------:R-:W-:Y:S02]  /*1430*/  IMAD.MOV.U32 R8, RZ, RZ, R10 ;  /* 0x000000ffff087224 */ /* 0x000fe400078e000a */
[--C-:B------:R-:W-:Y:S02]  /*1440*/  @!P0 IMAD.IADD R7, R7, 0x1, -R5.reuse ;  /* 0x0000000107078824 */ /* 0x100fe400078e0a05 */
[----:B------:R-:W-:Y:S02]  /*1450*/  @!P1 IMAD.IADD R6, R6, 0x1, -R5 ;  /* 0x0000000106069824 */ /* 0x000fe400078e0a05 */
[----:B------:R-:W-:Y:S01]  /*1460*/  IMAD.HI.U32 R12, R0, R8, RZ ;  /* 0x00000008000c7227 */ /* 0x000fe200078e00ff */
[----:B------:R-:W-:-:S02]  /*1470*/  ISETP.GT.U32.AND P4, PT, R5, R7, PT ;  /* 0x000000070500720c */ /* 0x000fc40003f84070 */
[----:B------:R-:W-:Y:S01]  /*1480*/  ISETP.GT.U32.AND P5, PT, R5, R6, PT ;  /* 0x000000060500720c */ /* 0x000fe20003fa4070 */
[----:B------:R-:W-:Y:S01]  /*1490*/  IMAD.MOV R12, RZ, RZ, -R12 ;  /* 0x000000ffff0c7224 */ /* 0x000fe200078e0a0c */
[----:B---3--:R-:W-:Y:S01]  /*14a0*/  IABS R10, R16 ;  /* 0x00000010000a7213 */ /* 0x008fe20000000000 */
[----:B------:R-:W-:Y:S01]  /*14b0*/  IMAD.HI.U32 R11, R0, R9, RZ ;  /* 0x00000009000b7227 */ /* 0x000fe200078e00ff */
[----:B------:R-:W-:Y:S02]  /*14c0*/  ISETP.GE.AND P3, PT, R16, RZ, PT ;  /* 0x000000ff1000720c */ /* 0x000fe40003f66270 */
[----:B------:R-:W3:Y:S07]  /*14d0*/  LDL.LU R16, [R1+0xb0] ;  /* 0x0000b00001107983 */ /* 0x000eee0000300800 */
[----:B------:R-:W-:Y:S01]  /*14e0*/  @!P5 IMAD.IADD R6, R6, 0x1, -R5 ;  /* 0x000000010606d824 */ /* 0x000fe200078e0a05 */
[----:B------:R-:W-:Y:S01]  /*14f0*/  ISETP.GE.AND P5, PT, R17, RZ, PT ;  /* 0x000000ff1100720c */ /* 0x000fe20003fa6270 */
[----:B------:R-:W-:-:S02]  /*1500*/  IMAD.MOV.U32 R17, RZ, RZ, R18 ;  /* 0x000000ffff117224 */ /* 0x000fc400078e0012 */
[----:B------:R-:W3:Y:S01]  /*1510*/  LDL.LU R18, [R1+0xb4] ;  /* 0x0000b40001127983 */ /* 0x000ee20000300800 */
[----:B------:R-:W-:Y:S02]  /*1520*/  IMAD R8, R4, R12, R8 ;  /* 0x0000000c04087224 */ /* 0x000fe400078e0208 */
[----:B------:R-:W-:-:S03]  /*1530*/  @!P4 IMAD.IADD R7, R7, 0x1, -R5 ;  /* 0x000000010707c824 */ /* 0x000fc600078e0a05 */
[----:B------:R-:W-:Y:S01]  /*1540*/  ISETP.GT.U32.AND P1, PT, R4, R8, PT ;  /* 0x000000080400720c */ /* 0x000fe20003f24070 */
[----:B------:R-:W-:Y:S01]  /*1550*/  @!P6 IMAD.MOV R7, RZ, RZ, -R7 ;  /* 0x000000ffff07e224 */ /* 0x000fe200078e0a07 */
[----:B------:R-:W-:Y:S01]  /*1560*/  ISETP.NE.AND P6, PT, R2, RZ, PT ;  /* 0x000000ff0200720c */ /* 0x000fe20003fc5270 */
[----:B------:R-:W-:Y:S01]  /*1570*/  IMAD.MOV R11, RZ, RZ, -R11 ;  /* 0x000000ffff0b7224 */ /* 0x000fe200078e0a0b */
[----:B------:R-:W-:Y:S01]  /*1580*/  LOP3.LUT R2, RZ, R2, RZ, 0x33, !PT ;  /* 0x00000002ff027212 */ /* 0x000fe200078e33ff */
[----:B------:R-:W-:Y:S02]  /*1590*/  @!P5 IMAD.MOV R6, RZ, RZ, -R6 ;  /* 0x000000ffff06d224 */ /* 0x000fe400078e0a06 */
[----:B------:R-:W-:Y:S01]  /*15a0*/  IMAD.HI.U32 R13, R0, R10, RZ ;  /* 0x0000000a000d7227 */ /* 0x000fe200078e00ff */
[C---:B------:R-:W-:Y:S02]  /*15b0*/  SEL R7, R2.reuse, R7, !P6 ;  /* 0x0000000702077207 */ /* 0x040fe40007000000 */
[----:B------:R-:W-:Y:S01]  /*15c0*/  SEL R2, R2, R6, !P6 ;  /* 0x0000000602027207 */ /* 0x000fe20007000000 */
[----:B------:R-:W-:Y:S01]  /*15d0*/  IMAD R9, R4, R11, R9 ;  /* 0x0000000b04097224 */ /* 0x000fe200078e0209 */
[----:B----4-:R-:W-:Y:S01]  /*15e0*/  IABS R11, R15 ;  /* 0x0000000f000b7213 */ /* 0x010fe20000000000 */
[----:B------:R-:W-:-:S02]  /*15f0*/  @!P1 IMAD.IADD R8, R8, 0x1, -R4 ;  /* 0x0000000108089824 */ /* 0x000fc400078e0a04 */
[----:B------:R-:W-:Y:S01]  /*1600*/  IMAD.MOV R13, RZ, RZ, -R13 ;  /* 0x000000ffff0d7224 */ /* 0x000fe200078e0a0d */
[----:B------:R-:W-:Y:S02]  /*1610*/  STL [R1+0x198], R7 ;  /* 0x0001980701007387 */ /* 0x000fe40000100800 */
[C---:B------:R-:W-:Y:S01]  /*1620*/  ISETP.GT.U32.AND P1, PT, R4.reuse, R8, PT ;  /* 0x000000080400720c */ /* 0x040fe20003f24070 */
[----:B------:R-:W-:Y:S01]  /*1630*/  IMAD R10, R4, R13, R10 ;  /* 0x0000000d040a7224 */ /* 0x000fe200078e020a */
[----:B------:R0:W-:Y:S01]  /*1640*/  STL [R1+0x194], R2 ;  /* 0x0001940201007387 */ /* 0x0001e20000100800 */
[----:B------:R-:W-:-:S03]  /*1650*/  IMAD.HI.U32 R13, R0, R11, RZ ;  /* 0x0000000b000d7227 */ /* 0x000fc600078e00ff */
[----:B------:R-:W4:Y:S01]  /*1660*/  LDL.LU R14, [R1+0xb8] ;  /* 0x0000b800010e7983 */ /* 0x000f220000300800 */
[----:B------:R-:W-:Y:S01]  /*1670*/  IMAD.MOV R13, RZ, RZ, -R13 ;  /* 0x000000ffff0d7224 */ /* 0x000fe200078e0a0d */
[----:B------:R-:W-:-:S03]  /*1680*/  ISETP.GT.U32.AND P5, PT, R4, R9, PT ;  /* 0x000000090400720c */ /* 0x000fc60003fa4070 */
[C---:B------:R-:W-:Y:S01]  /*1690*/  IMAD R11, R4.reuse, R13, R11 ;  /* 0x0000000d040b7224 */ /* 0x040fe200078e020b */
[----:B------:R-:W-:Y:S01]  /*16a0*/  ISETP.GT.U32.AND P6, PT, R4, R10, PT ;  /* 0x0000000a0400720c */ /* 0x000fe20003fc4070 */
[----:B------:R-:W-:-:S03]  /*16b0*/  @!P1 IMAD.IADD R8, R8, 0x1, -R4 ;  /* 0x0000000108089824 */ /* 0x000fc600078e0a04 */
[----:B------:R-:W-:-:S05]  /*16c0*/  ISETP.GT.U32.AND P1, PT, R4, R11, PT ;  /* 0x0000000b0400720c */ /* 0x000fca0003f24070 */
[----:B------:R-:W-:-:S04]  /*16d0*/  @!P5 IADD3 R9, PT, PT, R9, -R4, RZ ;  /* 0x800000040909d210 */ /* 0x000fc80007ffe0ff */
[----:B------:R-:W-:Y:S01]  /*16e0*/  ISETP.GT.U32.AND P5, PT, R4, R9, PT ;  /* 0x000000090400720c */ /* 0x000fe20003fa4070 */
[----:B------:R-:W-:-:S03]  /*16f0*/  @!P6 IMAD.IADD R10, R10, 0x1, -R4 ;  /* 0x000000010a0ae824 */ /* 0x000fc600078e0a04 */
[----:B------:R-:W-:Y:S02]  /*1700*/  @!P1 IMAD.IADD R11, R11, 0x1, -R4 ;  /* 0x000000010b0b9824 */ /* 0x000fe400078e0a04 */
[----:B------:R-:W-:-:S03]  /*1710*/  ISETP.GT.U32.AND P6, PT, R4, R10, PT ;  /* 0x0000000a0400720c */ /* 0x000fc60003fc4070 */
[----:B------:R-:W-:Y:S02]  /*1720*/  ISETP.GT.U32.AND P1, PT, R4, R11, PT ;  /* 0x0000000b0400720c */ /* 0x000fe40003f24070 */
[----:B------:R-:W-:Y:S02]  /*1730*/  ISETP.GE.AND P0, PT, R29, RZ, PT ;  /* 0x000000ff1d00720c */ /* 0x000fe40003f06270 */
[----:B------:R-:W-:Y:S01]  /*1740*/  @!P5 IMAD.IADD R9, R9, 0x1, -R4 ;  /* 0x000000010909d824 */ /* 0x000fe200078e0a04 */
[----:B------:R-:W-:Y:S01]  /*1750*/  ISETP.GE.AND P4, PT, R15, RZ, PT ;  /* 0x000000ff0f00720c */ /* 0x000fe20003f86270 */
[----:B------:R-:W-:Y:S01]  /*1760*/  IMAD.MOV.U32 R29, RZ, RZ, R8 ;  /* 0x000000ffff1d7224 */ /* 0x000fe200078e0008 */
[----:B------:R-:W4:Y:S01]  /*1770*/  LDL.LU R15, [R1+0xbc] ;  /* 0x0000bc00010f7983 */ /* 0x000f220000300800 */
[----:B------:R-:W-:Y:S02]  /*1780*/  IMAD.MOV.U32 R13, RZ, RZ, R9 ;  /* 0x000000ffff0d7224 */ /* 0x000fe400078e0009 */
[----:B------:R-:W-:-:S03]  /*1790*/  @!P6 IMAD.IADD R10, R10, 0x1, -R4 ;  /* 0x000000010a0ae824 */ /* 0x000fc600078e0a04 */
[----:B------:R-:W-:Y:S02]  /*17a0*/  @!P1 IMAD.IADD R11, R11, 0x1, -R4 ;  /* 0x000000010b0b9824 */ /* 0x000fe400078e0a04 */
[----:B------:R-:W-:Y:S02]  /*17b0*/  @!P2 IMAD.MOV R29, RZ, RZ, -R29 ;  /* 0x000000ffff1da224 */ /* 0x000fe400078e0a1d */
[----:B------:R-:W-:-:S03]  /*17c0*/  @!P0 IMAD.MOV R13, RZ, RZ, -R13 ;  /* 0x000000ffff0d8224 */ /* 0x000fc600078e0a0d */
[----:B------:R1:W-:Y:S01]  /*17d0*/  STL [R1+0x98], R29 ;  /* 0x0000981d01007387 */ /* 0x0003e20000100800 */
[----:B------:R-:W-:-:S03]  /*17e0*/  @!P4 IMAD.MOV R11, RZ, RZ, -R11 ;  /* 0x000000ffff0bc224 */ /* 0x000fc600078e0a0b */
[----:B------:R-:W-:Y:S01]  /*17f0*/  STL [R1+0x94], R13 ;  /* 0x0000940d01007387 */ /* 0x000fe20000100800 */
[----:B--2---:R-:W-:Y:S02]  /*1800*/  IABS R5, R28 ;  /* 0x0000001c00057213 */ /* 0x004fe40000000000 */
[----:B0-----:R-:W-:-:S03]  /*1810*/  IABS R2, R3 ;  /* 0x0000000300027213 */ /* 0x001fc60000000000 */
[----:B------:R-:W-:-:S04]  /*1820*/  IMAD.HI.U32 R12, R0, R5, RZ ;  /* 0x00000005000c7227 */ /* 0x000fc800078e00ff */
[----:B------:R-:W-:Y:S02]  /*1830*/  IMAD.MOV R12, RZ, RZ, -R12 ;  /* 0x000000ffff0c7224 */ /* 0x000fe400078e0a0c */
[----:B------:R-:W-:Y:S02]  /*1840*/  IMAD.MOV.U32 R7, RZ, RZ, R2 ;  /* 0x000000ffff077224 */ /* 0x000fe400078e0002 */
[----:B------:R-:W-:Y:S02]  /*1850*/  IMAD R5, R4, R12, R5 ;  /* 0x0000000c04057224 */ /* 0x000fe400078e0205 */
[----:B------:R-:W-:-:S04]  /*1860*/  IMAD.HI.U32 R12, R0, R7, RZ ;  /* 0x00000007000c7227 */ /* 0x000fc800078e00ff */
[----:B------:R-:W-:-:S04]  /*1870*/  IMAD.MOV R12, RZ, RZ, -R12 ;  /* 0x000000ffff0c7224 */ /* 0x000fc800078e0a0c */
[----:B------:R-:W-:-:S05]  /*1880*/  IMAD R7, R4, R12, R7 ;  /* 0x0000000c04077224 */ /* 0x000fca00078e0207 */
[----:B------:R-:W-:Y:S02]  /*1890*/  ISETP.GT.U32.AND P5, PT, R4, R7, PT ;  /* 0x000000070400720c */ /* 0x000fe40003fa4070 */
[----:B------:R-:W-:Y:S01]  /*18a0*/  ISETP.GE.AND P1, PT, R3, RZ, PT ;  /* 0x000000ff0300720c */ /* 0x000fe20003f26270 */
[----:B------:R-:W-:Y:S01]  /*18b0*/  IMAD.MOV.U32 R3, RZ, RZ, R10 ;  /* 0x000000ffff037224 */ /* 0x000fe200078e000a */
[----:B---3--:R-:W-:-:S03]  /*18c0*/  IABS R6, R16 ;  /* 0x0000001000067213 */ /* 0x008fc60000000000 */
[----:B------:R-:W-:-:S06]  /*18d0*/  @!P3 IMAD.MOV R3, RZ, RZ, -R3 ;  /* 0x000000ffff03b224 */ /* 0x000fcc00078e0a03 */
[----:B------:R-:W-:Y:S01]  /*18e0*/  @!P5 IMAD.IADD R7, R7, 0x1, -R4 ;  /* 0x000000010707d824 */ /* 0x000fe200078e0a04 */
[----:B------:R-:W-:Y:S02]  /*18f0*/  ISETP.GE.AND P5, PT, R16, RZ, PT ;  /* 0x000000ff1000720c */ /* 0x000fe40003fa6270 */
[----:B------:R-:W2:Y:S01]  /*1900*/  LDL.LU R16, [R1+0xc0] ;  /* 0x0000c00001107983 */ /* 0x000ea20000300800 */
[----:B------:R-:W-:Y:S02]  /*1910*/  IABS R2, R18 ;  /* 0x0000001200027213 */ /* 0x000fe40000000000 */
[----:B------:R-:W-:Y:S01]  /*1920*/  ISETP.GE.AND P4, PT, R18, RZ, PT ;  /* 0x000000ff1200720c */ /* 0x000fe20003f86270 */
[----:B-1----:R-:W3:Y:S04]  /*1930*/  LDL.LU R29, [R1+0xc8] ;  /* 0x0000c800011d7983 */ /* 0x002ee80000300800 */
[----:B------:R0:W-:Y:S04]  /*1940*/  STL [R1+0x90], R3 ;  /* 0x0000900301007387 */ /* 0x0001e80000100800 */
[----:B------:R-:W2:Y:S01]  /*1950*/  LDL.LU R18, [R1+0xc4] ;  /* 0x0000c40001127983 */ /* 0x000ea20000300800 */
[----:B------:R-:W-:-:S04]  /*1960*/  IMAD.HI.U32 R8, R0, R6, RZ ;  /* 0x0000000600087227 */ /* 0x000fc800078e00ff */
[----:B------:R-:W-:Y:S01]  /*1970*/  IMAD.MOV R8, RZ, RZ, -R8 ;  /* 0x000000ffff087224 */ /* 0x000fe200078e0a08 */
[----:B------:R-:W-:-:S03]  /*1980*/  ISETP.GT.U32.AND P2, PT, R4, R5, PT ;  /* 0x000000050400720c */ /* 0x000fc60003f44070 */
[----:B------:R-:W-:-:S05]  /*1990*/  IMAD R6, R4, R8, R6 ;  /* 0x0000000804067224 */ /* 0x000fca00078e0206 */
[----:B------:R-:W-:-:S05]  /*19a0*/  ISETP.GT.U32.AND P6, PT, R4, R6, PT ;  /* 0x000000060400720c */ /* 0x000fca0003fc4070 */
[----:B------:R-:W-:-:S05]  /*19b0*/  @!P2 IMAD.IADD R5, R5, 0x1, -R4 ;  /* 0x000000010505a824 */ /* 0x000fca00078e0a04 */
[----:B------:R-:W-:-:S03]  /*19c0*/  ISETP.GT.U32.AND P2, PT, R4, R5, PT ;  /* 0x000000050400720c */ /* 0x000fc60003f44070 */
[----:B------:R-:W-:Y:S01]  /*19d0*/  @!P6 IMAD.IADD R6, R6, 0x1, -R4 ;  /* 0x000000010606e824 */ /* 0x000fe200078e0a04 */
[----:B----4-:R-:W-:-:S04]  /*19e0*/  IABS R9, R14 ;  /* 0x0000000e00097213 */ /* 0x010fc80000000000 */
[C---:B------:R-:W-:Y:S02]  /*19f0*/  ISETP.GT.U32.AND P6, PT, R4.reuse, R6, PT ;  /* 0x000000060400720c */ /* 0x040fe40003fc4070 */
[----:B------:R-:W-:Y:S02]  /*1a00*/  ISETP.GT.U32.AND P3, PT, R4, R7, PT ;  /* 0x000000070400720c */ /* 0x000fe40003f64070 */
[----:B------:R-:W-:Y:S01]  /*1a10*/  ISETP.GE.AND P0, PT, R28, RZ, PT ;  /* 0x000000ff1c00720c */ /* 0x000fe20003f06270 */
[----:B------:R-:W-:-:S04]  /*1a20*/  IMAD.HI.U32 R10, R0, R9, RZ ;  /* 0x00000009000a7227 */ /* 0x000fc800078e00ff */
[----:B------:R-:W-:Y:S02]  /*1a30*/  @!P2 IMAD.IADD R5, R5, 0x1, -R4 ;  /* 0x000000010505a824 */ /* 0x000fe400078e0a04 */
[----:B------:R-:W-:Y:S02]  /*1a40*/  IMAD.MOV R10, RZ, RZ, -R10 ;  /* 0x000000ffff0a7224 */ /* 0x000fe400078e0a0a */
[--C-:B------:R-:W-:Y:S02]  /*1a50*/  @!P6 IMAD.IADD R6, R6, 0x1, -R4.reuse ;  /* 0x000000010606e824 */ /* 0x100fe400078e0a04 */
[----:B0-----:R-:W-:Y:S02]  /*1a60*/  IMAD.MOV.U32 R3, RZ, RZ, R5 ;  /* 0x000000ffff037224 */ /* 0x001fe400078e0005 */
[----:B------:R-:W-:Y:S02]  /*1a70*/  IMAD R9, R4, R10, R9 ;  /* 0x0000000a04097224 */ /* 0x000fe400078e0209 */
[----:B------:R-:W-:-:S02]  /*1a80*/  @!P3 IMAD.IADD R7, R7, 0x1, -R4 ;  /* 0x000000010707b824 */ /* 0x000fc400078e0a04 */
[----:B------:R-:W-:Y:S02]  /*1a90*/  IMAD.MOV.U32 R10, RZ, RZ, R6 ;  /* 0x000000ffff0a7224 */ /* 0x000fe400078e0006 */
[----:B------:R-:W-:Y:S02]  /*1aa0*/  @!P0 IMAD.MOV R3, RZ, RZ, -R3 ;  /* 0x000000ffff038224 */ /* 0x000fe400078e0a03 */
[----:B------:R-:W-:Y:S01]  /*1ab0*/  @!P1 IMAD.MOV R7, RZ, RZ, -R7 ;  /* 0x000000ffff079224 */ /* 0x000fe200078e0a07 */
[----:B------:R-:W-:Y:S01]  /*1ac0*/  STL [R1+0x8c], R11 ;  /* 0x00008c0b01007387 */ /* 0x000fe20000100800 */
[----:B------:R-:W-:-:S03]  /*1ad0*/  @!P5 IMAD.MOV R10, RZ, RZ, -R10 ;  /* 0x000000ffff0ad224 */ /* 0x000fc600078e0a0a */
[----:B------:R0:W-:Y:S04]  /*1ae0*/  STL [R1+0x84], R3 ;  /* 0x0000840301007387 */ /* 0x0001e80000100800 */
[----:B0-----:R-:W4:Y:S04]  /*1af0*/  LDL.LU R3, [R1+0xcc] ;  /* 0x0000cc0001037983 */ /* 0x001f280000300800 */
[----:B------:R0:W-:Y:S04]  /*1b00*/  STL [R1+0x80], R7 ;  /* 0x0000800701007387 */ /* 0x0001e80000100800 */
[----:B------:R1:W-:Y:S04]  /*1b10*/  STL [R1+0x7c], R10 ;  /* 0x00007c0a01007387 */ /* 0x0003e80000100800 */
[----:B------:R-:W4:Y:S01]  /*1b20*/  LDL R13, [R1+0xd4] ;  /* 0x0000d400010d7983 */ /* 0x000f220000100800 */
[----:B------:R-:W-:-:S04]  /*1b30*/  IMAD.HI.U32 R8, R0, R2, RZ ;  /* 0x0000000200087227 */ /* 0x000fc800078e00ff */
[----:B------:R-:W-:-:S04]  /*1b40*/  IMAD.MOV R8, RZ, RZ, -R8 ;  /* 0x000000ffff087224 */ /* 0x000fc800078e0a08 */
[----:B------:R-:W-:-:S05]  /*1b50*/  IMAD R2, R4, R8, R2 ;  /* 0x0000000804027224 */ /* 0x000fca00078e0202 */
[----:B------:R-:W-:Y:S02]  /*1b60*/  ISETP.GT.U32.AND P2, PT, R4, R2, PT ;  /* 0x000000020400720c */ /* 0x000fe40003f44070 */
[----:B--2---:R-:W-:Y:S02]  /*1b70*/  ISETP.GE.AND P5, PT, R18, RZ, PT ;  /* 0x000000ff1200720c */ /* 0x004fe40003fa6270 */
[----:B0-----:R-:W-:Y:S02]  /*1b80*/  IABS R7, R18 ;  /* 0x0000001200077213 */ /* 0x001fe40000000000 */
[----:B------:R-:W2:Y:S07]  /*1b90*/  LDL.LU R18, [R1+0xd8] ;  /* 0x0000d80001127983 */ /* 0x000eae0000300800 */
[----:B------:R-:W-:Y:S01]  /*1ba0*/  @!P2 IMAD.IADD R2, R2, 0x1, -R4 ;  /* 0x000000010202a824 */ /* 0x000fe200078e0a04 */
[----:B------:R-:W-:-:S02]  /*1bb0*/  IABS R8, R15 ;  /* 0x0000000f00087213 */ /* 0x000fc40000000000 */
[C---:B------:R-:W-:Y:S01]  /*1bc0*/  ISETP.GT.U32.AND P6, PT, R4.reuse, R9, PT ;  /* 0x000000090400720c */ /* 0x040fe20003fc4070 */
[----:B------:R-:W2:Y:S01]  /*1bd0*/  LDL.LU R28, [R1+0xe0] ;  /* 0x0000e000011c7983 */ /* 0x000ea20000300800 */
[----:B------:R-:W-:Y:S01]  /*1be0*/  ISETP.GT.U32.AND P2, PT, R4, R2, PT ;  /* 0x000000020400720c */ /* 0x000fe20003f44070 */
[----:B------:R-:W-:-:S04]  /*1bf0*/  IMAD.HI.U32 R5, R0, R8, RZ ;  /* 0x0000000800057227 */ /* 0x000fc800078e00ff */
[----:B------:R-:W-:-:S04]  /*1c00*/  IMAD.MOV R5, RZ, RZ, -R5 ;  /* 0x000000ffff057224 */ /* 0x000fc800078e0a05 */
[----:B------:R-:W-:-:S04]  /*1c10*/  IMAD R8, R4, R5, R8 ;  /* 0x0000000504087224 */ /* 0x000fc800078e0208 */
[----:B------:R-:W-:Y:S01]  /*1c20*/  @!P2 IMAD.IADD R2, R2, 0x1, -R4 ;  /* 0x000000010202a824 */ /* 0x000fe200078e0a04 */
[----:B------:R-:W-:Y:S02]  /*1c30*/  ISETP.GT.U32.AND P2, PT, R4, R8, PT ;  /* 0x000000080400720c */ /* 0x000fe40003f44070 */
[----:B------:R-:W-:Y:S02]  /*1c40*/  IABS R11, R16 ;  /* 0x00000010000b7213 */ /* 0x000fe40000000000 */
[----:B------:R-:W-:Y:S01]  /*1c50*/  ISETP.GE.AND P1, PT, R16, RZ, PT ;  /* 0x000000ff1000720c */ /* 0x000fe20003f26270 */
[----:B------:R-:W-:-:S04]  /*1c60*/  IMAD.HI.U32 R16, R0, R7, RZ ;  /* 0x0000000700107227 */ /* 0x000fc800078e00ff */
[----:B------:R-:W-:-:S04]  /*1c70*/  IMAD.MOV R16, RZ, RZ, -R16 ;  /* 0x000000ffff107224 */ /* 0x000fc800078e0a10 */
[--C-:B------:R-:W-:Y:S01]  /*1c80*/  @!P2 IMAD.IADD R8, R8, 0x1, -R4.reuse ;  /* 0x000000010808a824 */ /* 0x100fe200078e0a04 */
[----:B---3--:R-:W-:Y:S01]  /*1c90*/  IABS R6, R29 ;  /* 0x0000001d00067213 */ /* 0x008fe20000000000 */
[----:B------:R-:W-:Y:S02]  /*1ca0*/  @!P6 IMAD.IADD R9, R9, 0x1, -R4 ;  /* 0x000000010909e824 */ /* 0x000fe400078e0a04 */
[C---:B------:R-:W-:Y:S01]  /*1cb0*/  IMAD R7, R4.reuse, R16, R7 ;  /* 0x0000001004077224 */ /* 0x040fe200078e0207 */
[----:B------:R-:W-:Y:S01]  /*1cc0*/  ISETP.GT.U32.AND P2, PT, R4, R8, PT ;  /* 0x000000080400720c */ /* 0x000fe20003f44070 */
[----:B------:R-:W3:Y:S01]  /*1cd0*/  LDL.LU R16, [R1+0xdc] ;  /* 0x0000dc0001107983 */ /* 0x000ee20000300800 */
[----:B------:R-:W-:Y:S01]  /*1ce0*/  ISETP.GE.AND P3, PT, R15, RZ, PT ;  /* 0x000000ff0f00720c */ /* 0x000fe20003f66270 */
[----:B------:R-:W-:Y:S01]  /*1cf0*/  IMAD.HI.U32 R15, R0, R6, RZ ;  /* 0x00000006000f7227 */ /* 0x000fe200078e00ff */
[----:B------:R-:W-:-:S03]  /*1d00*/  ISETP.GT.U32.AND P6, PT, R4, R9, PT ;  /* 0x000000090400720c */ /* 0x000fc60003fc4070 */
[----:B------:R-:W-:-:S04]  /*1d10*/  IMAD.HI.U32 R12, R0, R11, RZ ;  /* 0x0000000b000c7227 */ /* 0x000fc800078e00ff */
[----:B------:R-:W-:Y:S02]  /*1d20*/  IMAD.MOV R15, RZ, RZ, -R15 ;  /* 0x000000ffff0f7224 */ /* 0x000fe400078e0a0f */
[----:B------:R-:W-:Y:S01]  /*1d30*/  IMAD.MOV R12, RZ, RZ, -R12 ;  /* 0x000000ffff0c7224 */ /* 0x000fe200078e0a0c */
[----:B------:R-:W-:Y:S01]  /*1d40*/  ISETP.GE.AND P0, PT, R14, RZ, PT ;  /* 0x000000ff0e00720c */ /* 0x000fe20003f06270 */
[----:B------:R-:W-:Y:S01]  /*1d50*/  IMAD R6, R4, R15, R6 ;  /* 0x0000000f04067224 */ /* 0x000fe200078e0206 */
[----:B------:R-:W-:Y:S01]  /*1d60*/  @!P2 IADD3 R8, PT, PT, R8, -R4, RZ ;  /* 0x800000040808a210 */ /* 0x000fe20007ffe0ff */
[C---:B------:R-:W-:Y:S01]  /*1d70*/  IMAD R11, R4.reuse, R12, R11 ;  /* 0x0000000c040b7224 */ /* 0x040fe200078e020b */
[C---:B------:R-:W-:Y:S01]  /*1d80*/  ISETP.GT.U32.AND P2, PT, R4.reuse, R7, PT ;  /* 0x000000070400720c */ /* 0x040fe20003f44070 */
[----:B------:R-:W-:Y:S01]  /*1d90*/  @!P4 IMAD.MOV R2, RZ, RZ, -R2 ;  /* 0x000000ffff02c224 */ /* 0x000fe200078e0a02 */
[----:B------:R-:W-:Y:S01]  /*1da0*/  ISETP.GT.U32.AND P4, PT, R4, R6, PT ;  /* 0x000000060400720c */ /* 0x000fe20003f84070 */
[----:B------:R-:W-:Y:S01]  /*1db0*/  @!P6 IMAD.IADD R9, R9, 0x1, -R4 ;  /* 0x000000010909e824 */ /* 0x000fe200078e0a04 */
[----:B-1----:R-:W-:-:S02]  /*1dc0*/  IABS R10, R17 ;  /* 0x00000011000a7213 */ /* 0x002fc40000000000 */
[----:B------:R-:W-:Y:S01]  /*1dd0*/  ISETP.GT.U32.AND P6, PT, R4, R11, PT ;  /* 0x0000000b0400720c */ /* 0x000fe20003fc4070 */
[----:B------:R-:W-:Y:S02]  /*1de0*/  IMAD.MOV.U32 R15, RZ, RZ, R8 ;  /* 0x000000ffff0f7224 */ /* 0x000fe400078e0008 */
[----:B------:R-:W-:Y:S01]  /*1df0*/  IMAD.HI.U32 R12, R0, R10, RZ ;  /* 0x0000000a000c7227 */ /* 0x000fe200078e00ff */
[----:B----4-:R-:W-:-:S03]  /*1e00*/  IABS R5, R3 ;  /* 0x0000000300057213 */ /* 0x010fc60000000000 */
[----:B------:R-:W-:Y:S02]  /*1e10*/  @!P0 IMAD.MOV R9, RZ, RZ, -R9 ;  /* 0x000000ffff098224 */ /* 0x000fe400078e0a09 */
[----:B------:R-:W-:Y:S02]  /*1e20*/  @!P3 IMAD.MOV R15, RZ, RZ, -R15 ;  /* 0x000000ffff0fb224 */ /* 0x000fe400078e0a0f */
[----:B------:R-:W-:Y:S02]  /*1e30*/  @!P2 IMAD.IADD R7, R7, 0x1, -R4 ;  /* 0x000000010707a824 */ /* 0x000fe400078e0a04 */
[----:B------:R-:W-:Y:S01]  /*1e40*/  IMAD.MOV R12, RZ, RZ, -R12 ;  /* 0x000000ffff0c7224 */ /* 0x000fe200078e0a0c */
[----:B------:R-:W-:Y:S01]  /*1e50*/  STL [R1+0x78], R2 ;  /* 0x0000780201007387 */ /* 0x000fe20000100800 */
[----:B------:R-:W-:Y:S01]  /*1e60*/  IMAD.HI.U32 R14, R0, R5, RZ ;  /* 0x00000005000e7227 */ /* 0x000fe200078e00ff */
[----:B------:R-:W-:Y:S02]  /*1e70*/  IABS R13, R13 ;  /* 0x0000000d000d7213 */ /* 0x000fe40000000000 */
[----:B------:R-:W-:Y:S01]  /*1e80*/  STL [R1+0x74], R9 ;  /* 0x0000740901007387 */ /* 0x000fe20000100800 */
[----:B------:R-:W-:Y:S01]  /*1e90*/  @!P4 IMAD.IADD R6, R6, 0x1, -R4 ;  /* 0x000000010606c824 */ /* 0x000fe200078e0a04 */
[C---:B------:R-:W-:Y:S01]  /*1ea0*/  ISETP.GT.U32.AND P4, PT, R4.reuse, R7, PT ;  /* 0x000000070400720c */ /* 0x040fe20003f84070 */
[----:B------:R-:W-:Y:S01]  /*1eb0*/  IMAD R10, R4, R12, R10 ;  /* 0x0000000c040a7224 */ /* 0x000fe200078e020a */
[----:B------:R0:W-:Y:S01]  /*1ec0*/  STL [R1+0x70], R15 ;  /* 0x0000700f01007387 */ /* 0x0001e20000100800 */
[----:B------:R-:W-:-:S02]  /*1ed0*/  @!P6 IMAD.IADD R11, R11, 0x1, -R4 ;  /* 0x000000010b0be824 */ /* 0x000fc400078e0a04 */
[----:B------:R-:W-:-:S04]  /*1ee0*/  IMAD.HI.U32 R12, R0, R13, RZ ;  /* 0x0000000d000c7227 */ /* 0x000fc800078e00ff */
[----:B------:R-:W-:Y:S01]  /*1ef0*/  IMAD.MOV R14, RZ, RZ, -R14 ;  /* 0x000000ffff0e7224 */ /* 0x000fe200078e0a0e */
[----:B0-----:R-:W4:Y:S01]  /*1f00*/  LDL.LU R15, [R1+0xd4] ;  /* 0x0000d400010f7983 */ /* 0x001f220000300800 */
[----:B------:R-:W-:Y:S01]  /*1f10*/  IMAD.MOV R12, RZ, RZ, -R12 ;  /* 0x000000ffff0c7224 */ /* 0x000fe200078e0a0c */
[C---:B------:R-:W-:Y:S01]  /*1f20*/  ISETP.GT.U32.AND P6, PT, R4.reuse, R11, PT ;  /* 0x0000000b0400720c */ /* 0x040fe20003fc4070 */
[C---:B------:R-:W-:Y:S02]  /*1f30*/  IMAD R5, R4.reuse, R14, R5 ;  /* 0x0000000e04057224 */ /* 0x040fe400078e0205 */
[----:B------:R-:W-:Y:S02]  /*1f40*/  IMAD.MOV.U32 R14, RZ, RZ, R17 ;  /* 0x000000ffff0e7224 */ /* 0x000fe400078e0011 */
[----:B------:R-:W4:Y:S01]  /*1f50*/  LDL.LU R17, [R1+0xe4] ;  /* 0x0000e40001117983 */ /* 0x000f220000300800 */
[----:B------:R-:W-:Y:S02]  /*1f60*/  IMAD R13, R4, R12, R13 ;  /* 0x0000000c040d7224 */ /* 0x000fe400078e020d */
[----:B------:R-:W-:-:S03]  /*1f70*/  @!P4 IMAD.IADD R7, R7, 0x1, -R4 ;  /* 0x000000010707c824 */ /* 0x000fc600078e0a04 */
[----:B------:R-:W-:Y:S02]  /*1f80*/  ISETP.GT.U32.AND P4, PT, R4, R13, PT ;  /* 0x0000000d0400720c */ /* 0x000fe40003f84070 */
[----:B------:R-:W-:Y:S01]  /*1f90*/  ISETP.GE.AND P2, PT, R3, RZ, PT ;  /* 0x000000ff0300720c */ /* 0x000fe20003f46270 */
[----:B------:R-:W-:Y:S01]  /*1fa0*/  @!P6 IMAD.IADD R11, R11, 0x1, -R4 ;  /* 0x000000010b0be824 */ /* 0x000fe200078e0a04 */
[----:B------:R-:W4:Y:S03]  /*1fb0*/  LDL.LU R3, [R1+0xe8] ;  /* 0x0000e80001037983 */ /* 0x000f260000300800 */
[----:B------:R-:W-:-:S05]  /*1fc0*/  @!P1 IMAD.MOV R11, RZ, RZ, -R11 ;  /* 0x000000ffff0b9224 */ /* 0x000fca00078e0a0b */
[----:B------:R0:W-:Y:S01]  /*1fd0*/  STL [R1+0x4c], R11 ;  /* 0x00004c0b01007387 */ /* 0x0001e20000100800 */
[----:B------:R-:W-:Y:S01]  /*1fe0*/  @!P4 IMAD.IADD R13, R13, 0x1, -R4 ;  /* 0x000000010d0dc824 */ /* 0x000fe200078e0a04 */
[----:B--2---:R-:W-:Y:S02]  /*1ff0*/  IABS R8, R18 ;  /* 0x0000001200087213 */ /* 0x004fe40000000000 */
[----:B------:R-:W-:Y:S02]  /*2000*/  ISETP.GE.AND P4, PT, R18, RZ, PT ;  /* 0x000000ff1200720c */ /* 0x000fe40003f86270 */
[----:B------:R-:W2:Y:S01]  /*2010*/  LDL.LU R18, [R1+0xec] ;  /* 0x0000ec0001127983 */ /* 0x000ea20000300800 */
[C---:B------:R-:W-:Y:S02]  /*2020*/  ISETP.GT.U32.AND P0, PT, R4.reuse, R5, PT ;  /* 0x000000050400720c */ /* 0x040fe40003f04070 */
[----:B------:R-:W-:Y:S01]  /*2030*/  ISETP.GT.U32.AND P6, PT, R4, R10, PT ;  /* 0x0000000a0400720c */ /* 0x000fe20003fc4070 */
[----:B------:R-:W-:-:S10]  /*2040*/  IMAD.HI.U32 R2, R0, R8, RZ ;  /* 0x0000000800027227 */ /* 0x000fd400078e00ff */
[--C-:B------:R-:W-:Y:S02]  /*2050*/  @!P0 IMAD.IADD R5, R5, 0x1, -R4.reuse ;  /* 0x0000000105058824 */ /* 0x100fe400078e0a04 */
[----:B------:R-:W-:Y:S01]  /*2060*/  @!P6 IMAD.IADD R10, R10, 0x1, -R4 ;  /* 0x000000010a0ae824 */ /* 0x000fe200078e0a04 */
[C---:B------:R-:W-:Y:S02]  /*2070*/  ISETP.GT.U32.AND P0, PT, R4.reuse, R6, PT ;  /* 0x000000060400720c */ /* 0x040fe40003f04070 */
[C---:B------:R-:W-:Y:S01]  /*2080*/  ISETP.GT.U32.AND P6, PT, R4.reuse, R5, PT ;  /* 0x000000050400720c */ /* 0x040fe20003fc4070 */
[----:B------:R-:W-:Y:S01]  /*2090*/  IMAD.MOV R2, RZ, RZ, -R2 ;  /* 0x000000ffff027224 */ /* 0x000fe200078e0a02 */
[----:B------:R-:W-:Y:S02]  /*20a0*/  ISETP.GE.AND P3, PT, R29, RZ, PT ;  /* 0x000000ff1d00720c */ /* 0x000fe40003f66270 */
[----:B------:R-:W-:Y:S01]  /*20b0*/  IABS R29, R28 ;  /* 0x0000001c001d7213 */ /* 0x000fe20000000000 */
[----:B------:R-:W-:Y:S01]  /*20c0*/  IMAD R8, R4, R2, R8 ;  /* 0x0000000204087224 */ /* 0x000fe200078e0208 */
[----:B---3--:R-:W-:-:S07]  /*20d0*/  IABS R9, R16 ;  /* 0x0000001000097213 */ /* 0x008fce0000000000 */
[----:B------:R-:W-:Y:S02]  /*20e0*/  @!P6 IMAD.IADD R5, R5, 0x1, -R4 ;  /* 0x000000010505e824 */ /* 0x000fe400078e0a04 */
[----:B------:R-:W-:Y:S01]  /*20f0*/  IMAD.HI.U32 R2, R0, R9, RZ ;  /* 0x0000000900027227 */ /* 0x000fe200078e00ff */
[----:B------:R-:W-:-:S03]  /*2100*/  ISETP.GT.U32.AND P6, PT, R4, R8, PT ;  /* 0x000000080400720c */ /* 0x000fc60003fc4070 */
[----:B------:R-:W-:Y:S02]  /*2110*/  @!P0 IMAD.IADD R6, R6, 0x1, -R4 ;  /* 0x0000000106068824 */ /* 0x000fe400078e0a04 */
[----:B0-----:R-:W-:Y:S01]  /*2120*/  IMAD.HI.U32 R11, R0, R29, RZ ;  /* 0x0000001d000b7227 */ /* 0x001fe200078e00ff */
[----:B------:R-:W-:-:S03]  /*2130*/  ISETP.GE.AND P0, PT, R14, RZ, PT ;  /* 0x000000ff0e00720c */ /* 0x000fc60003f06270 */
[----:B------:R-:W-:Y:S02]  /*2140*/  IMAD.MOV R2, RZ, RZ, -R2 ;  /* 0x000000ffff027224 */ /* 0x000fe400078e0a02 */
[----:B------:R-:W-:Y:S02]  /*2150*/  IMAD.MOV R11, RZ, RZ, -R11 ;  /* 0x000000ffff0b7224 */ /* 0x000fe400078e0a0b */
[C---:B------:R-:W-:Y:S02]  /*2160*/  IMAD R9, R4.reuse, R2, R9 ;  /* 0x0000000204097224 */ /* 0x040fe400078e0209 */
[----:B------:R-:W-:Y:S01]  /*2170*/  IMAD.MOV.U32 R14, RZ, RZ, R6 ;  /* 0x000000ffff0e7224 */ /* 0x000fe200078e0006 */
[C---:B------:R-:W-:Y:S01]  /*2180*/  ISETP.GT.U32.AND P1, PT, R4.reuse, R10, PT ;  /* 0x0000000a0400720c */ /* 0x040fe20003f24070 */
[C---:B------:R-:W-:Y:S02]  /*2190*/  IMAD R29, R4.reuse, R11, R29 ;  /* 0x0000000b041d7224 */ /* 0x040fe400078e021d */
[----:B------:R-:W-:Y:S01]  /*21a0*/  @!P3 IMAD.MOV R14, RZ, RZ, -R14 ;  /* 0x000000ffff0eb224 */ /* 0x000fe200078e0a0e */
[C---:B------:R-:W-:Y:S01]  /*21b0*/  ISETP.GT.U32.AND P3, PT, R4.reuse, R9, PT ;  /* 0x000000090400720c */ /* 0x040fe20003f64070 */
[----:B------:R-:W-:Y:S01]  /*21c0*/  @!P2 IMAD.MOV R5, RZ, RZ, -R5 ;  /* 0x000000ffff05a224 */ /* 0x000fe200078e0a05 */
[----:B------:R-:W-:Y:S01]  /*21d0*/  ISETP.GT.U32.AND P2, PT, R4, R29, PT ;  /* 0x0000001d0400720c */ /* 0x000fe20003f44070 */
[----:B------:R-:W-:Y:S01]  /*21e0*/  @!P6 IMAD.IADD R8, R8, 0x1, -R4 ;  /* 0x000000010808e824 */ /* 0x000fe200078e0a04 */
[----:B------:R-:W-:Y:S01]  /*21f0*/  ISETP.GT.U32.AND P6, PT, R4, R13, PT ;  /* 0x0000000d0400720c */ /* 0x000fe20003fc4070 */
[----:B------:R-:W-:-:S04]  /*2200*/  @!P5 IMAD.MOV R7, RZ, RZ, -R7 ;  /* 0x000000ffff07d224 */ /* 0x000fc800078e0a07 */
[----:B------:R-:W-:-:S04]  /*2210*/  @!P1 IMAD.IADD R10, R10, 0x1, -R4 ;  /* 0x000000010a0a9824 */ /* 0x000fc800078e0a04 */
[--C-:B------:R-:W-:Y:S02]  /*2220*/  @!P3 IMAD.IADD R9, R9, 0x1, -R4.reuse ;  /* 0x000000010909b824 */ /* 0x100fe400078e0a04 */
[--C-:B------:R-:W-:Y:S01]  /*2230*/  @!P2 IMAD.IADD R29, R29, 0x1, -R4.reuse ;  /* 0x000000011d1da824 */ /* 0x100fe200078e0a04 */
[C---:B------:R-:W-:Y:S01]  /*2240*/  ISETP.GT.U32.AND P5, PT, R4.reuse, R8, PT ;  /* 0x000000080400720c */ /* 0x040fe20003fa4070 */
[----:B------:R-:W-:Y:S01]  /*2250*/  @!P6 IMAD.IADD R13, R13, 0x1, -R4 ;  /* 0x000000010d0de824 */ /* 0x000fe200078e0a04 */
[----:B------:R-:W-:Y:S01]  /*2260*/  ISETP.GT.U32.AND P2, PT, R4, R9, PT ;  /* 0x000000090400720c */ /* 0x000fe20003f44070 */
[----:B------:R0:W-:Y:S01]  /*2270*/  STL [R1+0x1c], R7 ;  /* 0x00001c0701007387 */ /* 0x0001e20000100800 */
[----:B----4-:R-:W-:Y:S01]  /*2280*/  ISETP.GE.AND P1, PT, R15, RZ, PT ;  /* 0x000000ff0f00720c */ /* 0x010fe20003f26270 */
[----:B0-----:R-:W-:Y:S02]  /*2290*/  IMAD.MOV.U32 R7, RZ, RZ, R10 ;  /* 0x000000ffff077224 */ /* 0x001fe400078e000a */
[----:B------:R-:W-:Y:S01]  /*22a0*/  IMAD.MOV.U32 R10, RZ, RZ, R13 ;  /* 0x000000ffff0a7224 */ /* 0x000fe200078e000d */
[----:B------:R-:W-:Y:S01]  /*22b0*/  IABS R12, R17 ;  /* 0x00000011000c7213 */ /* 0x000fe20000000000 */
[----:B------:R-:W-:Y:S01]  /*22c0*/  @!P0 IMAD.MOV R7, RZ, RZ, -R7 ;  /* 0x000000ffff078224 */ /* 0x000fe200078e0a07 */
[----:B------:R-:W-:-:S03]  /*22d0*/  ISETP.GE.AND P0, PT, R16, RZ, PT ;  /* 0x000000ff1000720c */ /* 0x000fc60003f06270 */
[----:B------:R-:W-:-:S04]  /*22e0*/  IMAD.MOV.U32 R11, RZ, RZ, R12 ;  /* 0x000000ffff0b7224 */ /* 0x000fc800078e000c */
[----:B------:R-:W-:Y:S01]  /*22f0*/  @!P1 IMAD.MOV R10, RZ, RZ, -R10 ;  /* 0x000000ffff0a9224 */ /* 0x000fe200078e0a0a */
[----:B------:R-:W-:Y:S01]  /*2300*/  ISETP.GT.U32.AND P1, PT, R4, R29, PT ;  /* 0x0000001d0400720c */ /* 0x000fe20003f24070 */
[----:B------:R-:W-:Y:S01]  /*2310*/  IMAD.HI.U32 R6, R0, R11, RZ ;  /* 0x0000000b00067227 */ /* 0x000fe200078e00ff */
[----:B------:R-:W-:Y:S01]  /*2320*/  STL [R1+0x18], R14 ;  /* 0x0000180e01007387 */ /* 0x000fe20000100800 */
[----:B------:R-:W-:Y:S02]  /*2330*/  ISETP.GE.AND P3, PT, R17, RZ, PT ;  /* 0x000000ff1100720c */ /* 0x000fe40003f66270 */
[----:B------:R-:W-:Y:S01]  /*2340*/  IABS R2, R3 ;  /* 0x0000000300027213 */ /* 0x000fe20000000000 */
[----:B------:R0:W-:Y:S01]  /*2350*/  STL [R1+0x14], R5 ;  /* 0x0000140501007387 */ /* 0x0001e20000100800 */
[----:B------:R-:W-:Y:S01]  /*2360*/  IMAD.MOV.U32 R17, RZ, RZ, R19 ;  /* 0x000000ffff117224 */ /* 0x000fe200078e0013 */
[----:B------:R-:W-:Y:S01]  /*2370*/  MOV R19, R21 ;  /* 0x0000001500137202 */ /* 0x000fe20000000f00 */
[--C-:B------:R-:W-:Y:S01]  /*2380*/  @!P2 IMAD.IADD R9, R9, 0x1, -R4.reuse ;  /* 0x000000010909a824 */ /* 0x100fe200078e0a04 */
[----:B------:R1:W-:Y:S01]  /*2390*/  STL [R1+0x10], R7 ;  /* 0x0000100701007387 */ /* 0x0003e20000100800 */
[----:B------:R-:W-:Y:S01]  /*23a0*/  @!P5 IMAD.IADD R8, R8, 0x1, -R4 ;  /* 0x000000010808d824 */ /* 0x000fe200078e0a04 */
[----:B------:R-:W-:Y:S01]  /*23b0*/  ISETP.GE.AND P2, PT, R3, RZ, PT ;  /* 0x000000ff0300720c */ /* 0x000fe20003f46270 */
[----:B------:R-:W-:Y:S01]  /*23c0*/  IMAD.MOV R6, RZ, RZ, -R6 ;  /* 0x000000ffff067224 */ /* 0x000fe200078e0a06 */
[----:B------:R-:W-:Y:S01]  /*23d0*/  STL [R1+0xc], R10 ;  /* 0x00000c0a01007387 */ /* 0x000fe20000100800 */
[----:B------:R-:W-:-:S03]  /*23e0*/  IMAD.MOV.U32 R3, RZ, RZ, R9 ;  /* 0x000000ffff037224 */ /* 0x000fc600078e0009 */
[----:B------:R-:W3:Y:S01]  /*23f0*/  LDL.LU R21, [R1+0xfc] ;  /* 0x0000fc0001157983 */ /* 0x000ee20000300800 */
[----:B0-----:R-:W-:-:S04]  /*2400*/  IMAD.HI.U32 R5, R0, R2, RZ ;  /* 0x0000000200057227 */ /* 0x001fc800078e00ff */
[----:B------:R-:W-:Y:S02]  /*2410*/  @!P4 IMAD.MOV R8, RZ, RZ, -R8 ;  /* 0x000000ffff08c224 */ /* 0x000fe400078e0a08 */
[C---:B------:R-:W-:Y:S02]  /*2420*/  IMAD R6, R4.reuse, R6, R11 ;  /* 0x0000000604067224 */ /* 0x040fe400078e020b */
[----:B------:R-:W-:Y:S01]  /*2430*/  @!P0 IMAD.MOV R3, RZ, RZ, -R3 ;  /* 0x000000ffff038224 */ /* 0x000fe200078e0a03 */
[----:B------:R-:W-:Y:S01]  /*2440*/  STL [R1+0x4], R8 ;  /* 0x0000040801007387 */ /* 0x000fe20000100800 */
[----:B-1----:R-:W-:Y:S02]  /*2450*/  IMAD.MOV R7, RZ, RZ, -R5 ;  /* 0x000000ffff077224 */ /* 0x002fe400078e0a05 */
[----:B------:R-:W-:Y:S01]  /*2460*/  @!P1 IMAD.IADD R29, R29, 0x1, -R4 ;  /* 0x000000011d1d9824 */ /* 0x000fe200078e0a04 */
[----:B------:R-:W-:Y:S02]  /*2470*/  ISETP.GT.U32.AND P5, PT, R4, R6, PT ;  /* 0x000000060400720c */ /* 0x000fe40003fa4070 */
[----:B------:R-:W-:-:S02]  /*2480*/  IABS R12, R20 ;  /* 0x00000014000c7213 */ /* 0x000fc40000000000 */
[----:B------:R-:W-:-:S09]  /*2490*/  ISETP.GE.AND P0, PT, R20, RZ, PT ;  /* 0x000000ff1400720c */ /* 0x000fd20003f06270 */
[----:B------:R-:W-:-:S05]  /*24a0*/  @!P5 IMAD.IADD R6, R6, 0x1, -R4 ;  /* 0x000000010606d824 */ /* 0x000fca00078e0a04 */
[----:B------:R-:W-:Y:S02]  /*24b0*/  ISETP.GT.U32.AND P5, PT, R4, R6, PT ;  /* 0x000000060400720c */ /* 0x000fe40003fa4070 */
[----:B------:R-:W-:Y:S01]  /*24c0*/  ISETP.GE.AND P6, PT, R28, RZ, PT ;  /* 0x000000ff1c00720c */ /* 0x000fe20003fc6270 */
[----:B------:R-:W-:-:S10]  /*24d0*/  IMAD R2, R4, R7, R2 ;  /* 0x0000000704027224 */ /* 0x000fd400078e0202 */
[----:B------:R-:W-:Y:S02]  /*24e0*/  @!P5 IMAD.IADD R6, R6, 0x1, -R4 ;  /* 0x000000010606d824 */ /* 0x000fe400078e0a04 */
[----:B------:R-:W-:Y:S01]  /*24f0*/  @!P6 IMAD.MOV R29, RZ, RZ, -R29 ;  /* 0x000000ffff1de224 */ /* 0x000fe200078e0a1d */
[----:B--2---:R-:W-:Y:S02]  /*2500*/  IABS R5, R18 ;  /* 0x0000001200057213 */ /* 0x004fe40000000000 */
[----:B------:R-:W-:Y:S02]  /*2510*/  ISETP.GE.AND P1, PT, R18, RZ, PT ;  /* 0x000000ff1200720c */ /* 0x000fe40003f26270 */
[----:B------:R-:W2:Y:S04]  /*2520*/  LDL.LU R18, [R1+0x100] ;  /* 0x0001000001127983 */ /* 0x000ea80000300800 */
[----:B------:R-:W4:Y:S04]  /*2530*/  LDL.LU R20, [R1+0x104] ;  /* 0x0001040001147983 */ /* 0x000f280000300800 */
[----:B------:R0:W-:Y:S04]  /*2540*/  STL [R1], R3 ;  /* 0x0000000301007387 */ /* 0x0001e80000100800 */
[----:B------:R-:W4:Y:S01]  /*2550*/  LDL.LU R16, [R1+0x108] ;  /* 0x0001080001107983 */ /* 0x000f220000300800 */
[----:B------:R-:W-:-:S04]  /*2560*/  IMAD.HI.U32 R7, R0, R5, RZ ;  /* 0x0000000500077227 */ /* 0x000fc800078e00ff */
[----:B0-----:R-:W-:Y:S02]  /*2570*/  IMAD.MOV.U32 R3, RZ, RZ, R6 ;  /* 0x000000ffff037224 */ /* 0x001fe400078e0006 */
[----:B------:R-:W-:Y:S02]  /*2580*/  IMAD.MOV R8, RZ, RZ, -R7 ;  /* 0x000000ffff087224 */ /* 0x000fe400078e0a07 */
[----:B------:R-:W-:Y:S01]  /*2590*/  @!P3 IMAD.MOV R3, RZ, RZ, -R3 ;  /* 0x000000ffff03b224 */ /* 0x000fe200078e0a03 */
[----:B------:R-:W-:Y:S01]  /*25a0*/  STL [R1+0x13a4], R29 ;  /* 0x0013a41d01007387 */ /* 0x000fe20000100800 */
[----:B------:R-:W-:Y:S01]  /*25b0*/  IMAD R5, R4, R8, R5 ;  /* 0x0000000804057224 */ /* 0x000fe200078e0205 */
[----:B------:R-:W-:Y:S02]  /*25c0*/  IABS R8, R17 ;  /* 0x0000001100087213 */ /* 0x000fe40000000000 */
[----:B------:R-:W-:Y:S01]  /*25d0*/  ISETP.GE.AND P3, PT, R17, RZ, PT ;  /* 0x000000ff1100720c */ /* 0x000fe20003f66270 */
[----:B------:R0:W-:Y:S04]  /*25e0*/  STL [R1+0x48], R3 ;  /* 0x0000480301007387 */ /* 0x0001e80000100800 */
[----:B------:R-:W4:Y:S01]  /*25f0*/  LDL.LU R17, [R1+0x110] ;  /* 0x0001100001117983 */ /* 0x000f220000300800 */
[----:B0-----:R-:W-:-:S02]  /*2600*/  IMAD.MOV.U32 R3, RZ, RZ, R22 ;  /* 0x000000ffff037224 */ /* 0x001fc400078e0016 */
[----:B------:R-:W-:Y:S02]  /*2610*/  IMAD.MOV.U32 R22, RZ, RZ, R23 ;  /* 0x000000ffff167224 */ /* 0x000fe400078e0017 */
[----:B------:R-:W4:Y:S01]  /*2620*/  LDL.LU R23, [R1+0x114] ;  /* 0x0001140001177983 */ /* 0x000f220000300800 */
[----:B------:R-:W-:Y:S01]  /*2630*/  ISETP.GT.U32.AND P4, PT, R4, R2, PT ;  /* 0x000000020400720c */ /* 0x000fe20003f84070 */
[----:B------:R-:W-:Y:S01]  /*2640*/  IMAD.HI.U32 R7, R0, R12, RZ ;  /* 0x0000000c00077227 */ /* 0x000fe200078e00ff */
[----:B------:R-:W-:-:S03]  /*2650*/  ISETP.GT.U32.AND P5, PT, R4, R5, PT ;  /* 0x000000050400720c */ /* 0x000fc60003fa4070 */
[----:B------:R-:W-:-:S04]  /*2660*/  IMAD.MOV R7, RZ, RZ, -R7 ;  /* 0x000000ffff077224 */ /* 0x000fc800078e0a07 */
[----:B------:R-:W-:-:S04]  /*2670*/  IMAD R12, R4, R7, R12 ;  /* 0x00000007040c7224 */ /* 0x000fc800078e020c */
[----:B------:R-:W-:Y:S02]  /*2680*/  @!P4 IMAD.IADD R2, R2, 0x1, -R4 ;  /* 0x000000010202c824 */ /* 0x000fe400078e0a04 */
[----:B------:R-:W-:Y:S01]  /*2690*/  IMAD.MOV.U32 R9, RZ, RZ, R8 ;  /* 0x000000ffff097224 */ /* 0x000fe200078e0008 */
[C---:B------:R-:W-:Y:S02]  /*26a0*/  ISETP.GT.U32.AND P6, PT, R4.reuse, R12, PT ;  /* 0x0000000c0400720c */ /* 0x040fe40003fc4070 */
[----:B------:R-:W-:Y:S01]  /*26b0*/  ISETP.GT.U32.AND P4, PT, R4, R2, PT ;  /* 0x000000020400720c */ /* 0x000fe20003f84070 */
[----:B------:R-:W-:Y:S01]  /*26c0*/  IMAD.HI.U32 R6, R0, R9, RZ ;  /* 0x0000000900067227 */ /* 0x000fe200078e00ff */
[----:B------:R-:W-:-:S03]  /*26d0*/  IABS R8, R19 ;  /* 0x0000001300087213 */ /* 0x000fc60000000000 */
[----:B------:R-:W-:Y:S02]  /*26e0*/  @!P5 IMAD.IADD R5, R5, 0x1, -R4 ;  /* 0x000000010505d824 */ /* 0x000fe400078e0a04 */
[----:B------:R-:W-:Y:S02]  /*26f0*/  IMAD.MOV R10, RZ, RZ, -R6 ;  /* 0x000000ffff0a7224 */ /* 0x000fe400078e0a06 */
[----:B------:R-:W-:Y:S01]  /*2700*/  IMAD.HI.U32 R14, R0, R8, RZ ;  /* 0x00000008000e7227 */ /* 0x000fe200078e00ff */
[----:B------:R-:W-:-:S03]  /*2710*/  ISETP.GT.U32.AND P5, PT, R4, R5, PT ;  /* 0x000000050400720c */ /* 0x000fc60003fa4070 */
[----:B------:R-:W-:Y:S02]  /*2720*/  IMAD R9, R4, R10, R9 ;  /* 0x0000000a04097224 */ /* 0x000fe400078e0209 */
[--C-:B------:R-:W-:Y:S01]  /*2730*/  @!P4 IMAD.IADD R2, R2, 0x1, -R4.reuse ;  /* 0x000000010202c824 */ /* 0x100fe200078e0a04 */
[----:B------:R-:W-:Y:S01]  /*2740*/  ISETP.GE.AND P4, PT, R19, RZ, PT ;  /* 0x000000ff1300720c */ /* 0x000fe20003f86270 */
[----:B------:R-:W-:Y:S01]  /*2750*/  @!P6 IMAD.IADD R12, R12, 0x1, -R4 ;  /* 0x000000010c0ce824 */ /* 0x000fe200078e0a04 */
[----:B------:R-:W4:Y:S01]  /*2760*/  LDL.LU R19, [R1+0x118] ;  /* 0x0001180001137983 */ /* 0x000f220000300800 */
[----:B------:R-:W-:-:S03]  /*2770*/  IMAD.MOV R14, RZ, RZ, -R14 ;  /* 0x000000ffff0e7224 */ /* 0x000fc600078e0a0e */
[C---:B------:R-:W-:Y:S01]  /*2780*/  ISETP.GT.U32.AND P6, PT, R4.reuse, R12, PT ;  /* 0x0000000c0400720c */ /* 0x040fe20003fc4070 */
[C---:B------:R-:W-:Y:S02]  /*2790*/  IMAD R8, R4.reuse, R14, R8 ;  /* 0x0000000e04087224 */ /* 0x040fe400078e0208 */
[----:B------:R-:W-:Y:S01]  /*27a0*/  @!P5 IMAD.IADD R5, R5, 0x1, -R4 ;  /* 0x000000010505d824 */ /* 0x000fe200078e0a04 */
[----:B------:R-:W-:Y:S02]  /*27b0*/  ISETP.GT.U32.AND P5, PT, R4, R9, PT ;  /* 0x000000090400720c */ /* 0x000fe40003fa4070 */
[----:B---3--:R-:W-:-:S05]  /*27c0*/  IABS R7, R21 ;  /* 0x0000001500077213 */ /* 0x008fca0000000000 */
[----:B------:R-:W-:-:S04]  /*27d0*/  IMAD.MOV.U32 R6, RZ, RZ, R7 ;  /* 0x000000ffff067224 */ /* 0x000fc800078e0007 */
[----:B------:R-:W-:-:S04]  /*27e0*/  IMAD.HI.U32 R10, R0, R6, RZ ;  /* 0x00000006000a7227 */ /* 0x000fc800078e00ff */
[----:B------:R-:W-:-:S04]  /*27f0*/  IMAD.MOV R10, RZ, RZ, -R10 ;  /* 0x000000ffff0a7224 */ /* 0x000fc800078e0a0a */
[----:B------:R-:W-:Y:S02]  /*2800*/  IMAD R6, R4, R10, R6 ;  /* 0x0000000a04067224 */ /* 0x000fe400078e0206 */
[--C-:B------:R-:W-:Y:S01]  /*2810*/  @!P6 IMAD.IADD R12, R12, 0x1, -R4.reuse ;  /* 0x000000010c0ce824 */ /* 0x100fe200078e0a04 */
[C---:B------:R-:W-:Y:S01]  /*2820*/  ISETP.GT.U32.AND P6, PT, R4.reuse, R8, PT ;  /* 0x000000080400720c */ /* 0x040fe20003fc4070 */
[----:B------:R-:W-:Y:S01]  /*2830*/  @!P5 IMAD.IADD R9, R9, 0x1, -R4 ;  /* 0x000000010909d824 */ /* 0x000fe200078e0a04 */
[----:B------:R-:W-:Y:S01]  /*2840*/  ISETP.GT.U32.AND P5, PT, R4, R6, PT ;  /* 0x000000060400720c */ /* 0x000fe20003fa4070 */
[----:B------:R-:W-:Y:S02]  /*2850*/  IMAD.MOV.U32 R29, RZ, RZ, R2 ;  /* 0x000000ffff1d7224 */ /* 0x000fe400078e0002 */
[----:B------:R-:W-:Y:S02]  /*2860*/  @!P0 IMAD.MOV R12, RZ, RZ, -R12 ;  /* 0x000000ffff0c8224 */ /* 0x000fe400078e0a0c */
[----:B------:R-:W-:-:S05]  /*2870*/  @!P2 IMAD.MOV R29, RZ, RZ, -R29 ;  /* 0x000000ffff1da224 */ /* 0x000fca00078e0a1d */
[----:B------:R-:W-:Y:S01]  /*2880*/  STL [R1+0x60], R29 ;  /* 0x0000601d01007387 */ /* 0x000fe20000100800 */
[--C-:B------:R-:W-:Y:S01]  /*2890*/  @!P6 IMAD.IADD R8, R8, 0x1, -R4.reuse ;  /* 0x000000010808e824 */ /* 0x100fe200078e0a04 */
[----:B------:R-:W-:Y:S01]  /*28a0*/  ISETP.GT.U32.AND P6, PT, R4, R9, PT ;  /* 0x000000090400720c */ /* 0x000fe20003fc4070 */
[----:B------:R-:W-:-:S05]  /*28b0*/  @!P5 IMAD.IADD R6, R6, 0x1, -R4 ;  /* 0x000000010606d824 */ /* 0x000fca00078e0a04 */
[----:B------:R-:W-:-:S07]  /*28c0*/  ISETP.GT.U32.AND P5, PT, R4, R6, PT ;  /* 0x000000060400720c */ /* 0x000fce0003fa4070 */
[----:B------:R-:W-:Y:S01]  /*28d0*/  @!P6 IMAD.IADD R9, R9, 0x1, -R4 ;  /* 0x000000010909e824 */ /* 0x000fe200078e0a04 */
[----:B------:R-:W-:Y:S02]  /*28e0*/  ISETP.GE.AND P6, PT, R21, RZ, PT ;  /* 0x000000ff1500720c */ /* 0x000fe40003fc6270 */
[----:B------:R-:W-:-:S03]  /*28f0*/  ISETP.GT.U32.AND P2, PT, R4, R8, PT ;  /* 0x000000080400720c */ /* 0x000fc60003f44070 */
[----:B------:R-:W-:-:S08]  /*2900*/  @!P5 IADD3 R6, PT, PT, R6, -R4, RZ ;  /* 0x800000040606d210 */ /* 0x000fd00007ffe0ff */
[----:B------:R-:W-:Y:S02]  /*2910*/  @!P6 IMAD.MOV R6, RZ, RZ, -R6 ;  /* 0x000000ffff06e224 */ /* 0x000fe400078e0a06 */
[----:B------:R-:W-:Y:S02]  /*2920*/  @!P2 IMAD.IADD R8, R8, 0x1, -R4 ;  /* 0x000000010808a824 */ /* 0x000fe400078e0a04 */
[----:B------:R-:W-:Y:S02]  /*2930*/  @!P3 IMAD.MOV R9, RZ, RZ, -R9 ;  /* 0x000000ffff09b224 */ /* 0x000fe400078e0a09 */
[----:B------:R-:W-:Y:S02]  /*2940*/  @!P4 IMAD.MOV R8, RZ, RZ, -R8 ;  /* 0x000000ffff08c224 */ /* 0x000fe400078e0a08 */
[----:B------:R-:W-:Y:S01]  /*2950*/  IMAD.MOV.U32 R21, RZ, RZ, R24 ;  /* 0x000000ffff157224 */ /* 0x000fe200078e0018 */
[----:B--2---:R-:W-:-:S05]  /*2960*/  IABS R7, R18 ;  /* 0x0000001200077213 */ /* 0x004fca0000000000 */
[----:B------:R-:W-:Y:S01]  /*2970*/  IMAD.HI.U32 R10, R0, R7, RZ ;  /* 0x00000007000a7227 */ /* 0x000fe200078e00ff */
[----:B----4-:R-:W-:-:S05]  /*2980*/  IABS R11, R16 ;  /* 0x00000010000b7213 */ /* 0x010fca0000000000 */
[----:B------:R-:W-:-:S04]  /*2990*/  IMAD.HI.U32 R14, R0, R11, RZ ;  /* 0x0000000b000e7227 */ /* 0x000fc800078e00ff */
[----:B------:R-:W-:Y:S02]  /*29a0*/  IMAD.MOV R14, RZ, RZ, -R14 ;  /* 0x000000ffff0e7224 */ /* 0x000fe400078e0a0e */
[----:B------:R-:W-:Y:S02]  /*29b0*/  IMAD.MOV R10, RZ, RZ, -R10 ;  /* 0x000000ffff0a7224 */ /* 0x000fe400078e0a0a */
[C---:B------:R-:W-:Y:S02]  /*29c0*/  IMAD R11, R4.reuse, R14, R11 ;  /* 0x0000000e040b7224 */ /* 0x040fe400078e020b */
[----:B------:R-:W-:Y:S02]  /*29d0*/  IMAD R7, R4, R10, R7 ;  /* 0x0000000a04077224 */ /* 0x000fe400078e0207 */
[----:B------:R-:W-:-:S04]  /*29e0*/  IMAD.MOV.U32 R14, RZ, RZ, R5 ;  /* 0x000000ffff0e7224 */ /* 0x000fc800078e0005 */
[----:B------:R-:W-:Y:S01]  /*29f0*/  @!P1 IMAD.MOV R14, RZ, RZ, -R14 ;  /* 0x000000ffff0e9224 */ /* 0x000fe200078e0a0e */
[----:B------:R-:W-:Y:S02]  /*2a00*/  ISETP.GT.U32.AND P1, PT, R4, R7, PT ;  /* 0x000000070400720c */ /* 0x000fe40003f24070 */
[----:B------:R-:W-:Y:S02]  /*2a10*/  IABS R13, R20 ;  /* 0x00000014000d7213 */ /* 0x000fe40000000000 */
[----:B------:R-:W-:Y:S03]  /*2a20*/  STL [R1+0x64], R14 ;  /* 0x0000640e01007387 */ /* 0x000fe60000100800 */
[----:B------:R-:W-:Y:S01]  /*2a30*/  IMAD.HI.U32 R15, R0, R13, RZ ;  /* 0x0000000d000f7227 */ /* 0x000fe200078e00ff */
[----:B------:R-:W-:Y:S05]  /*2a40*/  STL [R1+0x6c], R12 ;  /* 0x00006c0c01007387 */ /* 0x000fea0000100800 */
[----:B------:R-:W-:Y:S01]  /*2a50*/  @!P1 IMAD.IADD R7, R7, 0x1, -R4 ;  /* 0x0000000107079824 */ /* 0x000fe200078e0a04 */
[----:B------:R-:W-:-:S02]  /*2a60*/  ISETP.GE.AND P1, PT, R18, RZ, PT ;  /* 0x000000ff1200720c */ /* 0x000fc40003f26270 */
[----:B------:R-:W2:Y:S01]  /*2a70*/  LDL.LU R18, [R1+0x124] ;  /* 0x0001240001127983 */ /* 0x000ea20000300800 */
[----:B------:R-:W-:Y:S01]  /*2a80*/  IABS R10, R3 ;  /* 0x00000003000a7213 */ /* 0x000fe20000000000 */
[----:B------:R-:W-:Y:S01]  /*2a90*/  IMAD.MOV R15, RZ, RZ, -R15 ;  /* 0x000000ffff0f7224 */ /* 0x000fe200078e0a0f */
[----:B------:R-:W-:-:S03]  /*2aa0*/  IABS R28, R17 ;  /* 0x00000011001c7213 */ /* 0x000fc60000000000 */
[----:B------:R-:W-:Y:S02]  /*2ab0*/  IMAD R13, R4, R15, R13 ;  /* 0x0000000f040d7224 */ /* 0x000fe400078e020d */
[----:B------:R-:W-:-:S03]  /*2ac0*/  IMAD.HI.U32 R2, R0, R10, RZ ;  /* 0x0000000a00027227 */ /* 0x000fc600078e00ff */
[----:B------:R-:W-:Y:S01]  /*2ad0*/  ISETP.GT.U32.AND P0, PT, R4, R13, PT ;  /* 0x0000000d0400720c */ /* 0x000fe20003f04070 */
[----:B------:R-:W-:Y:S02]  /*2ae0*/  IMAD.MOV R5, RZ, RZ, -R2 ;  /* 0x000000ffff057224 */ /* 0x000fe400078e0a02 */
[----:B------:R-:W-:-:S04]  /*2af0*/  IMAD.HI.U32 R2, R0, R28, RZ ;  /* 0x0000001c00027227 */ /* 0x000fc800078e00ff */
[----:B------:R-:W-:-:S04]  /*2b00*/  IMAD.MOV R2, RZ, RZ, -R2 ;  /* 0x000000ffff027224 */ /* 0x000fc800078e0a02 */
[----:B------:R-:W-:Y:S02]  /*2b10*/  IMAD R28, R4, R2, R28 ;  /* 0x00000002041c7224 */ /* 0x000fe400078e021c */
[----:B------:R-:W-:Y:S01]  /*2b20*/  @!P0 IMAD.IADD R13, R13, 0x1, -R4 ;  /* 0x000000010d0d8824 */ /* 0x000fe200078e0a04 */
[----:B------:R-:W-:Y:S02]  /*2b30*/  ISETP.GE.AND P0, PT, R20, RZ, PT ;  /* 0x000000ff1400720c */ /* 0x000fe40003f06270 */
[----:B------:R-:W-:Y:S01]  /*2b40*/  ISETP.GT.U32.AND P6, PT, R4, R28, PT ;  /* 0x0000001c0400720c */ /* 0x000fe20003fc4070 */
[----:B------:R-:W3:Y:S01]  /*2b50*/  LDL.LU R20, [R1+0x128] ;  /* 0x0001280001147983 */ /* 0x000ee20000300800 */
[----:B------:R-:W-:-:S03]  /*2b60*/  IABS R24, R23 ;  /* 0x0000001700187213 */ /* 0x000fc60000000000 */
[----:B------:R-:W-:Y:S04]  /*2b70*/  STL [R1+0x68], R9 ;  /* 0x0000680901007387 */ /* 0x000fe80000100800 */
[----:B------:R-:W-:Y:S04]  /*2b80*/  STL [R1+0xa8], R8 ;  /* 0x0000a80801007387 */ /* 0x000fe80000100800 */
[----:B------:R-:W-:Y:S01]  /*2b90*/  @!P6 IMAD.IADD R28, R28, 0x1, -R4 ;  /* 0x000000011c1ce824 */ /* 0x000fe200078e0a04 */
[----:B------:R-:W-:Y:S01]  /*2ba0*/  ISETP.GE.AND P6, PT, R23, RZ, PT ;  /* 0x000000ff1700720c */ /* 0x000fe20003fc6270 */
[----:B------:R0:W-:Y:S01]  /*2bb0*/  STL [R1+0xbc], R6 ;  /* 0x0000bc0601007387 */ /* 0x0001e20000100800 */
[----:B------:R-:W-:-:S03]  /*2bc0*/  IMAD.MOV.U32 R23, RZ, RZ, R26 ;  /* 0x000000ffff177224 */ /* 0x000fc600078e001a */
[----:B------:R-:W4:Y:S01]  /*2bd0*/  LDL.LU R26, [R1+0x134] ;  /* 0x00013400011a7983 */ /* 0x000f220000300800 */
[C---:B------:R-:W-:Y:S01]  /*2be0*/  IMAD R10, R4.reuse, R5, R10 ;  /* 0x00000005040a7224 */ /* 0x040fe200078e020a */
[----:B------:R-:W-:-:S04]  /*2bf0*/  ISETP.GT.U32.AND P2, PT, R4, R11, PT ;  /* 0x0000000b0400720c */ /* 0x000fc80003f44070 */
[C---:B------:R-:W-:Y:S02]  /*2c00*/  ISETP.GT.U32.AND P5, PT, R4.reuse, R10, PT ;  /* 0x0000000a0400720c */ /* 0x040fe40003fa4070 */
[----:B------:R-:W-:Y:S01]  /*2c10*/  ISETP.GT.U32.AND P3, PT, R4, R13, PT ;  /* 0x0000000d0400720c */ /* 0x000fe20003f64070 */
[----:B------:R-:W-:-:S06]  /*2c20*/  IMAD.HI.U32 R2, R0, R24, RZ ;  /* 0x0000001800027227 */ /* 0x000fcc00078e00ff */
[----:B------:R-:W-:Y:S01]  /*2c30*/  @!P2 IMAD.IADD R11, R11, 0x1, -R4 ;  /* 0x000000010b0ba824 */ /* 0x000fe200078e0a04 */
[----:B------:R-:W-:-:S03]  /*2c40*/  ISETP.GT.U32.AND P2, PT, R4, R7, PT ;  /* 0x000000070400720c */ /* 0x000fc60003f44070 */
[----:B------:R-:W-:Y:S01]  /*2c50*/  @!P5 IMAD.IADD R10, R10, 0x1, -R4 ;  /* 0x000000010a0ad824 */ /* 0x000fe200078e0a04 */
[----:B------:R-:W-:Y:S01]  /*2c60*/  ISETP.GT.U32.AND P4, PT, R4, R11, PT ;  /* 0x0000000b0400720c */ /* 0x000fe20003f84070 */
[----:B------:R-:W-:-:S03]  /*2c70*/  IMAD.MOV R2, RZ, RZ, -R2 ;  /* 0x000000ffff027224 */ /* 0x000fc600078e0a02 */
[C---:B------:R-:W-:Y:S01]  /*2c80*/  ISETP.GT.U32.AND P5, PT, R4.reuse, R10, PT ;  /* 0x0000000a0400720c */ /* 0x040fe20003fa4070 */
[----:B------:R-:W-:Y:S01]  /*2c90*/  @!P3 IMAD.IADD R13, R13, 0x1, -R4 ;  /* 0x000000010d0db824 */ /* 0x000fe200078e0a04 */
[----:B------:R-:W-:Y:S01]  /*2ca0*/  ISETP.GE.AND P3, PT, R3, RZ, PT ;  /* 0x000000ff0300720c */ /* 0x000fe20003f66270 */
[----:B------:R-:W-:Y:S01]  /*2cb0*/  IMAD R24, R4, R2, R24 ;  /* 0x0000000204187224 */ /* 0x000fe200078e0218 */
[----:B------:R-:W-:Y:S01]  /*2cc0*/  IABS R5, R19 ;  /* 0x0000001300057213 */ /* 0x000fe20000000000 */
[--C-:B------:R-:W-:Y:S01]  /*2cd0*/  @!P2 IMAD.IADD R7, R7, 0x1, -R4.reuse ;  /* 0x000000010707a824 */ /* 0x100fe200078e0a04 */
[----:B------:R-:W-:Y:S01]  /*2ce0*/  ISETP.GE.AND P2, PT, R16, RZ, PT ;  /* 0x000000ff1000720c */ /* 0x000fe20003f46270 */
[----:B------:R-:W-:Y:S02]  /*2cf0*/  IMAD.MOV.U32 R3, RZ, RZ, R13 ;  /* 0x000000ffff037224 */ /* 0x000fe400078e000d */
[----:B------:R-:W-:Y:S01]  /*2d00*/  @!P4 IMAD.IADD R11, R11, 0x1, -R4 ;  /* 0x000000010b0bc824 */ /* 0x000fe200078e0a04 */
[----:B------:R-:W-:Y:S01]  /*2d10*/  ISETP.GT.U32.AND P4, PT, R4, R24, PT ;  /* 0x000000180400720c */ /* 0x000fe20003f84070 */
[----:B------:R-:W-:-:S02]  /*2d20*/  @!P1 IMAD.MOV R7, RZ, RZ, -R7 ;  /* 0x000000ffff079224 */ /* 0x000fc400078e0a07 */
[----:B------:R-:W-:Y:S02]  /*2d30*/  @!P0 IMAD.MOV R3, RZ, RZ, -R3 ;  /* 0x000000ffff038224 */ /* 0x000fe400078e0a03 */
[----:B0-----:R-:W-:Y:S01]  /*2d40*/  IMAD.HI.U32 R6, R0, R5, RZ ;  /* 0x0000000500067227 */ /* 0x001fe200078e00ff */
[----:B------:R0:W-:Y:S03]  /*2d50*/  STL [R1+0x5c], R7 ;  /* 0x00005c0701007387 */ /* 0x0001e60000100800 */
[----:B------:R-:W-:Y:S01]  /*2d60*/  @!P5 IMAD.IADD R10, R10, 0x1, -R4 ;  /* 0x000000010a0ad824 */ /* 0x000fe200078e0a04 */
[----:B------:R1:W-:Y:S01]  /*2d70*/  STL [R1+0x58], R3 ;  /* 0x0000580301007387 */ /* 0x0003e20000100800 */
[----:B------:R-:W-:Y:S01]  /*2d80*/  IMAD.MOV R6, RZ, RZ, -R6 ;  /* 0x000000ffff067224 */ /* 0x000fe200078e0a06 */
[----:B------:R-:W-:Y:S01]  /*2d90*/  IABS R2, R22 ;  /* 0x0000001600027213 */ /* 0x000fe20000000000 */
[----:B0-----:R-:W-:-:S02]  /*2da0*/  IMAD.MOV.U32 R7, RZ, RZ, R11 ;  /* 0x000000ffff077224 */ /* 0x001fc400078e000b */
[----:B-1----:R-:W-:Y:S02]  /*2db0*/  IMAD.MOV.U32 R3, RZ, RZ, R10 ;  /* 0x000000ffff037224 */ /* 0x002fe400078e000a */
[----:B------:R-:W-:Y:S02]  /*2dc0*/  IMAD R5, R4, R6, R5 ;  /* 0x0000000604057224 */ /* 0x000fe400078e0205 */
[----:B------:R-:W-:Y:S01]  /*2dd0*/  @!P2 IMAD.MOV R7, RZ, RZ, -R7 ;  /* 0x000000ffff07a224 */ /* 0x000fe200078e0a07 */
[----:B------:R-:W-:Y:S01]  /*2de0*/  IABS R9, R25 ;  /* 0x0000001900097213 */ /* 0x000fe20000000000 */
[----:B------:R-:W-:Y:S02]  /*2df0*/  @!P3 IMAD.MOV R3, RZ, RZ, -R3 ;  /* 0x000000ffff03b224 */ /* 0x000fe400078e0a03 */
[----:B------:R-:W-:Y:S01]  /*2e00*/  IMAD.HI.U32 R6, R0, R2, RZ ;  /* 0x0000000200067227 */ /* 0x000fe200078e00ff */
[----:B------:R-:W-:Y:S01]  /*2e10*/  STL [R1+0x54], R7 ;  /* 0x0000540701007387 */ /* 0x000fe20000100800 */
[----:B------:R-:W-:-:S02]  /*2e20*/  ISETP.GT.U32.AND P1, PT, R4, R28, PT ;  /* 0x0000001c0400720c */ /* 0x000fc40003f24070 */
[----:B------:R-:W-:Y:S01]  /*2e30*/  @!P4 IMAD.IADD R24, R24, 0x1, -R4 ;  /* 0x000000011818c824 */ /* 0x000fe200078e0a04 */
[----:B------:R-:W-:Y:S01]  /*2e40*/  ISETP.GT.U32.AND P4, PT, R4, R5, PT ;  /* 0x000000050400720c */ /* 0x000fe20003f84070 */
[----:B------:R0:W-:Y:S01]  /*2e50*/  STL [R1+0x50], R3 ;  /* 0x0000500301007387 */ /* 0x0001e20000100800 */
[----:B------:R-:W-:Y:S02]  /*2e60*/  IMAD.MOV R6, RZ, RZ, -R6 ;  /* 0x000000ffff067224 */ /* 0x000fe400078e0a06 */
[----:B------:R-:W-:Y:S01]  /*2e70*/  IMAD.HI.U32 R16, R0, R9, RZ ;  /* 0x0000000900107227 */ /* 0x000fe200078e00ff */
[----:B------:R-:W4:Y:S03]  /*2e80*/  LDL.LU R29, [R1+0x138] ;  /* 0x00013800011d7983 */ /* 0x000f260000300800 */
[C---:B------:R-:W-:Y:S02]  /*2e90*/  IMAD R2, R4.reuse, R6, R2 ;  /* 0x0000000604027224 */ /* 0x040fe400078e0202 */
[----:B------:R-:W-:Y:S01]  /*2ea0*/  IMAD.MOV R16, RZ, RZ, -R16 ;  /* 0x000000ffff107224 */ /* 0x000fe200078e0a10 */
[----:B0-----:R-:W4:Y:S02]  /*2eb0*/  LDL.LU R3, [R1+0x13c] ;  /* 0x00013c0001037983 */ /* 0x001f240000300800 */
[C---:B------:R-:W-:Y:S01]  /*2ec0*/  ISETP.GT.U32.AND P2, PT, R4.reuse, R2, PT ;  /* 0x000000020400720c */ /* 0x040fe20003f44070 */
[----:B------:R-:W-:-:S02]  /*2ed0*/  IMAD R9, R4, R16, R9 ;  /* 0x0000001004097224 */ /* 0x000fc400078e0209 */
[--C-:B------:R-:W-:Y:S02]  /*2ee0*/  @!P4 IMAD.IADD R5, R5, 0x1, -R4.reuse ;  /* 0x000000010505c824 */ /* 0x100fe400078e0a04 */
[--C-:B------:R-:W-:Y:S01]  /*2ef0*/  @!P1 IMAD.IADD R28, R28, 0x1, -R4.reuse ;  /* 0x000000011c1c9824 */ /* 0x100fe200078e0a04 */
[C---:B------:R-:W-:Y:S02]  /*2f00*/  ISETP.GT.U32.AND P1, PT, R4.reuse, R9, PT ;  /* 0x000000090400720c */ /* 0x040fe40003f24070 */
[C---:B------:R-:W-:Y:S02]  /*2f10*/  ISETP.GT.U32.AND P0, PT, R4.reuse, R5, PT ;  /* 0x000000050400720c */ /* 0x040fe40003f04070 */
[----:B------:R-:W-:Y:S02]  /*2f20*/  ISETP.GT.U32.AND P4, PT, R4, R24, PT ;  /* 0x000000180400720c */ /* 0x000fe40003f84070 */
[----:B------:R-:W-:Y:S01]  /*2f30*/  IABS R14, R21 ;  /* 0x00000015000e7213 */ /* 0x000fe20000000000 */
[----:B------:R-:W-:Y:S01]  /*2f40*/  @!P2 IMAD.IADD R2, R2, 0x1, -R4 ;  /* 0x000000010202a824 */ /* 0x000fe200078e0a04 */
[----:B------:R-:W-:-:S02]  /*2f50*/  ISETP.GE.AND P3, PT, R19, RZ, PT ;  /* 0x000000ff1300720c */ /* 0x000fc40003f66270 */
[----:B------:R-:W4:Y:S01]  /*2f60*/  LDL.LU R19, [R1+0x140] ;  /* 0x0001400001137983 */ /* 0x000f220000300800 */
[----:B------:R-:W-:-:S04]  /*2f70*/  IMAD.HI.U32 R7, R0, R14, RZ ;  /* 0x0000000e00077227 */ /* 0x000fc800078e00ff */
[--C-:B------:R-:W-:Y:S01]  /*2f80*/  @!P1 IMAD.IADD R9, R9, 0x1, -R4.reuse ;  /* 0x0000000109099824 */ /* 0x100fe200078e0a04 */
[----:B------:R-:W-:Y:S01]  /*2f90*/  ISETP.GT.U32.AND P1, PT, R4, R2, PT ;  /* 0x000000020400720c */ /* 0x000fe20003f24070 */
[--C-:B------:R-:W-:Y:S01]  /*2fa0*/  @!P0 IMAD.IADD R5, R5, 0x1, -R4.reuse ;  /* 0x0000000105058824 */ /* 0x100fe200078e0a04 */
[----:B------:R-:W-:Y:S01]  /*2fb0*/  ISETP.GE.AND P0, PT, R22, RZ, PT ;  /* 0x000000ff1600720c */ /* 0x000fe20003f06270 */
[----:B------:R-:W-:Y:S01]  /*2fc0*/  @!P4 IMAD.IADD R24, R24, 0x1, -R4 ;  /* 0x000000011818c824 */ /* 0x000fe200078e0a04 */
[----:B------:R-:W-:Y:S01]  /*2fd0*/  ISETP.GE.AND P2, PT, R25, RZ, PT ;  /* 0x000000ff1900720c */ /* 0x000fe20003f46270 */
[----:B------:R-:W4:Y:S01]  /*2fe0*/  LDL.LU R22, [R1+0x144] ;  /* 0x0001440001167983 */ /* 0x000f220000300800 */
[----:B------:R-:W-:-:S03]  /*2ff0*/  IMAD.MOV R7, RZ, RZ, -R7 ;  /* 0x000000ffff077224 */ /* 0x000fc600078e0a07 */
[----:B------:R-:W4:Y:S01]  /*3000*/  LDL.LU R25, [R1+0x148] ;  /* 0x0001480001197983 */ /* 0x000f220000300800 */
[----:B------:R-:W-:Y:S01]  /*3010*/  ISETP.GE.AND P5, PT, R17, RZ, PT ;  /* 0x000000ff1100720c */ /* 0x000fe20003fa6270 */
[----:B------:R-:W-:Y:S02]  /*3020*/  IMAD R14, R4, R7, R14 ;  /* 0x00000007040e7224 */ /* 0x000fe400078e020e */
[----:B------:R-:W-:-:S03]  /*3030*/  @!P1 IMAD.IADD R2, R2, 0x1, -R4 ;  /* 0x0000000102029824 */ /* 0x000fc600078e0a04 */
[----:B------:R-:W-:Y:S01]  /*3040*/  ISETP.GT.U32.AND P1, PT, R4, R14, PT ;  /* 0x0000000e0400720c */ /* 0x000fe20003f24070 */
[----:B------:R-:W-:Y:S02]  /*3050*/  @!P6 IMAD.MOV R24, RZ, RZ, -R24 ;  /* 0x000000ffff18e224 */ /* 0x000fe400078e0a18 */
[----:B------:R-:W-:-:S04]  /*3060*/  @!P3 IMAD.MOV R5, RZ, RZ, -R5 ;  /* 0x000000ffff05b224 */ /* 0x000fc800078e0a05 */
[----:B------:R-:W-:-:S05]  /*3070*/  @!P5 IMAD.MOV R28, RZ, RZ, -R28 ;  /* 0x000000ffff1cd224 */ /* 0x000fca00078e0a1c */
[----:B------:R-:W-:Y:S01]  /*3080*/  STL [R1+0x1388], R28 ;  /* 0x0013881c01007387 */ /* 0x000fe20000100800 */
[----:B------:R-:W-:-:S03]  /*3090*/  @!P1 IMAD.IADD R14, R14, 0x1, -R4 ;  /* 0x000000010e0e9824 */ /* 0x000fc600078e0a04 */
[----:B------:R-:W-:Y:S01]  /*30a0*/  STL [R1+0x138c], R24 ;  /* 0x00138c1801007387 */ /* 0x000fe20000100800 */
[----:B------:R-:W-:-:S03]  /*30b0*/  @!P0 IMAD.MOV R2, RZ, RZ, -R2 ;  /* 0x000000ffff028224 */ /* 0x000fc600078e0a02 */
[----:B------:R0:W-:Y:S01]  /*30c0*/  STL [R1+0x40], R5 ;  /* 0x0000400501007387 */ /* 0x0001e20000100800 */
[----:B------:R-:W-:-:S13]  /*30d0*/  ISETP.GT.U32.AND P0, PT, R4, R14, PT ;  /* 0x0000000e0400720c */ /* 0x000fda0003f04070 */
[----:B------:R-:W-:Y:S01]  /*30e0*/  @!P0 IMAD.IADD R14, R14, 0x1, -R4 ;  /* 0x000000010e0e8824 */ /* 0x000fe200078e0a04 */
[----:B------:R-:W-:Y:S02]  /*30f0*/  IABS R7, R23 ;  /* 0x0000001700077213 */ /* 0x000fe40000000000 */
[----:B--2---:R-:W-:-:S05]  /*3100*/  IABS R8, R18 ;  /* 0x0000001200087213 */ /* 0x004fca0000000000 */
[----:B------:R-:W-:-:S04]  /*3110*/  IMAD.HI.U32 R15, R0, R8, RZ ;  /* 0x00000008000f7227 */ /* 0x000fc800078e00ff */
[----:B------:R-:W-:-:S04]  /*3120*/  IMAD.MOV R15, RZ, RZ, -R15 ;  /* 0x000000ffff0f7224 */ /* 0x000fc800078e0a0f */
[----:B------:R-:W-:-:S05]  /*3130*/  IMAD R8, R4, R15, R8 ;  /* 0x0000000f04087224 */ /* 0x000fca00078e0208 */
[----:B------:R-:W-:Y:S02]  /*3140*/  ISETP.GT.U32.AND P4, PT, R4, R8, PT ;  /* 0x000000080400720c */ /* 0x000fe40003f84070 */
[----:B---3--:R-:W-:-:S11]  /*3150*/  IABS R12, R20 ;  /* 0x00000014000c7213 */ /* 0x008fd60000000000 */
[----:B------:R-:W-:Y:S01]  /*3160*/  @!P4 IMAD.IADD R8, R8, 0x1, -R4 ;  /* 0x000000010808c824 */ /* 0x000fe200078e0a04 */
[----:B------:R-:W-:Y:S01]  /*3170*/  ISETP.GT.U32.AND P4, PT, R4, R9, PT ;  /* 0x000000090400720c */ /* 0x000fe20003f84070 */
[----:B------:R-:W-:-:S04]  /*3180*/  IMAD.HI.U32 R6, R0, R12, RZ ;  /* 0x0000000c00067227 */ /* 0x000fc800078e00ff */
[----:B------:R-:W-:Y:S01]  /*3190*/  IMAD.MOV R6, RZ, RZ, -R6 ;  /* 0x000000ffff067224 */ /* 0x000fe200078e0a06 */
[----:B------:R-:W-:Y:S02]  /*31a0*/  ISETP.GE.AND P3, PT, R18, RZ, PT ;  /* 0x000000ff1200720c */ /* 0x000fe40003f66270 */
[----:B------:R-:W2:Y:S01]  /*31b0*/  LDL.LU R18, [R1+0x14c] ;  /* 0x00014c0001127983 */ /* 0x000ea20000300800 */
[----:B------:R-:W-:Y:S01]  /*31c0*/  IMAD R12, R4, R6, R12 ;  /* 0x00000006040c7224 */ /* 0x000fe200078e020c */
[----:B----4-:R-:W-:-:S03]  /*31d0*/  IABS R6, R26 ;  /* 0x0000001a00067213 */ /* 0x010fc60000000000 */
[----:B------:R-:W-:Y:S02]  /*31e0*/  @!P4 IADD3 R9, PT, PT, R9, -R4, RZ ;  /* 0x800000040909c210 */ /* 0x000fe40007ffe0ff */
[----:B------:R-:W-:Y:S01]  /*31f0*/  ISETP.GE.AND P4, PT, R20, RZ, PT ;  /* 0x000000ff1400720c */ /* 0x000fe20003f86270 */
[----:B0-----:R-:W-:Y:S01]  /*3200*/  IMAD.HI.U32 R5, R0, R6, RZ ;  /* 0x0000000600057227 */ /* 0x001fe200078e00ff */
[----:B------:R-:W3:Y:S03]  /*3210*/  LDL.LU R20, [R1+0x150] ;  /* 0x0001500001147983 */ /* 0x000ee60000300800 */
[----:B------:R-:W-:-:S04]  /*3220*/  IMAD.MOV R5, RZ, RZ, -R5 ;  /* 0x000000ffff057224 */ /* 0x000fc800078e0a05 */
[C---:B------:R-:W-:Y:S01]  /*3230*/  IMAD R10, R4.reuse, R5, R6 ;  /* 0x00000005040a7224 */ /* 0x040fe200078e0206 */
[----:B------:R-:W-:-:S04]  /*3240*/  ISETP.GT.U32.AND P6, PT, R4, R12, PT ;  /* 0x0000000c0400720c */ /* 0x000fc80003fc4070 */
[----:B------:R-:W-:Y:S01]  /*3250*/  ISETP.GT.U32.AND P0, PT, R4, R10, PT ;  /* 0x0000000a0400720c */ /* 0x000fe20003f04070 */
[----:B------:R0:W-:Y:S08]  /*3260*/  STL [R1+0x88], R2 ;  /* 0x0000880201007387 */ /* 0x0001f00000100800 */
[----:B------:R-:W-:Y:S01]  /*3270*/  @!P6 IMAD.IADD R12, R12, 0x1, -R4 ;  /* 0x000000010c0ce824 */ /* 0x000fe200078e0a04 */
[----:B------:R-:W-:-:S02]  /*3280*/  ISETP.GE.AND P6, PT, R23, RZ, PT ;  /* 0x000000ff1700720c */ /* 0x000fc40003fc6270 */
[----:B------:R-:W4:Y:S01]  /*3290*/  LDL.LU R23, [R1+0x154] ;  /* 0x0001540001177983 */ /* 0x000f220000300800 */
[----:B------:R-:W-:Y:S01]  /*32a0*/  @!P0 IMAD.IADD R10, R10, 0x1, -R4 ;  /* 0x000000010a0a8824 */ /* 0x000fe200078e0a04 */
[----:B------:R-:W-:Y:S02]  /*32b0*/  ISETP.GE.AND P0, PT, R26, RZ, PT ;  /* 0x000000ff1a00720c */ /* 0x000fe40003f06270 */
[----:B------:R-:W4:Y:S01]  /*32c0*/  LDL.LU R26, [R1+0x158] ;  /* 0x00015800011a7983 */ /* 0x000f220000300800 */
[----:B------:R-:W-:Y:S01]  /*32d0*/  ISETP.GT.U32.AND P1, PT, R4, R12, PT ;  /* 0x0000000c0400720c */ /* 0x000fe20003f24070 */
[----:B------:R-:W-:-:S04]  /*32e0*/  IMAD.HI.U32 R17, R0, R7, RZ ;  /* 0x0000000700117227 */ /* 0x000fc800078e00ff */
[----:B------:R-:W-:-:S04]  /*32f0*/  IMAD.MOV R17, RZ, RZ, -R17 ;  /* 0x000000ffff117224 */ /* 0x000fc800078e0a11 */
[C---:B------:R-:W-:Y:S01]  /*3300*/  IMAD R17, R4.reuse, R17, R7 ;  /* 0x0000001104117224 */ /* 0x040fe200078e0207 */
[----:B------:R-:W-:-:S03]  /*3310*/  ISETP.GT.U32.AND P5, PT, R4, R8, PT ;  /* 0x000000080400720c */ /* 0x000fc60003fa4070 */
[----:B------:R-:W-:Y:S01]  /*3320*/  @!P1 IMAD.IADD R12, R12, 0x1, -R4 ;  /* 0x000000010c0c9824 */ /* 0x000fe200078e0a04 */
[----:B------:R-:W-:Y:S02]  /*3330*/  ISETP.GT.U32.AND P1, PT, R4, R17, PT ;  /* 0x000000110400720c */ /* 0x000fe40003f24070 */
[----:B0-----:R-:W-:-:S05]  /*3340*/  IABS R2, R29 ;  /* 0x0000001d00027213 */ /* 0x001fca0000000000 */
[----:B------:R-:W-:-:S04]  /*3350*/  IMAD.HI.U32 R5, R0, R2, RZ ;  /* 0x0000000200057227 */ /* 0x000fc800078e00ff */
[----:B------:R-:W-:-:S04]  /*3360*/  IMAD.MOV R5, RZ, RZ, -R5 ;  /* 0x000000ffff057224 */ /* 0x000fc800078e0a05 */
[----:B------:R-:W-:Y:S02]  /*3370*/  IMAD R2, R4, R5, R2 ;  /* 0x0000000504027224 */ /* 0x000fe400078e0202 */
[--C-:B------:R-:W-:Y:S02]  /*3380*/  @!P1 IMAD.IADD R17, R17, 0x1, -R4.reuse ;  /* 0x0000000111119824 */ /* 0x100fe400078e0a04 */
[----:B------:R-:W-:Y:S01]  /*3390*/  @!P5 IMAD.IADD R8, R8, 0x1, -R4 ;  /* 0x000000010808d824 */ /* 0x000fe200078e0a04 */
[----:B------:R-:W-:Y:S02]  /*33a0*/  ISETP.GT.U32.AND P1, PT, R4, R2, PT ;  /* 0x000000020400720c */ /* 0x000fe40003f24070 */
[----:B------:R-:W-:Y:S02]  /*33b0*/  ISETP.GE.AND P5, PT, R21, RZ, PT ;  /* 0x000000ff1500720c */ /* 0x000fe40003fa6270 */
[----:B------:R-:W-:Y:S02]  /*33c0*/  IABS R21, R3 ;  /* 0x0000000300157213 */ /* 0x000fe40000000000 */
[----:B------:R-:W-:-:S03]  /*33d0*/  IABS R15, R19 ;  /* 0x00000013000f7213 */ /* 0x000fc60000000000 */
[----:B------:R-:W-:-:S04]  /*33e0*/  IMAD.HI.U32 R16, R0, R21, RZ ;  /* 0x0000001500107227 */ /* 0x000fc800078e00ff */
[----:B------:R-:W-:Y:S02]  /*33f0*/  IMAD.MOV R16, RZ, RZ, -R16 ;  /* 0x000000ffff107224 */ /* 0x000fe400078e0a10 */
[----:B------:R-:W-:Y:S02]  /*3400*/  @!P1 IMAD.IADD R2, R2, 0x1, -R4 ;  /* 0x0000000102029824 */ /* 0x000fe400078e0a04 */
[----:B------:R-:W-:Y:S01]  /*3410*/  IMAD.HI.U32 R7, R0, R15, RZ ;  /* 0x0000000f00077227 */ /* 0x000fe200078e00ff */
[----:B------:R-:W-:-:S03]  /*3420*/  IABS R11, R25 ;  /* 0x00000019000b7213 */ /* 0x000fc60000000000 */
[C---:B------:R-:W-:Y:S02]  /*3430*/  IMAD R21, R4.reuse, R16, R21 ;  /* 0x0000001004157224 */ /* 0x040fe400078e0215 */
[----:B------:R-:W-:Y:S01]  /*3440*/  @!P2 IMAD.MOV R9, RZ, RZ, -R9 ;  /* 0x000000ffff09a224 */ /* 0x000fe200078e0a09 */
[C---:B------:R-:W-:Y:S01]  /*3450*/  ISETP.GT.U32.AND P2, PT, R4.reuse, R10, PT ;  /* 0x0000000a0400720c */ /* 0x040fe20003f44070 */
[----:B------:R-:W-:Y:S01]  /*3460*/  @!P3 IMAD.MOV R8, RZ, RZ, -R8 ;  /* 0x000000ffff08b224 */ /* 0x000fe200078e0a08 */
[----:B------:R-:W-:Y:S01]  /*3470*/  ISETP.GT.U32.AND P3, PT, R4, R2, PT ;  /* 0x000000020400720c */ /* 0x000fe20003f64070 */
[----:B------:R-:W-:Y:S01]  /*3480*/  IMAD.HI.U32 R5, R0, R11, RZ ;  /* 0x0000000b00057227 */ /* 0x000fe200078e00ff */
[----:B------:R-:W-:-:S03]  /*3490*/  ISETP.GT.U32.AND P1, PT, R4, R17, PT ;  /* 0x000000110400720c */ /* 0x000fc60003f24070 */
[----:B------:R-:W-:Y:S02]  /*34a0*/  IMAD.MOV R7, RZ, RZ, -R7 ;  /* 0x000000ffff077224 */ /* 0x000fe400078e0a07 */
[----:B------:R-:W-:Y:S01]  /*34b0*/  @!P4 IMAD.MOV R12, RZ, RZ, -R12 ;  /* 0x000000ffff0cc224 */ /* 0x000fe200078e0a0c */
[C---:B------:R-:W-:Y:S01]  /*34c0*/  ISETP.GT.U32.AND P4, PT, R4.reuse, R21, PT ;  /* 0x000000150400720c */ /* 0x040fe20003f84070 */
[----:B------:R-:W-:Y:S01]  /*34d0*/  IMAD.MOV R5, RZ, RZ, -R5 ;  /* 0x000000ffff057224 */ /* 0x000fe200078e0a05 */
[----:B------:R-:W-:Y:S01]  /*34e0*/  IABS R13, R22 ;  /* 0x00000016000d7213 */ /* 0x000fe20000000000 */
[C---:B------:R-:W-:Y:S02]  /*34f0*/  IMAD R15, R4.reuse, R7, R15 ;  /* 0x00000007040f7224 */ /* 0x040fe400078e020f */
[----:B------:R-:W-:Y:S02]  /*3500*/  IMAD R11, R4, R5, R11 ;  /* 0x00000005040b7224 */ /* 0x000fe400078e020b */
[----:B------:R-:W-:-:S04]  /*3510*/  IMAD.HI.U32 R6, R0, R13, RZ ;  /* 0x0000000d00067227 */ /* 0x000fc800078e00ff */
[----:B------:R-:W-:Y:S01]  /*3520*/  @!P5 IMAD.MOV R14, RZ, RZ, -R14 ;  /* 0x000000ffff0ed224 */ /* 0x000fe200078e0a0e */
[----:B------:R-:W-:Y:S01]  /*3530*/  ISETP.GT.U32.AND P5, PT, R4, R15, PT ;  /* 0x0000000f0400720c */ /* 0x000fe20003fa4070 */
[----:B------:R-:W-:Y:S02]  /*3540*/  IMAD.MOV R6, RZ, RZ, -R6 ;  /* 0x000000ffff067224 */ /* 0x000fe400078e0a06 */
[--C-:B------:R-:W-:Y:S02]  /*3550*/  @!P2 IMAD.IADD R10, R10, 0x1, -R4.reuse ;  /* 0x000000010a0aa824 */ /* 0x100fe400078e0a04 */
[--C-:B------:R-:W-:Y:S01]  /*3560*/  @!P3 IMAD.IADD R2, R2, 0x1, -R4.reuse ;  /* 0x000000010202b824 */ /* 0x100fe200078e0a04 */
[C---:B------:R-:W-:Y:S01]  /*3570*/  ISETP.GT.U32.AND P3, PT, R4.reuse, R11, PT ;  /* 0x0000000b0400720c */ /* 0x040fe20003f64070 */
[--C-:B------:R-:W-:Y:S01]  /*3580*/  @!P4 IMAD.IADD R21, R21, 0x1, -R4.reuse ;  /* 0x000000011515c824 */ /* 0x100fe200078e0a04 */
[----:B------:R-:W-:Y:S01]  /*3590*/  ISETP.GE.AND P4, PT, R3, RZ, PT ;  /* 0x000000ff0300720c */ /* 0x000fe20003f86270 */
[----:B------:R-:W-:Y:S01]  /*35a0*/  @!P1 IMAD.IADD R17, R17, 0x1, -R4 ;  /* 0x0000000111119824 */ /* 0x000fe200078e0a04 */
[----:B------:R-:W-:Y:S01]  /*35b0*/  ISETP.GE.AND P2, PT, R29, RZ, PT ;  /* 0x000000ff1d00720c */ /* 0x000fe20003f46270 */
[----:B------:R-:W-:-:S02]  /*35c0*/  IMAD R13, R4, R6, R13 ;  /* 0x00000006040d7224 */ /* 0x000fc400078e020d */
[----:B------:R-:W-:Y:S01]  /*35d0*/  IMAD.MOV.U32 R3, RZ, RZ, R10 ;  /* 0x000000ffff037224 */ /* 0x000fe200078e000a */
[----:B------:R-:W-:Y:S01]  /*35e0*/  STL [R1+0x1384], R9 ;  /* 0x0013840901007387 */ /* 0x000fe20000100800 */
[----:B------:R-:W-:Y:S01]  /*35f0*/  @!P6 IMAD.MOV R17, RZ, RZ, -R17 ;  /* 0x000000ffff11e224 */ /* 0x000fe200078e0a11 */
[----:B------:R-:W-:Y:S01]  /*3600*/  ISETP.GT.U32.AND P1, PT, R4, R13, PT ;  /* 0x0000000d0400720c */ /* 0x000fe20003f24070 */
[----:B------:R-:W-:Y:S01]  /*3610*/  @!P0 IMAD.MOV R3, RZ, RZ, -R3 ;  /* 0x000000ffff038224 */ /* 0x000fe200078e0a03 */
[----:B------:R-:W-:Y:S01]  /*3620*/  STL [R1+0x1390], R8 ;  /* 0x0013900801007387 */ /* 0x000fe20000100800 */
[----:B------:R-:W-:-:S03]  /*3630*/  @!P5 IMAD.IADD R15, R15, 0x1, -R4 ;  /* 0x000000010f0fd824 */ /* 0x000fc600078e0a04 */
[----:B------:R-:W-:Y:S01]  /*3640*/  STL [R1+0x1394], R12 ;  /* 0x0013940c01007387 */ /* 0x000fe20000100800 */
[----:B------:R-:W-:-:S03]  /*3650*/  @!P3 IMAD.IADD R11, R11, 0x1, -R4 ;  /* 0x000000010b0bb824 */ /* 0x000fc600078e0a04 */
[----:B------:R-:W-:Y:S01]  /*3660*/  STL [R1+0x1398], R14 ;  /* 0x0013980e01007387 */ /* 0x000fe20000100800 */
[----:B------:R-:W-:-:S03]  /*3670*/  ISETP.GT.U32.AND P3, PT, R4, R15, PT ;  /* 0x0000000f0400720c */ /* 0x000fc60003f64070 */
[----:B------:R-:W-:Y:S04]  /*3680*/  STL [R1+0x139c], R17 ;  /* 0x00139c1101007387 */ /* 0x000fe80000100800 */
[----:B------:R0:W-:Y:S01]  /*3690*/  STL [R1+0x3c], R3 ;  /* 0x00003c0301007387 */ /* 0x0001e20000100800 */
[----:B------:R-:W-:Y:S02]  /*36a0*/  @!P1 IMAD.IADD R13, R13, 0x1, -R4 ;  /* 0x000000010d0d9824 */ /* 0x000fe400078e0a04 */
[----:B0-----:R-:W-:-:S04]  /*36b0*/  IMAD.MOV.U32 R3, RZ, RZ, R2 ;  /* 0x000000ffff037224 */ /* 0x001fc800078e0002 */
[----:B------:R-:W-:Y:S01]  /*36c0*/  @!P2 IMAD.MOV R3, RZ, RZ, -R3 ;  /* 0x000000ffff03a224 */ /* 0x000fe200078e0a03 */
[----:B------:R-:W-:Y:S02]  /*36d0*/  ISETP.GE.AND P5, PT, R19, RZ, PT ;  /* 0x000000ff1300720c */ /* 0x000fe40003fa6270 */
[C---:B------:R-:W-:Y:S02]  /*36e0*/  ISETP.GT.U32.AND P1, PT, R4.reuse, R21, PT ;  /* 0x000000150400720c */ /* 0x040fe40003f24070 */
[----:B------:R0:W-:Y:S01]  /*36f0*/  STL [R1+0x44], R3 ;  /* 0x0000440301007387 */ /* 0x0001e20000100800 */
[----:B------:R-:W-:-:S03]  /*3700*/  ISETP.GT.U32.AND P0, PT, R4, R13, PT ;  /* 0x0000000d0400720c */ /* 0x000fc60003f04070 */
[----:B------:R-:W4:Y:S01]  /*3710*/  LDL.LU R19, [R1+0x15c] ;  /* 0x00015c0001137983 */ /* 0x000f220000300800 */
[----:B------:R-:W-:Y:S01]  /*3720*/  @!P3 IMAD.IADD R15, R15, 0x1, -R4 ;  /* 0x000000010f0fb824 */ /* 0x000fe200078e0a04 */
[----:B------:R-:W-:-:S05]  /*3730*/  ISETP.GT.U32.AND P6, PT, R4, R11, PT ;  /* 0x0000000b0400720c */ /* 0x000fca0003fc4070 */
[--C-:B------:R-:W-:Y:S01]  /*3740*/  @!P1 IMAD.IADD R21, R21, 0x1, -R4.reuse ;  /* 0x0000000115159824 */ /* 0x100fe200078e0a04 */
[----:B------:R-:W-:Y:S01]  /*3750*/  ISETP.GE.AND P1, PT, R22, RZ, PT ;  /* 0x000000ff1600720c */ /* 0x000fe20003f26270 */
[----:B0-----:R-:W-:Y:S01]  /*3760*/  IMAD.MOV.U32 R3, RZ, RZ, R15 ;  /* 0x000000ffff037224 */ /* 0x001fe200078e000f */
[----:B------:R-:W4:Y:S01]  /*3770*/  LDL.LU R22, [R1+0x160] ;  /* 0x0001600001167983 */ /* 0x000f220000300800 */
[--C-:B------:R-:W-:Y:S01]  /*3780*/  @!P0 IMAD.IADD R13, R13, 0x1, -R4.reuse ;  /* 0x000000010d0d8824 */ /* 0x100fe200078e0a04 */
[----:B------:R-:W-:Y:S01]  /*3790*/  ISETP.GE.AND P0, PT, R25, RZ, PT ;  /* 0x000000ff1900720c */ /* 0x000fe20003f06270 */
[----:B------:R-:W-:Y:S01]  /*37a0*/  @!P4 IMAD.MOV R21, RZ, RZ, -R21 ;  /* 0x000000ffff15c224 */ /* 0x000fe200078e0a15 */
[----:B------:R-:W4:Y:S01]  /*37b0*/  LDL.LU R25, [R1+0x164] ;  /* 0x0001640001197983 */ /* 0x000f220000300800 */
[----:B------:R-:W-:Y:S02]  /*37c0*/  @!P5 IMAD.MOV R3, RZ, RZ, -R3 ;  /* 0x000000ffff03d224 */ /* 0x000fe400078e0a03 */
[----:B------:R-:W-:-:S02]  /*37d0*/  @!P6 IMAD.IADD R11, R11, 0x1, -R4 ;  /* 0x000000010b0be824 */ /* 0x000fc400078e0a04 */
[----:B------:R-:W-:Y:S01]  /*37e0*/  IMAD.MOV.U32 R8, RZ, RZ, R13 ;  /* 0x000000ffff087224 */ /* 0x000fe200078e000d */
[----:B------:R-:W-:Y:S03]  /*37f0*/  STL [R1+0x13a0], R21 ;  /* 0x0013a01501007387 */ /* 0x000fe60000100800 */
[----:B------:R-:W-:Y:S01]  /*3800*/  @!P1 IMAD.MOV R8, RZ, RZ, -R8 ;  /* 0x000000ffff089224 */ /* 0x000fe200078e0a08 */
[----:B------:R0:W-:Y:S04]  /*3810*/  STL [R1+0x28], R3 ;  /* 0x0000280301007387 */ /* 0x0001e80000100800 */
[----:B------:R1:W-:Y:S01]  /*3820*/  STL [R1+0x30], R8 ;  /* 0x0000300801007387 */ /* 0x0003e20000100800 */
[----:B0-----:R-:W-:-:S04]  /*3830*/  IMAD.MOV.U32 R3, RZ, RZ, R11 ;  /* 0x000000ffff037224 */ /* 0x001fc800078e000b */
[----:B------:R-:W-:Y:S01]  /*3840*/  @!P0 IMAD.MOV R3, RZ, RZ, -R3 ;  /* 0x000000ffff038224 */ /* 0x000fe200078e0a03 */
[----:B--2---:R-:W-:-:S05]  /*3850*/  IABS R6, R18 ;  /* 0x0000001200067213 */ /* 0x004fca0000000000 */
[----:B------:R-:W-:Y:S01]  /*3860*/  IMAD.HI.U32 R16, R0, R6, RZ ;  /* 0x0000000600107227 */ /* 0x000fe200078e00ff */
[----:B---3--:R-:W-:-:S03]  /*3870*/  IABS R5, R20 ;  /* 0x0000001400057213 */ /* 0x008fc60000000000 */
[----:B------:R-:W-:Y:S02]  /*3880*/  IMAD.MOV R16, RZ, RZ, -R16 ;  /* 0x000000ffff107224 */ /* 0x000fe400078e0a10 */
[----:B------:R-:W-:-:S04]  /*3890*/  IMAD.HI.U32 R7, R0, R5, RZ ;  /* 0x0000000500077227 */ /* 0x000fc800078e00ff */
[----:B------:R-:W-:Y:S02]  /*38a0*/  IMAD.MOV R7, RZ, RZ, -R7 ;  /* 0x000000ffff077224 */ /* 0x000fe400078e0a07 */
[C---:B------:R-:W-:Y:S02]  /*38b0*/  IMAD R6, R4.reuse, R16, R6 ;  /* 0x0000001004067224 */ /* 0x040fe400078e0206 */
[----:B------:R-:W-:-:S03]  /*38c0*/  IMAD R7, R4, R7, R5 ;  /* 0x0000000704077224 */ /* 0x000fc600078e0205 */
[C---:B------:R-:W-:Y:S02]  /*38d0*/  ISETP.GT.U32.AND P2, PT, R4.reuse, R6, PT ;  /* 0x000000060400720c */ /* 0x040fe40003f44070 */
[----:B------:R-:W-:Y:S02]  /*38e0*/  ISETP.GT.U32.AND P3, PT, R4, R7, PT ;  /* 0x000000070400720c */ /* 0x000fe40003f64070 */
[----:B----4-:R-:W-:Y:S02]  /*38f0*/  IABS R5, R23 ;  /* 0x0000001700057213 */ /* 0x010fe40000000000 */
[----:B------:R-:W-:-:S07]  /*3900*/  IABS R2, R26 ;  /* 0x0000001a00027213 */ /* 0x000fce0000000000 */
[----:B------:R-:W-:Y:S02]  /*3910*/  @!P2 IADD3 R6, PT, PT, R6, -R4, RZ ;  /* 0x800000040606a210 */ /* 0x000fe40007ffe0ff */
[----:B------:R-:W-:Y:S02]  /*3920*/  @!P3 IMAD.IADD R7, R7, 0x1, -R4 ;  /* 0x000000010707b824 */ /* 0x000fe400078e0a04 */
[----:B------:R-:W-:Y:S01]  /*3930*/  IMAD.HI.U32 R16, R0, R5, RZ ;  /* 0x0000000500107227 */ /* 0x000fe200078e00ff */
[----:B------:R-:W-:-:S03]  /*3940*/  ISETP.GT.U32.AND P3, PT, R4, R6, PT ;  /* 0x000000060400720c */ /* 0x000fc60003f64070 */
[----:B------:R-:W-:-:S04]  /*3950*/  IMAD.HI.U32 R10, R0, R2, RZ ;  /* 0x00000002000a7227 */ /* 0x000fc800078e00ff */
[----:B------:R-:W-:Y:S02]  /*3960*/  IMAD.MOV R16, RZ, RZ, -R16 ;  /* 0x000000ffff107224 */ /* 0x000fe400078e0a10 */
[----:B------:R-:W-:Y:S02]  /*3970*/  IMAD.MOV R10, RZ, RZ, -R10 ;  /* 0x000000ffff0a7224 */ /* 0x000fe400078e0a0a */
[C---:B------:R-:W-:Y:S02]  /*3980*/  IMAD R5, R4.reuse, R16, R5 ;  /* 0x0000001004057224 */ /* 0x040fe400078e0205 */
[----:B------:R-:W-:Y:S01]  /*3990*/  IMAD R2, R4, R10, R2 ;  /* 0x0000000a04027224 */ /* 0x000fe200078e0202 */
[----:B------:R-:W-:Y:S01]  /*39a0*/  ISETP.GE.AND P0, PT, R26, RZ, PT ;  /* 0x000000ff1a00720c */ /* 0x000fe20003f06270 */
[----:B------:R-:W-:Y:S01]  /*39b0*/  @!P3 IMAD.IADD R6, R6, 0x1, -R4 ;  /* 0x000000010606b824 */ /* 0x000fe200078e0a04 */
[C---:B------:R-:W-:Y:S01]  /*39c0*/  ISETP.GT.U32.AND P1, PT, R4.reuse, R5, PT ;  /* 0x000000050400720c */ /* 0x040fe20003f24070 */
[----:B------:R-:W2:Y:S01]  /*39d0*/  LDL.LU R26, [R1+0x168] ;  /* 0x00016800011a7983 */ /* 0x000ea20000300800 */
[----:B------:R-:W-:-:S02]  /*39e0*/  ISETP.GT.U32.AND P3, PT, R4, R2, PT ;  /* 0x000000020400720c */ /* 0x000fc40003f64070 */
[----:B------:R-:W-:Y:S02]  /*39f0*/  ISETP.GE.AND P6, PT, R18, RZ, PT ;  /* 0x000000ff1200720c */ /* 0x000fe40003fc6270 */
[----:B------:R-:W-:Y:S01]  /*3a00*/  ISETP.GT.U32.AND P4, PT, R4, R7, PT ;  /* 0x000000070400720c */ /* 0x000fe20003f84070 */
[----:B-1----:R-:W-:Y:S01]  /*3a10*/  IMAD.MOV.U32 R8, RZ, RZ, R6 ;  /* 0x000000ffff087224 */ /* 0x002fe200078e0006 */
[----:B------:R-:W-:-:S05]  /*3a20*/  ISETP.GE.AND P2, PT, R20, RZ, PT ;  /* 0x000000ff1400720c */ /* 0x000fca0003f46270 */
[--C-:B------:R-:W-:Y:S02]  /*3a30*/  @!P1 IMAD.IADD R5, R5, 0x1, -R4.reuse ;  /* 0x0000000105059824 */ /* 0x100fe400078e0a04 */
[----:B------:R-:W-:Y:S02]  /*3a40*/  @!P3 IMAD.IADD R2, R2, 0x1, -R4 ;  /* 0x000000010202b824 */ /* 0x000fe400078e0a04 */
[----:B------:R-:W-:Y:S01]  /*3a50*/  @!P6 IMAD.MOV R8, RZ, RZ, -R8 ;  /* 0x000000ffff08e224 */ /* 0x000fe200078e0a08 */
[C---:B------:R-:W-:Y:S02]  /*3a60*/  ISETP.GT.U32.AND P6, PT, R4.reuse, R5, PT ;  /* 0x000000050400720c */ /* 0x040fe40003fc4070 */
[----:B------:R-:W-:Y:S01]  /*3a70*/  ISETP.GT.U32.AND P3, PT, R4, R2, PT ;  /* 0x000000020400720c */ /* 0x000fe20003f64070 */
[----:B------:R0:W-:Y:S01]  /*3a80*/  STL [R1+0x38], R3 ;  /* 0x0000380301007387 */ /* 0x0001e20000100800 */
[----:B------:R-:W-:Y:S01]  /*3a90*/  @!P4 IMAD.IADD R7, R7, 0x1, -R4 ;  /* 0x000000010707c824 */ /* 0x000fe200078e0a04 */
[----:B------:R-:W-:-:S02]  /*3aa0*/  ISETP.GE.AND P5, PT, R23, RZ, PT ;  /* 0x000000ff1700720c */ /* 0x000fc40003fa6270 */
[----:B0-----:R-:W3:Y:S04]  /*3ab0*/  LDL.LU R3, [R1+0x16c] ;  /* 0x00016c0001037983 */ /* 0x001ee80000300800 */
[----:B------:R0:W-:Y:S02]  /*3ac0*/  STL [R1+0x34], R8 ;  /* 0x0000340801007387 */ /* 0x0001e40000100800 */
[--C-:B------:R-:W-:Y:S02]  /*3ad0*/  @!P6 IMAD.IADD R5, R5, 0x1, -R4.reuse ;  /* 0x000000010505e824 */ /* 0x100fe400078e0a04 */
[----:B------:R-:W-:Y:S01]  /*3ae0*/  @!P3 IMAD.IADD R2, R2, 0x1, -R4 ;  /* 0x000000010202b824 */ /* 0x000fe200078e0a04 */
[----:B------:R-:W4:Y:S01]  /*3af0*/  LDL.LU R21, [R1+0x174] ;  /* 0x0001740001157983 */ /* 0x000f220000300800 */
[----:B0-----:R-:W-:-:S03]  /*3b00*/  IMAD.MOV.U32 R8, RZ, RZ, R7 ;  /* 0x000000ffff087224 */ /* 0x001fc600078e0007 */
[----:B------:R-:W4:Y:S01]  /*3b10*/  LDL.LU R17, [R1+0x178] ;  /* 0x0001780001117983 */ /* 0x000f220000300800 */
[----:B------:R-:W-:Y:S02]  /*3b20*/  @!P2 IMAD.MOV R8, RZ, RZ, -R8 ;  /* 0x000000ffff08a224 */ /* 0x000fe400078e0a08 */
[----:B------:R-:W-:-:S03]  /*3b30*/  IMAD.MOV.U32 R9, RZ, RZ, R5 ;  /* 0x000000ffff097224 */ /* 0x000fc600078e0005 */
[----:B------:R0:W-:Y:S01]  /*3b40*/  STL [R1+0x2c], R8 ;  /* 0x00002c0801007387 */ /* 0x0001e20000100800 */
[----:B------:R-:W-:-:S03]  /*3b50*/  @!P5 IMAD.MOV R9, RZ, RZ, -R9 ;  /* 0x000000ffff09d224 */ /* 0x000fc600078e0a09 */
[----:B------:R-:W4:Y:S01]  /*3b60*/  LDL.LU R14, [R1+0x17c] ;  /* 0x00017c00010e7983 */ /* 0x000f220000300800 */
[----:B0-----:R-:W-:-:S04]  /*3b70*/  IMAD.MOV.U32 R8, RZ, RZ, R2 ;  /* 0x000000ffff087224 */ /* 0x001fc800078e0002 */
[----:B------:R-:W-:Y:S01]  /*3b80*/  @!P0 IMAD.MOV R8, RZ, RZ, -R8 ;  /* 0x000000ffff088224 */ /* 0x000fe200078e0a08 */
[----:B------:R-:W-:Y:S04]  /*3b90*/  STL [R1+0x20], R9 ;  /* 0x0000200901007387 */ /* 0x000fe80000100800 */
[----:B------:R0:W-:Y:S04]  /*3ba0*/  STL [R1+0x24], R8 ;  /* 0x0000240801007387 */ /* 0x0001e80000100800 */
[----:B0-----:R-:W4:Y:S04]  /*3bb0*/  LDL.LU R8, [R1+0x180] ;  /* 0x0001800001087983 */ /* 0x001f280000300800 */
[----:B------:R-:W4:Y:S04]  /*3bc0*/  LDL.LU R28, [R1+0x184] ;  /* 0x00018400011c7983 */ /* 0x000f280000300800 */
[----:B------:R-:W4:Y:S04]  /*3bd0*/  LDL.LU R12, [R1+0x188] ;  /* 0x00018800010c7983 */ /* 0x000f280000300800 */
[----:B------:R-:W4:Y:S04]  /*3be0*/  LDL.LU R9, [R1+0x18c] ;  /* 0x00018c0001097983 */ /* 0x000f280000300800 */
[----:B------:R-:W4:Y:S04]  /*3bf0*/  LDL.LU R24, [R1+0x190] ;  /* 0x0001900001187983 */ /* 0x000f280000300800 */
[----:B------:R-:W4:Y:S01]  /*3c00*/  LDL R29, [R1+0x54c] ;  /* 0x00054c00011d7983 */ /* 0x000f220000100800 */
[----:B------:R-:W-:-:S05]  /*3c10*/  IABS R20, R19 ;  /* 0x0000001300147213 */ /* 0x000fca0000000000 */
[----:B------:R-:W-:-:S04]  /*3c20*/  IMAD.HI.U32 R11, R0, R20, RZ ;  /* 0x00000014000b7227 */ /* 0x000fc800078e00ff */
[----:B------:R-:W-:-:S04]  /*3c30*/  IMAD.MOV R11, RZ, RZ, -R11 ;  /* 0x000000ffff0b7224 */ /* 0x000fc800078e0a0b */
[----:B------:R-:W-:-:S05]  /*3c40*/  IMAD R20, R4, R11, R20 ;  /* 0x0000000b04147224 */ /* 0x000fca00078e0214 */
[----:B------:R-:W-:-:S13]  /*3c50*/  ISETP.GT.U32.AND P6, PT, R4, R20, PT ;  /* 0x000000140400720c */ /* 0x000fda0003fc4070 */
[----:B------:R-:W-:-:S05]  /*3c60*/  @!P6 IMAD.IADD R20, R20, 0x1, -R4 ;  /* 0x000000011414e824 */ /* 0x000fca00078e0a04 */
[----:B------:R-:W-:Y:S02]  /*3c70*/  ISETP.GT.U32.AND P6, PT, R4, R20, PT ;  /* 0x000000140400720c */ /* 0x000fe40003fc4070 */
[----:B------:R-:W-:-:S11]  /*3c80*/  ISETP.GE.AND P4, PT, R19, RZ, PT ;  /* 0x000000ff1300720c */ /* 0x000fd60003f86270 */
[----:B------:R-:W-:Y:S01]  /*3c90*/  @!P6 IMAD.IADD R20, R20, 0x1, -R4 ;  /* 0x000000011414e824 */ /* 0x000fe200078e0a04 */
[----:B------:R-:W-:Y:S02]  /*3ca0*/  IABS R23, R22 ;  /* 0x0000001600177213 */ /* 0x000fe40000000000 */
[----:B------:R-:W-:Y:S02]  /*3cb0*/  ISETP.GE.AND P1, PT, R22, RZ, PT ;  /* 0x000000ff1600720c */ /* 0x000fe40003f26270 */
[----:B------:R-:W-:Y:S01]  /*3cc0*/  IABS R22, R27 ;  /* 0x0000001b00167213 */ /* 0x000fe20000000000 */
[----:B------:R-:W-:-:S04]  /*3cd0*/  IMAD.HI.U32 R13, R0, R23, RZ ;  /* 0x00000017000d7227 */ /* 0x000fc800078e00ff */
[----:B------:R-:W-:Y:S01]  /*3ce0*/  IMAD.MOV R7, RZ, RZ, -R13 ;  /* 0x000000ffff077224 */ /* 0x000fe200078e0a0d */
[----:B------:R-:W-:Y:S02]  /*3cf0*/  IABS R10, R25 ;  /* 0x00000019000a7213 */ /* 0x000fe40000000000 */
[----:B------:R-:W-:-:S03]  /*3d00*/  ISETP.GE.AND P2, PT, R25, RZ, PT ;  /* 0x000000ff1900720c */ /* 0x000fc60003f46270 */
[----:B------:R-:W-:-:S04]  /*3d10*/  IMAD.HI.U32 R6, R0, R10, RZ ;  /* 0x0000000a00067227 */ /* 0x000fc800078e00ff */
[----:B------:R-:W-:Y:S02]  /*3d20*/  IMAD.MOV R6, RZ, RZ, -R6 ;  /* 0x000000ffff067224 */ /* 0x000fe400078e0a06 */
[C---:B------:R-:W-:Y:S02]  /*3d30*/  IMAD R23, R4.reuse, R7, R23 ;  /* 0x0000000704177224 */ /* 0x040fe400078e0217 */
[----:B------:R-:W-:Y:S01]  /*3d40*/  IMAD R10, R4, R6, R10 ;  /* 0x00000006040a7224 */ /* 0x000fe200078e020a */
[----:B--2---:R-:W-:-:S05]  /*3d50*/  IABS R16, R26 ;  /* 0x0000001a00107213 */ /* 0x004fca0000000000 */
[----:B------:R-:W-:-:S04]  /*3d60*/  IMAD.HI.U32 R5, R0, R16, RZ ;  /* 0x0000001000057227 */ /* 0x000fc800078e00ff */
[----:B------:R-:W-:-:S04]  /*3d70*/  IMAD.MOV R5, RZ, RZ, -R5 ;  /* 0x000000ffff057224 */ /* 0x000fc800078e0a05 */
[----:B------:R-:W-:-:S05]  /*3d80*/  IMAD R16, R4, R5, R16 ;  /* 0x0000000504107224 */ /* 0x000fca00078e0210 */
[----:B------:R-:W-:Y:S01]  /*3d90*/  ISETP.GT.U32.AND P6, PT, R4, R16, PT ;  /* 0x000000100400720c */ /* 0x000fe20003fc4070 */
[----:B------:R-:W-:Y:S01]  /*3da0*/  IMAD.HI.U32 R5, R0, R22, RZ ;  /* 0x0000001600057227 */ /* 0x000fe200078e00ff */
[----:B---3--:R-:W-:-:S11]  /*3db0*/  IABS R19, R3 ;  /* 0x0000000300137213 */ /* 0x008fd60000000000 */
[----:B------:R-:W-:Y:S02]  /*3dc0*/  @!P6 IMAD.IADD R16, R16, 0x1, -R4 ;  /* 0x000000011010e824 */ /* 0x000fe400078e0a04 */
[----:B------:R-:W-:Y:S01]  /*3dd0*/  IMAD.HI.U32 R2, R0, R19, RZ ;  /* 0x0000001300027227 */ /* 0x000fe200078e00ff */
[----:B----4-:R-:W-:-:S03]  /*3de0*/  IABS R11, R21 ;  /* 0x00000015000b7213 */ /* 0x010fc60000000000 */
[----:B------:R-:W-:Y:S01]  /*3df0*/  IMAD.MOV R2, RZ, RZ, -R2 ;  /* 0x000000ffff027224 */ /* 0x000fe200078e0a02 */
[C---:B------:R-:W-:Y:S01]  /*3e00*/  ISETP.GT.U32.AND P6, PT, R4.reuse, R16, PT ;  /* 0x000000100400720c */ /* 0x040fe20003fc4070 */
[----:B------:R-:W-:Y:S02]  /*3e10*/  IMAD.MOV R5, RZ, RZ, -R5 ;  /* 0x000000ffff057224 */ /* 0x000fe400078e0a05 */
[----:B------:R-:W-:Y:S02]  /*3e20*/  IMAD R19, R4, R2, R19 ;  /* 0x0000000204137224 */ /* 0x000fe400078e0213 */
[----:B------:R-:W-:Y:S01]  /*3e30*/  IMAD.HI.U32 R2, R0, R11, RZ ;  /* 0x0000000b00027227 */ /* 0x000fe200078e00ff */
[----:B------:R-:W-:-:S03]  /*3e40*/  IABS R15, R17 ;  /* 0x00000011000f7213 */ /* 0x000fc60000000000 */
[----:B------:R-:W-:Y:S02]  /*3e50*/  IMAD.MOV R2, RZ, RZ, -R2 ;  /* 0x000000ffff027224 */ /* 0x000fe400078e0a02 */
[----:B------:R-:W-:Y:S02]  /*3e60*/  IMAD R22, R4, R5, R22 ;  /* 0x0000000504167224 */ /* 0x000fe400078e0216 */
[----:B------:R-:W-:Y:S01]  /*3e70*/  IMAD.HI.U32 R5, R0, R15, RZ ;  /* 0x0000000f00057227 */ /* 0x000fe200078e00ff */
[----:B------:R-:W-:-:S03]  /*3e80*/  IABS R13, R14 ;  /* 0x0000000e000d7213 */ /* 0x000fc60000000000 */
[----:B------:R-:W-:Y:S02]  /*3e90*/  IMAD R11, R4, R2, R11 ;  /* 0x00000002040b7224 */ /* 0x000fe400078e020b */
[----:B------:R-:W-:Y:S02]  /*3ea0*/  IMAD.MOV R5, RZ, RZ, -R5 ;  /* 0x000000ffff057224 */ /* 0x000fe400078e0a05 */
[----:B------:R-:W-:-:S04]  /*3eb0*/  IMAD.HI.U32 R2, R0, R13, RZ ;  /* 0x0000000d00027227 */ /* 0x000fc800078e00ff */
[----:B------:R-:W-:Y:S01]  /*3ec0*/  @!P6 IMAD.IADD R16, R16, 0x1, -R4 ;  /* 0x000000011010e824 */ /* 0x000fe200078e0a04 */
[----:B------:R-:W-:Y:S01]  /*3ed0*/  IADD3 R2, PT, PT, -R2, RZ, RZ ;  /* 0x000000ff02027210 */ /* 0x000fe20007ffe1ff */
[C---:B------:R-:W-:Y:S01]  /*3ee0*/  IMAD R15, R4.reuse, R5, R15 ;  /* 0x00000005040f7224 */ /* 0x040fe200078e020f */
[----:B------:R-:W-:-:S03]  /*3ef0*/  ISETP.GT.U32.AND P6, PT, R4, R11, PT ;  /* 0x0000000b0400720c */ /* 0x000fc60003fc4070 */
[----:B------:R-:W-:Y:S01]  /*3f00*/  IMAD R13, R4, R2, R13 ;  /* 0x00000002040d7224 */ /* 0x000fe200078e020d */
[----:B------:R-:W-:Y:S02]  /*3f10*/  IABS R18, R8 ;  /* 0x0000000800127213 */ /* 0x000fe40000000000 */
[----:B------:R-:W-:-:S03]  /*3f20*/  IABS R27, R28 ;  /* 0x0000001c001b7213 */ /* 0x000fc60000000000 */
[----:B------:R-:W-:-:S04]  /*3f30*/  IMAD.HI.U32 R5, R0, R18, RZ ;  /* 0x0000001200057227 */ /* 0x000fc800078e00ff */
[----:B------:R-:W-:Y:S02]  /*3f40*/  IMAD.MOV R5, RZ, RZ, -R5 ;  /* 0x000000ffff057224 */ /* 0x000fe400078e0a05 */
[----:B------:R-:W-:Y:S01]  /*3f50*/  IMAD.HI.U32 R2, R0, R27, RZ ;  /* 0x0000001b00027227 */ /* 0x000fe200078e00ff */
[----:B------:R-:W-:-:S03]  /*3f60*/  IABS R25, R12 ;  /* 0x0000000c00197213 */ /* 0x000fc60000000000 */
[C---:B------:R-:W-:Y:S02]  /*3f70*/  IMAD R18, R4.reuse, R5, R18 ;  /* 0x0000000504127224 */ /* 0x040fe400078e0212 */
[----:B------:R-:W-:Y:S02]  /*3f80*/  IMAD.MOV R2, RZ, RZ, -R2 ;  /* 0x000000ffff027224 */ /* 0x000fe400078e0a02 */
[----:B------:R-:W-:Y:S01]  /*3f90*/  @!P6 IMAD.IADD R11, R11, 0x1, -R4 ;  /* 0x000000010b0be824 */ /* 0x000fe200078e0a04 */
[C---:B------:R-:W-:Y:S01]  /*3fa0*/  ISETP.GT.U32.AND P6, PT, R4.reuse, R18, PT ;  /* 0x000000120400720c */ /* 0x040fe20003fc4070 */
[----:B------:R-:W-:Y:S02]  /*3fb0*/  IMAD R27, R4, R2, R27 ;  /* 0x00000002041b7224 */ /* 0x000fe400078e021b */
[----:B------:R-:W-:-:S04]  /*3fc0*/  IMAD.HI.U32 R2, R0, R25, RZ ;  /* 0x0000001900027227 */ /* 0x000fc800078e00ff */
[----:B------:R-:W-:Y:S01]  /*3fd0*/  IMAD.MOV R2, RZ, RZ, -R2 ;  /* 0x000000ffff027224 */ /* 0x000fe200078e0a02 */
[----:B------:R-:W-:Y:S02]  /*3fe0*/  ISETP.GE.AND P5, PT, R26, RZ, PT ;  /* 0x000000ff1a00720c */ /* 0x000fe40003fa6270 */
[----:B------:R-:W-:Y:S01]  /*3ff0*/  IABS R26, R9 ;  /* 0x00000009001a7213 */ /* 0x000fe20000000000 */
[----:B------:R-:W-:Y:S01]  /*4000*/  IMAD R25, R4, R2, R25 ;  /* 0x0000000204197224 */ /* 0x000fe200078e0219 */
[----:B------:R-:W-:Y:S02]  /*4010*/  IABS R5, R24 ;  /* 0x0000001800057213 */ /* 0x000fe40000000000 */
[----:B------:R-:W-:Y:S01]  /*4020*/  IABS R2, R29 ;  /* 0x0000001d00027213 */ /* 0x000fe20000000000 */
[----:B------:R-:W-:Y:S01]  /*4030*/  @!P6 IMAD.IADD R18, R18, 0x1, -R4 ;  /* 0x000000011212e824 */ /* 0x000fe200078e0a04 */
[----:B------:R-:W-:Y:S01]  /*4040*/  ISETP.GE.AND P6, PT, R3, RZ, PT ;  /* 0x000000ff0300720c */ /* 0x000fe20003fc6270 */
[----:B------:R-:W-:-:S04]  /*4050*/  IMAD.HI.U32 R6, R0, R26, RZ ;  /* 0x0000001a00067227 */ /* 0x000fc800078e00ff */
[----:B------:R-:W-:-:S04]  /*4060*/  IMAD.HI.U32 R7, R0, R5, RZ ;  /* 0x0000000500077227 */ /* 0x000fc800078e00ff */
[----:B------:R-:W-:Y:S02]  /*4070*/  IMAD.HI.U32 R3, R0, R2, RZ ;  /* 0x0000000200037227 */ /* 0x000fe400078e00ff */
[----:B------:R-:W2:Y:S01]  /*4080*/  LDL.LU R0, [R1+0x170] ;  /* 0x0001700001007983 */ /* 0x000ea20000300800 */
[----:B------:R-:W-:-:S13]  /*4090*/  ISETP.GT.U32.AND P3, PT, R4, R23, PT ;  /* 0x000000170400720c */ /* 0x000fda0003f64070 */
[----:B------:R-:W-:-:S05]  /*40a0*/  @!P3 IMAD.IADD R23, R23, 0x1, -R4 ;  /* 0x000000011717b824 */ /* 0x000fca00078e0a04 */
[C---:B------:R-:W-:Y:S02]  /*40b0*/  ISETP.GT.U32.AND P3, PT, R4.reuse, R23, PT ;  /* 0x000000170400720c */ /* 0x040fe40003f64070 */
[----:B------:R-:W-:-:S11]  /*40c0*/  ISETP.GT.U32.AND P0, PT, R4, R10, PT ;  /* 0x0000000a0400720c */ /* 0x000fd60003f04070 */
[--C-:B------:R-:W-:Y:S01]  /*40d0*/  @!P3 IMAD.IADD R23, R23, 0x1, -R4.reuse ;  /* 0x000000011717b824 */ /* 0x100fe200078e0a04 */
[----:B------:R-:W-:Y:S01]  /*40e0*/  ISETP.GT.U32.AND P3, PT, R4, R19, PT ;  /* 0x000000130400720c */ /* 0x000fe20003f64070 */
[----:B------:R-:W-:-:S12]  /*40f0*/  @!P0 IMAD.IADD R10, R10, 0x1, -R4 ;  /* 0x000000010a0a8824 */ /* 0x000fd800078e0a04 */
[----:B------:R-:W-:-:S05]  /*4100*/  @!P3 IMAD.IADD R19, R19, 0x1, -R4 ;  /* 0x000000011313b824 */ /* 0x000fca00078e0a04 */
[C---:B------:R-:W-:Y:S02]  /*4110*/  ISETP.GT.U32.AND P3, PT, R4.reuse, R19, PT ;  /* 0x000000130400720c */ /* 0x040fe40003f64070 */
[----:B------:R-:W-:-:S11]  /*4120*/  ISETP.GT.U32.AND P0, PT, R4, R10, PT ;  /* 0x0000000a0400720c */ /* 0x000fd60003f04070 */
[--C-:B------:R-:W-:Y:S01]  /*4130*/  @!P3 IMAD.IADD R19, R19, 0x1, -R4.reuse ;  /* 0x000000011313b824 */ /* 0x100fe200078e0a04 */
[----:B------:R-:W-:Y:S01]  /*4140*/  ISETP.GT.U32.AND P3, PT, R4, R15, PT ;  /* 0x0000000f0400720c */ /* 0x000fe20003f64070 */
[----:B------:R-:W-:Y:S01]  /*4150*/  @!P0 IMAD.IADD R10, R10, 0x1, -R4 ;  /* 0x000000010a0a8824 */ /* 0x000fe200078e0a04 */
[----:B------:R-:W-:-:S11]  /*4160*/  ISETP.GT.U32.AND P0, PT, R4, R22, PT ;  /* 0x000000160400720c */ /* 0x000fd60003f04070 */
[--C-:B------:R-:W-:Y:S01]  /*4170*/  @!P3 IMAD.IADD R15, R15, 0x1, -R4.reuse ;  /* 0x000000010f0fb824 */ /* 0x100fe200078e0a04 */
[----:B------:R-:W-:Y:S01]  /*4180*/  ISETP.GT.U32.AND P3, PT, R4, R27, PT ;  /* 0x0000001b0400720c */ /* 0x000fe20003f64070 */
[----:B------:R-:W-:-:S05]  /*4190*/  @!P0 IMAD.IADD R22, R22, 0x1, -R4 ;  /* 0x0000000116168824 */ /* 0x000fca00078e0a04 */
[----:B------:R-:W-:Y:S01]  /*41a0*/  ISETP.GT.U32.AND P0, PT, R4, R22, PT ;  /* 0x000000160400720c */ /* 0x000fe20003f04070 */
[----:B------:R-:W-:-:S06]  /*41b0*/  IMAD.MOV R6, RZ, RZ, -R6 ;  /* 0x000000ffff067224 */ /* 0x000fcc00078e0a06 */
[----:B------:R-:W-:Y:S02]  /*41c0*/  @!P3 IMAD.IADD R27, R27, 0x1, -R4 ;  /* 0x000000011b1bb824 */ /* 0x000fe400078e0a04 */
[----:B------:R-:W-:-:S04]  /*41d0*/  IMAD R26, R4, R6, R26 ;  /* 0x00000006041a7224 */ /* 0x000fc800078e021a */
[----:B------:R-:W-:Y:S01]  /*41e0*/  @!P0 IMAD.IADD R22, R22, 0x1, -R4 ;  /* 0x0000000116168824 */ /* 0x000fe200078e0a04 */
[C---:B------:R-:W-:Y:S01]  /*41f0*/  ISETP.GT.U32.AND P0, PT, R4.reuse, R13, PT ;  /* 0x0000000d0400720c */ /* 0x040fe20003f04070 */
[----:B------:R-:W-:Y:S01]  /*4200*/  @!P1 IMAD.MOV R23, RZ, RZ, -R23 ;  /* 0x000000ffff179224 */ /* 0x000fe200078e0a17 */
[----:B------:R-:W-:-:S11]  /*4210*/  ISETP.GT.U32.AND P1, PT, R4, R15, PT ;  /* 0x0000000f0400720c */ /* 0x000fd60003f24070 */
[----:B------:R-:W-:Y:S01]  /*4220*/  @!P0 IMAD.IADD R13, R13, 0x1, -R4 ;  /* 0x000000010d0d8824 */ /* 0x000fe200078e0a04 */
[----:B------:R-:W-:Y:S01]  /*4230*/  ISETP.GT.U32.AND P0, PT, R4, R25, PT ;  /* 0x000000190400720c */ /* 0x000fe20003f04070 */
[----:B------:R-:W-:Y:S02]  /*4240*/  IMAD.MOV R7, RZ, RZ, -R7 ;  /* 0x000000ffff077224 */ /* 0x000fe400078e0a07 */
[----:B------:R-:W-:Y:S02]  /*4250*/  @!P5 IMAD.MOV R16, RZ, RZ, -R16 ;  /* 0x000000ffff10d224 */ /* 0x000fe400078e0a10 */
[----:B------:R-:W-:-:S08]  /*4260*/  @!P1 IMAD.IADD R15, R15, 0x1, -R4 ;  /* 0x000000010f0f9824 */ /* 0x000fd000078e0a04 */
[----:B------:R-:W-:Y:S01]  /*4270*/  @!P0 IMAD.IADD R25, R25, 0x1, -R4 ;  /* 0x0000000119198824 */ /* 0x000fe200078e0a04 */
[----:B------:R-:W-:-:S04]  /*4280*/  ISETP.GT.U32.AND P0, PT, R4, R11, PT ;  /* 0x0000000b0400720c */ /* 0x000fc80003f04070 */
[C---:B------:R-:W-:Y:S01]  /*4290*/  ISETP.GT.U32.AND P5, PT, R4.reuse, R25, PT ;  /* 0x000000190400720c */ /* 0x040fe20003fa4070 */
[----:B------:R-:W-:Y:S01]  /*42a0*/  @!P2 IMAD.MOV R10, RZ, RZ, -R10 ;  /* 0x000000ffff0aa224 */ /* 0x000fe200078e0a0a */
[C---:B------:R-:W-:Y:S01]  /*42b0*/  ISETP.GT.U32.AND P2, PT, R4.reuse, R13, PT ;  /* 0x0000000d0400720c */ /* 0x040fe20003f44070 */
[----:B------:R-:W-:Y:S01]  /*42c0*/  @!P4 IMAD.MOV R20, RZ, RZ, -R20 ;  /* 0x000000ffff14c224 */ /* 0x000fe200078e0a14 */
[C---:B------:R-:W-:Y:S01]  /*42d0*/  ISETP.GT.U32.AND P4, PT, R4.reuse, R18, PT ;  /* 0x000000120400720c */ /* 0x040fe20003f84070 */
[----:B------:R-:W-:Y:S01]  /*42e0*/  @!P6 IMAD.MOV R19, RZ, RZ, -R19 ;  /* 0x000000ffff13e224 */ /* 0x000fe200078e0a13 */
[----:B------:R-:W-:-:S03]  /*42f0*/  ISETP.GT.U32.AND P6, PT, R4, R27, PT ;  /* 0x0000001b0400720c */ /* 0x000fc60003fc4070 */
[----:B------:R-:W-:Y:S01]  /*4300*/  @!P0 IMAD.IADD R11, R11, 0x1, -R4 ;  /* 0x000000010b0b8824 */ /* 0x000fe200078e0a04 */
[----:B------:R-:W-:-:S03]  /*4310*/  ISETP.GE.AND P0, PT, R21, RZ, PT ;  /* 0x000000ff1500720c */ /* 0x000fc60003f06270 */
[--C-:B------:R-:W-:Y:S01]  /*4320*/  @!P5 IMAD.IADD R25, R25, 0x1, -R4.reuse ;  /* 0x000000011919d824 */ /* 0x100fe200078e0a04 */
[----:B------:R-:W-:Y:S02]  /*4330*/  ISETP.GE.AND P5, PT, R8, RZ, PT ;  /* 0x000000ff0800720c */ /* 0x000fe40003fa6270 */
[----:B------:R-:W0:Y:S01]  /*4340*/  LDC R8, c[0x0][0x3ac] ;  /* 0x0000eb00ff087b82 */ /* 0x000e220000000800 */
[--C-:B------:R-:W-:Y:S01]  /*4350*/  @!P2 IMAD.IADD R13, R13, 0x1, -R4.reuse ;  /* 0x000000010d0da824 */ /* 0x100fe200078e0a04 */
[----:B------:R-:W-:Y:S01]  /*4360*/  ISETP.GE.AND P2, PT, R17, RZ, PT ;  /* 0x000000ff1100720c */ /* 0x000fe20003f46270 */
[--C-:B------:R-:W-:Y:S01]  /*4370*/  @!P4 IMAD.IADD R18, R18, 0x1, -R4.reuse ;  /* 0x000000011212c824 */ /* 0x100fe200078e0a04 */
[----:B------:R-:W-:Y:S01]  /*4380*/  ISETP.GE.AND P4, PT, R14, RZ, PT ;  /* 0x000000ff0e00720c */ /* 0x000fe20003f86270 */
[----:B------:R-:W-:Y:S02]  /*4390*/  @!P6 IMAD.IADD R27, R27, 0x1, -R4 ;  /* 0x000000011b1be824 */ /* 0x000fe400078e0a04 */
[----:B------:R-:W-:-:S04]  /*43a0*/  @!P0 IMAD.MOV R11, RZ, RZ, -R11 ;  /* 0x000000ffff0b8224 */ /* 0x000fc800078e0a0b */
[----:B------:R-:W-:-:S04]  /*43b0*/  @!P5 IMAD.MOV R18, RZ, RZ, -R18 ;  /* 0x000000ffff12d224 */ /* 0x000fc800078e0a12 */
[----:B------:R-:W-:Y:S02]  /*43c0*/  @!P2 IMAD.MOV R15, RZ, RZ, -R15 ;  /* 0x000000ffff0fa224 */ /* 0x000fe400078e0a0f */
[----:B------:R-:W-:Y:S02]  /*43d0*/  @!P4 IADD3 R13, PT, PT, -R13, RZ, RZ ;  /* 0x000000ff0d0dc210 */ /* 0x000fe40007ffe1ff */
[----:B--2---:R-:W-:-:S13]  /*43e0*/  ISETP.GE.AND P3, PT, R0, RZ, PT ;  /* 0x000000ff0000720c */ /* 0x004fda0003f66270 */
[----:B------:R-:W-:Y:S01]  /*43f0*/  @!P3 IMAD.MOV R22, RZ, RZ, -R22 ;  /* 0x000000ffff16b224 */ /* 0x000fe200078e0a16 */
[C---:B------:R-:W-:Y:S01]  /*4400*/  ISETP.GT.U32.AND P3, PT, R4.reuse, R26, PT ;  /* 0x0000001a0400720c */ /* 0x040fe20003f64070 */
[----:B------:R-:W-:-:S12]  /*4410*/  IMAD R0, R4, R7, R5 ;  /* 0x0000000704007224 */ /* 0x000fd800078e0205 */
[----:B------:R-:W-:Y:S01]  /*4420*/  @!P3 IMAD.IADD R26, R26, 0x1, -R4 ;  /* 0x000000011a1ab824 */ /* 0x000fe200078e0a04 */
[----:B------:R-:W-:Y:S02]  /*4430*/  ISETP.GE.AND P3, PT, R28, RZ, PT ;  /* 0x000000ff1c00720c */ /* 0x000fe40003f66270 */
[----:B------:R-:W1:Y:S01]  /*4440*/  S2R R28, SR_TID.X ;  /* 0x00000000001c7919 */ /* 0x000e620000002100 */
[C---:B------:R-:W-:Y:S01]  /*4450*/  ISETP.GT.U32.AND P1, PT, R4.reuse, R0, PT ;  /* 0x000000000400720c */ /* 0x040fe20003f24070 */
[----:B------:R-:W-:Y:S02]  /*4460*/  IMAD.MOV R5, RZ, RZ, -R3 ;  /* 0x000000ffff057224 */ /* 0x000fe400078e0a03 */
[----:B------:R-:W2:Y:S02]  /*4470*/  LDL.LU R3, [R1+0x13d0] ;  /* 0x0013d00001037983 */ /* 0x000ea40000300800 */
[----:B------:R-:W-:-:S08]  /*4480*/  IMAD R2, R4, R5, R2 ;  /* 0x0000000504027224 */ /* 0x000fd000078e0202 */
[----:B------:R-:W-:Y:S01]  /*4490*/  @!P1 IMAD.IADD R0, R0, 0x1, -R4 ;  /* 0x0000000100009824 */ /* 0x000fe200078e0a04 */
[C---:B------:R-:W-:Y:S02]  /*44a0*/  ISETP.GT.U32.AND P1, PT, R4.reuse, R26, PT ;  /* 0x0000001a0400720c */ /* 0x040fe40003f24070 */
[C---:B------:R-:W-:Y:S01]  /*44b0*/  ISETP.GT.U32.AND P6, PT, R4.reuse, R2, PT ;  /* 0x000000020400720c */ /* 0x040fe20003fc4070 */
[----:B------:R-:W-:Y:S01]  /*44c0*/  STL [R1+0x1380], R20 ;  /* 0x0013801401007387 */ /* 0x000fe20000100800 */
[----:B------:R-:W-:Y:S01]  /*44d0*/  ISETP.GT.U32.AND P0, PT, R4, R0, PT ;  /* 0x000000000400720c */ /* 0x000fe20003f04070 */
[C---:B-1----:R-:W-:Y:S01]  /*44e0*/  IMAD.SHL.U32 R7, R28.reuse, 0x2, RZ ;  /* 0x000000021c077824 */ /* 0x042fe200078e00ff */
[----:B------:R-:W-:-:S04]  /*44f0*/  LOP3.LUT R6, R28, 0x7, RZ, 0xc0, !PT ;  /* 0x000000071c067812 */ /* 0x000fc800078ec0ff */
[----:B------:R-:W-:Y:S01]  /*4500*/  LOP3.LUT R5, R7, 0x10, RZ, 0xc0, !PT ;  /* 0x0000001007057812 */ /* 0x000fe200078ec0ff */
[----:B------:R-:W-:Y:S02]  /*4510*/  IMAD R6, R6, 0x110, RZ ;  /* 0x0000011006067824 */ /* 0x000fe400078e02ff */
[----:B------:R-:W-:Y:S01]  /*4520*/  @!P1 IMAD.IADD R26, R26, 0x1, -R4 ;  /* 0x000000011a1a9824 */ /* 0x000fe200078e0a04 */
[----:B------:R-:W-:Y:S02]  /*4530*/  LOP3.LUT R5, R5, 0x20, R28, 0xf8, !PT ;  /* 0x0000002005057812 */ /* 0x000fe400078ef81c */
[----:B------:R-:W-:Y:S01]  /*4540*/  ISETP.GE.AND P1, PT, R9, RZ, PT ;  /* 0x000000ff0900720c */ /* 0x000fe20003f26270 */
[----:B------:R-:W-:Y:S01]  /*4550*/  IMAD.SHL.U32 R9, R28, 0x80, RZ ;  /* 0x000000801c097824 */ /* 0x000fe200078e00ff */
[----:B------:R-:W-:Y:S01]  /*4560*/  LOP3.LUT R5, R6, R5, RZ, 0x3c, !PT ;  /* 0x0000000506057212 */ /* 0x000fe200078e3cff */
[----:B------:R-:W-:Y:S01]  /*4570*/  STL [R1+0x13a8], R23 ;  /* 0x0013a81701007387 */ /* 0x000fe20000100800 */
[----:B------:R-:W-:-:S02]  /*4580*/  LOP3.LUT R28, R28, 0x3f, RZ, 0xc0, !PT ;  /* 0x0000003f1c1c7812 */ /* 0x000fc400078ec0ff */
[----:B------:R-:W-:Y:S01]  /*4590*/  LOP3.LUT R7, R6, 0x30, R7, 0x78, !PT ;  /* 0x0000003006077812 */ /* 0x000fe200078e7807 */
[----:B------:R-:W-:Y:S01]  /*45a0*/  STL [R1+0x13ac], R10 ;  /* 0x0013ac0a01007387 */ /* 0x000fe20000100800 */
[----:B------:R-:W-:-:S03]  /*45b0*/  LOP3.LUT R6, R5, 0x800, R9, 0xf8, !PT ;  /* 0x0000080005067812 */ /* 0x000fc600078ef809 */
[----:B------:R-:W-:Y:S04]  /*45c0*/  STL [R1+0x13b0], R16 ;  /* 0x0013b01001007387 */ /* 0x000fe80000100800 */
[----:B------:R-:W-:Y:S01]  /*45d0*/  STL [R1+0x13b4], R19 ;  /* 0x0013b41301007387 */ /* 0x000fe20000100800 */
[----:B0-----:R-:W-:-:S03]  /*45e0*/  IMAD R5, R28, R8, RZ ;  /* 0x000000081c057224 */ /* 0x001fc600078e02ff */
[----:B------:R-:W-:Y:S04]  /*45f0*/  STL [R1+0x13b8], R22 ;  /* 0x0013b81601007387 */ /* 0x000fe80000100800 */
[----:B------:R-:W-:Y:S01]  /*4600*/  STL [R1+0x13bc], R11 ;  /* 0x0013bc0b01007387 */ /* 0x000fe20000100800 */
[----:B------:R-:W-:-:S03]  /*4610*/  @!P6 IMAD.IADD R2, R2, 0x1, -R4 ;  /* 0x000000010202e824 */ /* 0x000fc600078e0a04 */
[----:B------:R-:W-:Y:S01]  /*4620*/  STL [R1+0x13c0], R15 ;  /* 0x0013c00f01007387 */ /* 0x000fe20000100800 */
[----:B------:R-:W-:-:S03]  /*4630*/  ISETP.GE.AND P6, PT, R12, RZ, PT ;  /* 0x000000ff0c00720c */ /* 0x000fc60003fc6270 */
[----:B------:R0:W-:Y:S01]  /*4640*/  STL [R1+0x3cc], R7 ;  /* 0x0003cc0701007387 */ /* 0x0001e20000100800 */
[----:B------:R-:W-:-:S03]  /*4650*/  @!P0 IMAD.IADD R0, R0, 0x1, -R4 ;  /* 0x0000000100008824 */ /* 0x000fc600078e0a04 */
[----:B------:R-:W-:Y:S01]  /*4660*/  STL [R1+0x3c8], R6 ;  /* 0x0003c80601007387 */ /* 0x000fe20000100800 */
[----:B------:R-:W-:-:S03]  /*4670*/  ISETP.GE.AND P0, PT, R24, RZ, PT ;  /* 0x000000ff1800720c */ /* 0x000fc60003f06270 */
[----:B------:R-:W-:Y:S01]  /*4680*/  STL [R1+0x13c4], R13 ;  /* 0x0013c40d01007387 */ /* 0x000fe20000100800 */
[----:B0-----:R-:W-:-:S03]  /*4690*/  IMAD R7, R8, 0x40, R5 ;  /* 0x0000004008077824 */ /* 0x001fc600078e0205 */
[----:B------:R0:W-:Y:S04]  /*46a0*/  STL [R1+0x13c8], R18 ;  /* 0x0013c81201007387 */ /* 0x0001e80000100800 */
[----:B------:R-:W3:Y:S04]  /*46b0*/  LDL.LU R12, [R1+0x98] ;  /* 0x00009800010c7983 */ /* 0x000ee80000300800 */
[----:B------:R-:W4:Y:S04]  /*46c0*/  LDL.LU R8, [R1+0x94] ;  /* 0x0000940001087983 */ /* 0x000f280000300800 */
[----:B------:R-:W2:Y:S04]  /*46d0*/  LDL.LU R24, [R1+0x90] ;  /* 0x0000900001187983 */ /* 0x000ea80000300800 */
[----:B------:R-:W2:Y:S04]  /*46e0*/  LDL.LU R28, [R1+0x84] ;  /* 0x00008400011c7983 */ /* 0x000ea80000300800 */
[----:B0-----:R-:W2:Y:S01]  /*46f0*/  LDL.LU R18, [R1+0x7c] ;  /* 0x00007c0001127983 */ /* 0x001ea20000300800 */
[----:B------:R-:W-:-:S02]  /*4700*/  ISETP.GT.U32.AND P2, PT, R4, R2, PT ;  /* 0x000000020400720c */ /* 0x000fc40003f44070 */
[----:B------:R-:W-:-:S11]  /*4710*/  ISETP.GE.AND P4, PT, R29, RZ, PT ;  /* 0x000000ff1d00720c */ /* 0x000fd60003f86270 */
[----:B------:R-:W-:Y:S01]  /*4720*/  @!P2 IMAD.IADD R2, R2, 0x1, -R4 ;  /* 0x000000010202a824 */ /* 0x000fe200078e0a04 */
[----:B------:R-:W-:-:S04]  /*4730*/  LEA R4, P2, R5, UR10, 0x1 ;  /* 0x0000000a05047c11 */ /* 0x000fc8000f8408ff */
[----:B------:R-:W-:Y:S01]  /*4740*/  LEA.HI.X.SX32 R5, R5, UR11, 0x1, P2 ;  /* 0x0000000b05057c11 */ /* 0x000fe200090f0eff */
[----:B--2---:R0:W-:Y:S04]  /*4750*/  STL [R1+0x13cc], R18 ;  /* 0x0013cc1201007387 */ /* 0x0041e80000100800 */
[----:B0-----:R-:W2:Y:S04]  /*4760*/  LDL.LU R18, [R1+0x80] ;  /* 0x0000800001127983 */ /* 0x001ea80000300800 */
[----:B------:R-:W2:Y:S04]  /*4770*/  LDL.LU R13, [R1+0x78] ;  /* 0x00007800010d7983 */ /* 0x000ea80000300800 */
        /* <DEDUP_REMOVED lines=8> */
[----:B------:R-:W2:Y:S04]  /*4800*/  LDL.LU R29, [R1] ;  /* 0x00000000011d7983 */ /* 0x000ea80000300800 */
[----:B------:R0:W-:Y:S04]  /*4810*/  STL.64 [R1+0x1268], R4 ;  /* 0x0012680401007387 */ /* 0x0001e80000100a00 */
[----:B0-----:R-:W2:Y:S01]  /*4820*/  LDL.LU R5, [R1+0x8c] ;  /* 0x00008c0001057983 */ /* 0x001ea20000300800 */
[----:B------:R-:W-:-:S02]  /*4830*/  LEA R6, P5, R7, UR10, 0x1 ;  /* 0x0000000a07067c11 */ /* 0x000fc4000f8a08ff */
[----:B------:R-:W-:Y:S01]  /*4840*/  ISETP.NE.AND P2, PT, R3, RZ, PT ;  /* 0x000000ff0300720c */ /* 0x000fe20003f45270 */
[----:B------:R-:W2:Y:S01]  /*4850*/  LDL.LU R4, [R1+0x4c] ;  /* 0x00004c0001047983 */ /* 0x000ea20000300800 */
[----:B------:R-:W-:Y:S02]  /*4860*/  LEA.HI.X.SX32 R7, R7, UR11, 0x1, P5 ;  /* 0x0000000b07077c11 */ /* 0x000fe4000a8f0eff */
[----:B------:R-:W-:-:S03]  /*4870*/  LOP3.LUT R20, RZ, R3, RZ, 0x33, !PT ;  /* 0x00000003ff147212 */ /* 0x000fc600078e33ff */
[----:B------:R3:W-:Y:S04]  /*4880*/  STL.64 [R1+0x1310], R6 ;  /* 0x0013100601007387 */ /* 0x0007e80000100a00 */
[----:B------:R-:W-:Y:S04]  /*4890*/  STL [R1+0x8], R20 ;  /* 0x0000081401007387 */ /* 0x000fe80000100800 */
[----:B------:R-:W2:Y:S01]  /*48a0*/  LDL.LU R21, [R1+0x48] ;  /* 0x0000480001157983 */ /* 0x000ea20000300800 */
[C---:B---3--:R-:W-:Y:S02]  /*48b0*/  SEL R7, R20.reuse, R12, !P2 ;  /* 0x0000000c14077207 */ /* 0x048fe40005000000 */
[----:B----4-:R-:W-:-:S03]  /*48c0*/  SEL R6, R20, R8, !P2 ;  /* 0x0000000814067207 */ /* 0x010fc60005000000 */
[----:B------:R-:W-:Y:S01]  /*48d0*/  STL [R1+0xd4], R7 ;  /* 0x0000d40701007387 */ /* 0x000fe20000100800 */
[----:B------:R-:W-:-:S03]  /*48e0*/  IMAD.MOV.U32 R3, RZ, RZ, R27 ;  /* 0x000000ffff037224 */ /* 0x000fc600078e001b */
[----:B------:R-:W3:Y:S04]  /*48f0*/  LDL.LU R17, [R1+0x60] ;  /* 0x0000600001117983 */ /* 0x000ee80000300800 */
[----:B------:R0:W-:Y:S04]  /*4900*/  STL [R1+0xd0], R6 ;  /* 0x0000d00601007387 */ /* 0x0001e80000100800 */
[----:B------:R-:W4:Y:S04]  /*4910*/  LDL.LU R27, [R1+0x64] ;  /* 0x00006400011b7983 */ /* 0x000f280000300800 */
[----:B------:R-:W3:Y:S01]  /*4920*/  LDL.LU R14, [R1+0x6c] ;  /* 0x00006c00010e7983 */ /* 0x000ee20000300800 */
[----:B0-----:R-:W-:-:S03]  /*4930*/  SEL R6, R20, R24, !P2 ;  /* 0x0000001814067207 */ /* 0x001fc60005000000 */
[----:B------:R-:W3:Y:S04]  /*4940*/  LDL.LU R12, [R1+0x68] ;  /* 0x00006800010c7983 */ /* 0x000ee80000300800 */
[----:B------:R0:W-:Y:S04]  /*4950*/  STL [R1+0xcc], R6 ;  /* 0x0000cc0601007387 */ /* 0x0001e80000100800 */
[----:B------:R-:W3:Y:S04]  /*4960*/  LDL.LU R8, [R1+0xa8] ;  /* 0x0000a80001087983 */ /* 0x000ee80000300800 */
[----:B------:R-:W3:Y:S04]  /*4970*/  LDL.LU R24, [R1+0xbc] ;  /* 0x0000bc0001187983 */ /* 0x000ee80000300800 */
[----:B0-----:R-:W3:Y:S04]  /*4980*/  LDL.LU R6, [R1+0x5c] ;  /* 0x00005c0001067983 */ /* 0x001ee80000300800 */
[----:B------:R-:W3:Y:S01]  /*4990*/  LDL.LU R7, [R1+0x58] ;  /* 0x0000580001077983 */ /* 0x000ee20000300800 */
[----:B--2---:R-:W-:-:S02]  /*49a0*/  SEL R18, R20, R18, !P2 ;  /* 0x0000001214127207 */ /* 0x004fc40005000000 */
[----:B------:R-:W-:-:S05]  /*49b0*/  SEL R5, R20, R5, !P2 ;  /* 0x0000000514057207 */ /* 0x000fca0005000000 */
[----:B------:R0:W-:Y:S02]  /*49c0*/  STL [R1+0xc8], R5 ;  /* 0x0000c80501007387 */ /* 0x0001e40000100800 */
[C---:B0-----:R-:W-:Y:S02]  /*49d0*/  SEL R5, R20.reuse, R28, !P2 ;  /* 0x0000001c14057207 */ /* 0x041fe40005000000 */
[----:B------:R-:W2:Y:S04]  /*49e0*/  LDL.LU R28, [R1+0x54] ;  /* 0x00005400011c7983 */ /* 0x000ea80000300800 */
[----:B------:R0:W-:Y:S04]  /*49f0*/  STL [R1+0xc4], R5 ;  /* 0x0000c40501007387 */ /* 0x0001e80000100800 */
[----:B0-----:R-:W2:Y:S04]  /*4a00*/  LDL.LU R5, [R1+0x50] ;  /* 0x0000500001057983 */ /* 0x001ea80000300800 */
[----:B------:R0:W-:Y:S04]  /*4a10*/  STL [R1+0xc0], R18 ;  /* 0x0000c01201007387 */ /* 0x0001e80000100800 */
[----:B0-----:R-:W2:Y:S01]  /*4a20*/  LDL.LU R18, [R1+0x13cc] ;  /* 0x0013cc0001127983 */ /* 0x001ea20000300800 */
[----:B------:R-:W-:-:S02]  /*4a30*/  SEL R13, R20, R13, !P2 ;  /* 0x0000000d140d7207 */ /* 0x000fc40005000000 */
[C---:B------:R-:W-:Y:S02]  /*4a40*/  SEL R15, R20.reuse, R15, !P2 ;  /* 0x0000000f140f7207 */ /* 0x040fe40005000000 */
[C---:B------:R-:W-:Y:S02]  /*4a50*/  SEL R11, R20.reuse, R11, !P2 ;  /* 0x0000000b140b7207 */ /* 0x040fe40005000000 */
[C---:B------:R-:W-:Y:S02]  /*4a60*/  SEL R4, R20.reuse, R4, !P2 ;  /* 0x0000000414047207 */ /* 0x040fe40005000000 */
[C---:B------:R-:W-:Y:S02]  /*4a70*/  SEL R22, R20.reuse, R22, !P2 ;  /* 0x0000001614167207 */ /* 0x040fe40005000000 */
[C---:B------:R-:W-:Y:S02]  /*4a80*/  SEL R9, R20.reuse, R9, !P2 ;  /* 0x0000000914097207 */ /* 0x040fe40005000000 */
[----:B------:R-:W-:-:S02]  /*4a90*/  SEL R19, R20, R19, !P2 ;  /* 0x0000001314137207 */ /* 0x000fc40005000000 */
[C---:B------:R-:W-:Y:S02]  /*4aa0*/  SEL R16, R20.reuse, R16, !P2 ;  /* 0x0000001014107207 */ /* 0x040fe40005000000 */
[C---:B------:R-:W-:Y:S02]  /*4ab0*/  SEL R10, R20.reuse, R10, !P2 ;  /* 0x0000000a140a7207 */ /* 0x040fe40005000000 */
[C---:B------:R-:W-:Y:S02]  /*4ac0*/  SEL R23, R20.reuse, R23, !P2 ;  /* 0x0000001714177207 */ /* 0x040fe40005000000 */
[C---:B------:R-:W-:Y:S02]  /*4ad0*/  SEL R29, R20.reuse, R29, !P2 ;  /* 0x0000001d141d7207 */ /* 0x040fe40005000000 */
[----:B--2---:R-:W-:-:S05]  /*4ae0*/  SEL R18, R20, R18, !P2 ;  /* 0x0000001214127207 */ /* 0x004fca0005000000 */
[----:B------:R0:W-:Y:S04]  /*4af0*/  STL [R1+0xb8], R18 ;  /* 0x0000b81201007387 */ /* 0x0001e80000100800 */
[----:B0-----:R-:W2:Y:S04]  /*4b00*/  LDL.LU R18, [R1+0x13c8] ;  /* 0x0013c80001127983 */ /* 0x001ea80000300800 */
        /* <DEDUP_REMOVED lines=21> */
[----:B0-----:R-:W2:Y:S01]  /*4c60*/  LDL.LU R29, [R1+0x13a4] ;  /* 0x0013a400011d7983 */ /* 0x001ea20000300800 */
[----:B------:R-:W-:-:S02]  /*4c70*/  SEL R21, R20, R21, !P2 ;  /* 0x0000001514157207 */ /* 0x000fc40005000000 */
[C---:B---3--:R-:W-:Y:S02]  /*4c80*/  SEL R17, R20.reuse, R17, !P2 ;  /* 0x0000001114117207 */ /* 0x048fe40005000000 */
[C---:B----4-:R-:W-:Y:S02]  /*4c90*/  SEL R27, R20.reuse, R27, !P2 ;  /* 0x0000001b141b7207 */ /* 0x050fe40005000000 */
[C---:B------:R-:W-:Y:S02]  /*4ca0*/  SEL R14, R20.reuse, R14, !P2 ;  /* 0x0000000e140e7207 */ /* 0x040fe40005000000 */
[C---:B------:R-:W-:Y:S02]  /*4cb0*/  SEL R12, R20.reuse, R12, !P2 ;  /* 0x0000000c140c7207 */ /* 0x040fe40005000000 */
[C---:B------:R-:W-:Y:S02]  /*4cc0*/  SEL R8, R20.reuse, R8, !P2 ;  /* 0x0000000814087207 */ /* 0x040fe40005000000 */
[----:B------:R-:W-:-:S02]  /*4cd0*/  SEL R24, R20, R24, !P2 ;  /* 0x0000001814187207 */ /* 0x000fc40005000000 */
[C---:B------:R-:W-:Y:S02]  /*4ce0*/  SEL R6, R20.reuse, R6, !P2 ;  /* 0x0000000614067207 */ /* 0x040fe40005000000 */
[C---:B------:R-:W-:Y:S02]  /*4cf0*/  SEL R7, R20.reuse, R7, !P2 ;  /* 0x0000000714077207 */ /* 0x040fe40005000000 */
[C---:B------:R-:W-:Y:S02]  /*4d00*/  SEL R28, R20.reuse, R28, !P2 ;  /* 0x0000001c141c7207 */ /* 0x040fe40005000000 */
[----:B--2---:R-:W-:-:S05]  /*4d10*/  SEL R29, R20, R29, !P2 ;  /* 0x0000001d141d7207 */ /* 0x004fca0005000000 */
[----:B------:R0:W-:Y:S04]  /*4d20*/  STL [R1+0x80], R29 ;  /* 0x0000801d01007387 */ /* 0x0001e80000100800 */
[----:B0-----:R-:W2:Y:S04]  /*4d30*/  LDL.LU R29, [R1+0x44] ;  /* 0x00004400011d7983 */ /* 0x001ea80000300800 */
[----:B------:R0:W-:Y:S04]  /*4d40*/  STL [R1+0x7c], R21 ;  /* 0x00007c1501007387 */ /* 0x0001e80000100800 */
[----:B0-----:R-:W3:Y:S04]  /*4d50*/  LDL.LU R21, [R1+0x13a0] ;  /* 0x0013a00001157983 */ /* 0x001ee80000300800 */
[----:B------:R0:W-:Y:S04]  /*4d60*/  STL [R1+0x78], R17 ;  /* 0x0000781101007387 */ /* 0x0001e80000100800 */
[----:B0-----:R-:W4:Y:S04]  /*4d70*/  LDL.LU R17, [R1+0x139c] ;  /* 0x00139c0001117983 */ /* 0x001f280000300800 */
        /* <DEDUP_REMOVED lines=16> */
[----:B------:R-:W-:-:S05]  /*4e80*/  SEL R5, R20, R5, !P2 ;  /* 0x0000000514057207 */ /* 0x000fca0005000000 */
[----:B------:R2:W-:Y:S01]  /*4e90*/  STL [R1+0x54], R5 ;  /* 0x0000540501007387 */ /* 0x0005e20000100800 */
[C---:B------:R-:W-:Y:S02]  /*4ea0*/  SEL R4, R20.reuse, R4, !P2 ;  /* 0x0000000414047207 */ /* 0x040fe40005000000 */
[C---:B------:R-:W-:Y:S02]  /*4eb0*/  SEL R9, R20.reuse, R9, !P2 ;  /* 0x0000000914097207 */ /* 0x040fe40005000000 */
[C---:B--2---:R-:W-:Y:S02]  /*4ec0*/  SEL R5, R20.reuse, R28, !P2 ;  /* 0x0000001c14057207 */ /* 0x044fe40005000000 */
[----:B------:R-:W2:Y:S04]  /*4ed0*/  LDL.LU R28, [R1+0x28] ;  /* 0x00002800011c7983 */ /* 0x000ea80000300800 */
[----:B------:R0:W-:Y:S02]  /*4ee0*/  STL [R1+0x50], R5 ;  /* 0x0000500501007387 */ /* 0x0001e40000100800 */
[----:B0-----:R-:W-:-:S02]  /*4ef0*/  SEL R5, R20, R24, !P2 ;  /* 0x0000001814057207 */ /* 0x001fc40005000000 */
[----:B------:R-:W2:Y:S04]  /*4f00*/  LDL.LU R24, [R1+0x38] ;  /* 0x0000380001187983 */ /* 0x000ea80000300800 */
[----:B------:R0:W-:Y:S04]  /*4f10*/  STL [R1+0x133c], R5 ;  /* 0x00133c0501007387 */ /* 0x0001e80000100800 */
[----:B0-----:R-:W2:Y:S04]  /*4f20*/  LDL.LU R5, [R1+0x2c] ;  /* 0x00002c0001057983 */ /* 0x001ea80000300800 */
[----:B------:R0:W-:Y:S04]  /*4f30*/  STL [R1+0x1340], R4 ;  /* 0x0013400401007387 */ /* 0x0001e80000100800 */
[----:B0-----:R-:W2:Y:S04]  /*4f40*/  LDL.LU R4, [R1+0x34] ;  /* 0x0000340001047983 */ /* 0x001ea80000300800 */
[----:B------:R0:W-:Y:S04]  /*4f50*/  STL [R1+0x40], R9 ;  /* 0x0000400901007387 */ /* 0x0001e80000100800 */
[----:B0-----:R-:W2:Y:S01]  /*4f60*/  LDL.LU R9, [R1+0x1384] ;  /* 0x0013840001097983 */ /* 0x001ea20000300800 */
[----:B------:R-:W-:-:S02]  /*4f70*/  SEL R8, R20, R8, !P2 ;  /* 0x0000000814087207 */ /* 0x000fc40005000000 */
[----:B--2---:R-:W-:-:S05]  /*4f80*/  SEL R9, R20, R9, !P2 ;  /* 0x0000000914097207 */ /* 0x004fca0005000000 */
[----:B------:R0:W-:Y:S04]  /*4f90*/  STL [R1+0x1c], R9 ;  /* 0x00001c0901007387 */ /* 0x0001e80000100800 */
[----:B0-----:R-:W2:Y:S01]  /*4fa0*/  LDL.LU R9, [R1+0x3c] ;  /* 0x00003c0001097983 */ /* 0x001ea20000300800 */
[----:B------:R-:W-:-:S03]  /*4fb0*/  SEL R12, R20, R12, !P2 ;  /* 0x0000000c140c7207 */ /* 0x000fc60005000000 */
[----:B------:R0:W-:Y:S04]  /*4fc0*/  STL [R1+0x18], R8 ;  /* 0x0000180801007387 */ /* 0x0001e80000100800 */
[----:B------:R4:W-:Y:S01]  /*4fd0*/  STL [R1+0x14], R12 ;  /* 0x0000140c01007387 */ /* 0x0009e20000100800 */
[C---:B0-----:R-:W-:Y:S02]  /*4fe0*/  SEL R8, R20.reuse, R14, !P2 ;  /* 0x0000000e14087207 */ /* 0x041fe40005000000 */
[----:B----4-:R-:W-:-:S03]  /*4ff0*/  SEL R12, R20, R17, !P2 ;  /* 0x00000011140c7207 */ /* 0x010fc60005000000 */
[----:B------:R0:W-:Y:S01]  /*5000*/  STL [R1+0x10], R8 ;  /* 0x0000100801007387 */ /* 0x0001e20000100800 */
[C---:B------:R-:W-:Y:S02]  /*5010*/  SEL R28, R20.reuse, R28, !P2 ;  /* 0x0000001c141c7207 */ /* 0x040fe40005000000 */
[C---:B------:R-:W-:Y:S01]  /*5020*/  SEL R27, R20.reuse, R27, !P2 ;  /* 0x0000001b141b7207 */ /* 0x040fe20005000000 */
[----:B------:R-:W-:Y:S01]  /*5030*/  STL [R1+0xc], R12 ;  /* 0x00000c0c01007387 */ /* 0x000fe20000100800 */
[C---:B0-----:R-:W-:Y:S02]  /*5040*/  SEL R8, R20.reuse, R29, !P2 ;  /* 0x0000001d14087207 */ /* 0x041fe40005000000 */
[C---:B---3--:R-:W-:Y:S02]  /*5050*/  SEL R29, R20.reuse, R21, !P2 ;  /* 0x00000015141d7207 */ /* 0x048fe40005000000 */
[C---:B------:R-:W-:Y:S02]  /*5060*/  SEL R24, R20.reuse, R24, !P2 ;  /* 0x0000001814187207 */ /* 0x040fe40005000000 */
[----:B--2---:R-:W-:-:S05]  /*5070*/  SEL R9, R20, R9, !P2 ;  /* 0x0000000914097207 */ /* 0x004fca0005000000 */
[----:B------:R-:W-:Y:S04]  /*5080*/  STL [R1+0x4], R9 ;  /* 0x0000040901007387 */ /* 0x000fe80000100800 */
[----:B------:R-:W-:Y:S04]  /*5090*/  STL [R1+0x131c], R29 ;  /* 0x00131c1d01007387 */ /* 0x000fe80000100800 */
[----:B------:R-:W-:Y:S04]  /*50a0*/  STL [R1], R8 ;  /* 0x0000000801007387 */ /* 0x000fe80000100800 */
[----:B------:R-:W-:Y:S04]  /*50b0*/  STL [R1+0x1320], R28 ;  /* 0x0013201c01007387 */ /* 0x000fe80000100800 */
[----:B------:R-:W-:Y:S04]  /*50c0*/  STL [R1+0x1324], R27 ;  /* 0x0013241b01007387 */ /* 0x000fe80000100800 */
[----:B------:R-:W2:Y:S04]  /*50d0*/  LDL.LU R20, [R1+0x1380] ;  /* 0x0013800001147983 */ /* 0x000ea80000300800 */
[----:B------:R0:W-:Y:S04]  /*50e0*/  STL [R1+0x1328], R24 ;  /* 0x0013281801007387 */ /* 0x0001e80000100800 */
[----:B0-----:R-:W3:Y:S02]  /*50f0*/  LDL.LU R24, [R1+0x8] ;  /* 0x0000080001187983 */ /* 0x001ee40000300800 */
[----:B---3--:R-:W-:-:S02]  /*5100*/  SEL R21, R24, R4, !P2 ;  /* 0x0000000418157207 */ /* 0x008fc40005000000 */
[C---:B------:R-:W-:Y:S02]  /*5110*/  SEL R17, R24.reuse, R5, !P2 ;  /* 0x0000000518117207 */ /* 0x040fe40005000000 */
[C---:B------:R-:W-:Y:S01]  /*5120*/  SEL R14, R24.reuse, R6, !P2 ;  /* 0x00000006180e7207 */ /* 0x040fe20005000000 */
[----:B------:R-:W-:Y:S01]  /*5130*/  STL [R1+0x132c], R21 ;  /* 0x00132c1501007387 */ /* 0x000fe20000100800 */
[----:B------:R-:W-:-:S03]  /*5140*/  SEL R12, R24, R7, !P2 ;  /* 0x00000007180c7207 */ /* 0x000fc60005000000 */
[----:B------:R-:W-:Y:S04]  /*5150*/  STL [R1+0x1330], R17 ;  /* 0x0013301101007387 */ /* 0x000fe80000100800 */
[----:B------:R0:W-:Y:S04]  /*5160*/  STL [R1+0x1318], R14 ;  /* 0x0013180e01007387 */ /* 0x0001e80000100800 */
[----:B------:R-:W3:Y:S04]  /*5170*/  LDL.LU R6, [R1+0x198] ;  /* 0x0001980001067983 */ /* 0x000ee80000300800 */
[----:B------:R-:W4:Y:S04]  /*5180*/  LDL.LU R7, [R1+0x194] ;  /* 0x0001940001077983 */ /* 0x000f280000300800 */
[----:B------:R-:W4:Y:S04]  /*5190*/  LDL.LU R27, [R1+0xd4] ;  /* 0x0000d400011b7983 */ /* 0x000f280000300800 */
[----:B------:R-:W4:Y:S04]  /*51a0*/  LDL.LU R28, [R1+0xd0] ;  /* 0x0000d000011c7983 */ /* 0x000f280000300800 */
[----:B------:R-:W4:Y:S04]  /*51b0*/  LDL.LU R29, [R1+0xcc] ;  /* 0x0000cc00011d7983 */ /* 0x000f280000300800 */
[----:B0-----:R-:W4:Y:S04]  /*51c0*/  LDL.LU R14, [R1+0xc4] ;  /* 0x0000c400010e7983 */ /* 0x001f280000300800 */
[----:B------:R-:W4:Y:S04]  /*51d0*/  LDL.LU R17, [R1+0xc0] ;  /* 0x0000c00001117983 */ /* 0x000f280000300800 */
[----:B------:R-:W4:Y:S04]  /*51e0*/  LDL.LU R4, [R1+0xb8] ;  /* 0x0000b80001047983 */ /* 0x000f280000300800 */
[----:B------:R-:W4:Y:S04]  /*51f0*/  LDL.LU R5, [R1+0xb4] ;  /* 0x0000b40001057983 */ /* 0x000f280000300800 */
[----:B------:R0:W-:Y:S04]  /*5200*/  STL [R1+0x1334], R12 ;  /* 0x0013340c01007387 */ /* 0x0001e80000100800 */
[----:B0-----:R-:W4:Y:S01]  /*5210*/  LDL.LU R12, [R1+0xc8] ;  /* 0x0000c800010c7983 */ /* 0x001f220000300800 */
[----:B--2---:R-:W-:-:S02]  /*5220*/  SEL R20, R24, R20, !P2 ;  /* 0x0000001418147207 */ /* 0x004fc40005000000 */
[C---:B------:R-:W-:Y:S02]  /*5230*/  SEL R23, R24.reuse, R23, !P2 ;  /* 0x0000001718177207 */ /* 0x040fe40005000000 */
[C---:B------:R-:W-:Y:S02]  /*5240*/  SEL R10, R24.reuse, R10, !P2 ;  /* 0x0000000a180a7207 */ /* 0x040fe40005000000 */
[C---:B------:R-:W-:Y:S01]  /*5250*/  SEL R16, R24.reuse, R16, !P2 ;  /* 0x0000001018107207 */ /* 0x040fe20005000000 */
[----:B------:R-:W-:Y:S01]  /*5260*/  @!P3 IMAD.MOV R3, RZ, RZ, -R3 ;  /* 0x000000ffff03b224 */ /* 0x000fe200078e0a03 */
[C---:B------:R-:W-:Y:S01]  /*5270*/  SEL R19, R24.reuse, R19, !P2 ;  /* 0x0000001318137207 */ /* 0x040fe20005000000 */
[----:B------:R-:W-:Y:S01]  /*5280*/  STL [R1+0x1338], R20 ;  /* 0x0013381401007387 */ /* 0x000fe20000100800 */
[C---:B------:R-:W-:Y:S01]  /*5290*/  SEL R22, R24.reuse, R22, !P2 ;  /* 0x0000001618167207 */ /* 0x040fe20005000000 */
[----:B------:R-:W-:Y:S01]  /*52a0*/  @!P6 IMAD.MOV R25, RZ, RZ, -R25 ;  /* 0x000000ffff19e224 */ /* 0x000fe200078e0a19 */
[C---:B------:R-:W-:Y:S01]  /*52b0*/  SEL R11, R24.reuse, R11, !P2 ;  /* 0x0000000b180b7207 */ /* 0x040fe20005000000 */
[----:B------:R-:W-:Y:S01]  /*52c0*/  STL [R1+0x1344], R23 ;  /* 0x0013441701007387 */ /* 0x000fe20000100800 */
[----:B------:R-:W-:Y:S01]  /*52d0*/  @!P1 IMAD.MOV R26, RZ, RZ, -R26 ;  /* 0x000000ffff1a9224 */ /* 0x000fe200078e0a1a */
[C---:B------:R-:W-:Y:S01]  /*52e0*/  SEL R15, R24.reuse, R15, !P2 ;  /* 0x0000000f180f7207 */ /* 0x040fe20005000000 */
[----:B------:R-:W-:Y:S01]  /*52f0*/  @!P0 IMAD.MOV R0, RZ, RZ, -R0 ;  /* 0x000000ffff008224 */ /* 0x000fe200078e0a00 */
[----:B------:R0:W-:Y:S01]  /*5300*/  STL [R1+0x1348], R10 ;  /* 0x0013480a01007387 */ /* 0x0001e20000100800 */
[C---:B------:R-:W-:Y:S01]  /*5310*/  SEL R13, R24.reuse, R13, !P2 ;  /* 0x0000000d180d7207 */ /* 0x040fe20005000000 */
[----:B------:R-:W-:Y:S01]  /*5320*/  @!P4 IMAD.MOV R2, RZ, RZ, -R2 ;  /* 0x000000ffff02c224 */ /* 0x000fe200078e0a02 */
[C---:B------:R-:W-:Y:S01]  /*5330*/  SEL R18, R24.reuse, R18, !P2 ;  /* 0x0000001218127207 */ /* 0x040fe20005000000 */
[----:B------:R-:W-:Y:S01]  /*5340*/  STL [R1+0x134c], R16 ;  /* 0x00134c1001007387 */ /* 0x000fe20000100800 */
[----:B------:R-:W-:-:S03]  /*5350*/  SEL R3, R24, R3, !P2 ;  /* 0x0000000318037207 */ /* 0x000fc60005000000 */
[----:B------:R-:W-:Y:S01]  /*5360*/  STL [R1+0x1350], R19 ;  /* 0x0013501301007387 */ /* 0x000fe20000100800 */
[----:B------:R-:W-:-:S03]  /*5370*/  SEL R25, R24, R25, !P2 ;  /* 0x0000001918197207 */ /* 0x000fc60005000000 */
[----:B------:R-:W-:Y:S01]  /*5380*/  STL [R1+0x1354], R22 ;  /* 0x0013541601007387 */ /* 0x000fe20000100800 */
[----:B------:R-:W-:-:S03]  /*5390*/  SEL R26, R24, R26, !P2 ;  /* 0x0000001a181a7207 */ /* 0x000fc60005000000 */
[----:B------:R1:W-:Y:S01]  /*53a0*/  STL [R1+0x1358], R11 ;  /* 0x0013580b01007387 */ /* 0x0003e20000100800 */
[----:B------:R-:W-:-:S03]  /*53b0*/  SEL R0, R24, R0, !P2 ;  /* 0x0000000018007207 */ /* 0x000fc60005000000 */
[----:B------:R-:W-:Y:S01]  /*53c0*/  STL [R1+0x135c], R15 ;  /* 0x00135c0f01007387 */ /* 0x000fe20000100800 */
[----:B------:R-:W-:-:S03]  /*53d0*/  SEL R2, R24, R2, !P2 ;  /* 0x0000000218027207 */ /* 0x000fc60005000000 */
[----:B------:R-:W-:Y:S04]  /*53e0*/  STL [R1+0x1360], R13 ;  /* 0x0013600d01007387 */ /* 0x000fe80000100800 */
[----:B------:R-:W-:Y:S04]  /*53f0*/  STL [R1+0x1364], R18 ;  /* 0x0013641201007387 */ /* 0x000fe80000100800 */
[----:B------:R-:W-:Y:S04]  /*5400*/  STL [R1+0x1368], R3 ;  /* 0x0013680301007387 */ /* 0x000fe80000100800 */
[----:B------:R-:W-:Y:S04]  /*5410*/  STL [R1+0x136c], R25 ;  /* 0x00136c1901007387 */ /* 0x000fe80000100800 */
[----:B------:R-:W-:Y:S04]  /*5420*/  STL [R1+0x1370], R26 ;  /* 0x0013701a01007387 */ /* 0x000fe80000100800 */
[----:B------:R2:W-:Y:S04]  /*5430*/  STL [R1+0x1374], R0 ;  /* 0x0013740001007387 */ /* 0x0005e80000100800 */
[----:B------:R0:W-:Y:S04]  /*5440*/  STL [R1+0x1378], R2 ;  /* 0x0013780201007387 */ /* 0x0001e80000100800 */
[----:B------:R-:W4:Y:S04]  /*5450*/  LDL.LU R21, [R1+0xb0] ;  /* 0x0000b00001157983 */ /* 0x000f280000300800 */
[----:B------:R-:W4:Y:S01]  /*5460*/  LDL.LU R24, [R1+0xac] ;  /* 0x0000ac0001187983 */ /* 0x000f220000300800 */
[----:B---3--:R-:W-:-:S02]  /*5470*/  IMAD R9, R6, UR6, RZ ;  /* 0x0000000606097c24 */ /* 0x008fc4000f8e02ff */
[----:B----4-:R-:W-:-:S03]  /*5480*/  IMAD R8, R7, UR6, RZ ;  /* 0x0000000607087c24 */ /* 0x010fc6000f8e02ff */
[----:B------:R-:W-:Y:S02]  /*5490*/  LEA R6, P0, R9, UR8, 0x1 ;  /* 0x0000000809067c11 */ /* 0x000fe4000f8008ff */
[----:B0-----:R-:W-:-:S04]  /*54a0*/  LEA R10, P1, R8, UR8, 0x1 ;  /* 0x00000008080a7c11 */ /* 0x001fc8000f8208ff */
[----:B-1----:R-:W-:Y:S01]  /*54b0*/  LEA.HI.X.SX32 R11, R8, UR9, 0x1, P1 ;  /* 0x00000009080b7c11 */ /* 0x002fe200088f0eff */
[----:B------:R-:W-:Y:S01]  /*54c0*/  IMAD R8, R27, UR7, RZ ;  /* 0x000000071b087c24 */ /* 0x000fe2000f8e02ff */
[----:B------:R-:W-:Y:S01]  /*54d0*/  LEA.HI.X.SX32 R7, R9, UR9, 0x1, P0 ;  /* 0x0000000909077c11 */ /* 0x000fe200080f0eff */
[----:B--2---:R-:W-:Y:S02]  /*54e0*/  IMAD R0, R29, UR7, RZ ;  /* 0x000000071d007c24 */ /* 0x004fe4000f8e02ff */
[----:B------:R-:W-:Y:S01]  /*54f0*/  STL.64 [R1+0x3d0], R10 ;  /* 0x0003d00a01007387 */ /* 0x000fe20000100a00 */
[----:B------:R-:W-:-:S03]  /*5500*/  IMAD R9, R28, UR7, RZ ;  /* 0x000000071c097c24 */ /* 0x000fc6000f8e02ff */
[----:B------:R-:W-:Y:S04]  /*5510*/  STL [R1+0x137c], R8 ;  /* 0x00137c0801007387 */ /* 0x000fe80000100800 */
[----:B------:R-:W2:Y:S04]  /*5520*/  LDL.LU R27, [R1+0xa4] ;  /* 0x0000a400011b7983 */ /* 0x000ea80000300800 */
[----:B------:R-:W3:Y:S04]  /*5530*/  LDL.LU R28, [R1+0xa0] ;  /* 0x0000a000011c7983 */ /* 0x000ee80000300800 */
[----:B------:R-:W-:Y:S04]  /*5540*/  STL.64 [R1+0x3d8], R6 ;  /* 0x0003d80601007387 */ /* 0x000fe80000100a00 */
[----:B------:R-:W4:Y:S01]  /*5550*/  LDL.LU R29, [R1+0x9c] ;  /* 0x00009c00011d7983 */ /* 0x000f220000300800 */
[----:B------:R-:W-:-:S03]  /*5560*/  IMAD R3, R17, UR7, RZ ;  /* 0x0000000711037c24 */ /* 0x000fc6000f8e02ff */
[----:B------:R0:W-:Y:S01]  /*5570*/  STL [R1+0x8], R0 ;  /* 0x0000080001007387 */ /* 0x0001e20000100800 */
[----:B------:R-:W-:Y:S02]  /*5580*/  IMAD R2, R12, UR7, RZ ;  /* 0x000000070c027c24 */ /* 0x000fe4000f8e02ff */
[----:B0-----:R-:W-:-:S03]  /*5590*/  IMAD R0, R14, UR7, RZ ;  /* 0x000000070e007c24 */ /* 0x001fc6000f8e02ff */
[----:B------:R0:W-:Y:S04]  /*55a0*/  STL [R1+0x120], R2 ;  /* 0x0001200201007387 */ /* 0x0001e80000100800 */
[----:B------:R1:W-:Y:S01]  /*55b0*/  STL [R1+0x124], R0 ;  /* 0x0001240001007387 */ /* 0x0003e20000100800 */
[----:B0-----:R-:W-:-:S03]  /*55c0*/  IMAD R2, R4, UR7, RZ ;  /* 0x0000000704027c24 */ /* 0x001fc6000f8e02ff */
[----:B------:R-:W-:Y:S01]  /*55d0*/  STL [R1+0x130], R3 ;  /* 0x0001300301007387 */ /* 0x000fe20000100800 */
[----:B-1----:R-:W-:-:S03]  /*55e0*/  IMAD R0, R5, UR7, RZ ;  /* 0x0000000705007c24 */ /* 0x002fc6000f8e02ff */
[----:B------:R-:W4:Y:S04]  /*55f0*/  LDL.LU R8, [R1+0x98] ;  /* 0x0000980001087983 */ /* 0x000f280000300800 */
[----:B------:R0:W-:Y:S04]  /*5600*/  STL [R1+0x134], R2 ;  /* 0x0001340201007387 */ /* 0x0001e80000100800 */
[----:B0-----:R-:W4:Y:S04]  /*5610*/  LDL.LU R2, [R1+0x94] ;  /* 0x0000940001027983 */ /* 0x001f280000300800 */
[----:B------:R0:W-:Y:S04]  /*5620*/  STL [R1+0x138], R0 ;  /* 0x0001380001007387 */ /* 0x0001e80000100800 */
[----:B0-----:R-:W4:Y:S04]  /*5630*/  LDL.LU R0, [R1+0x90] ;  /* 0x0000900001007983 */ /* 0x001f280000300800 */
[----:B------:R-:W4:Y:S04]  /*5640*/  LDL.LU R26, [R1+0x8c] ;  /* 0x00008c00011a7983 */ /* 0x000f280000300800 */
        /* <DEDUP_REMOVED lines=12> */
[----:B------:R-:W4:Y:S01]  /*5710*/  LDL.LU R5, [R1+0x54] ;  /* 0x0000540001057983 */ /* 0x000f220000300800 */
[----:B------:R-:W-:-:S02]  /*5720*/  IMAD R17, R21, UR7, RZ ;  /* 0x0000000715117c24 */ /* 0x000fc4000f8e02ff */
[----:B------:R-:W-:Y:S01]  /*5730*/  IMAD R12, R24, UR7, RZ ;  /* 0x00000007180c7c24 */ /* 0x000fe2000f8e02ff */
[----:B------:R-:W4:Y:S04]  /*5740*/  LDL.LU R14, [R1+0x50] ;  /* 0x00005000010e7983 */ /* 0x000f280000300800 */
[----:B------:R-:W4:Y:S04]  /*5750*/  LDL.LU R20, [R1+0x40] ;  /* 0x0000400001147983 */ /* 0x000f280000300800 */
[----:B------:R-:W-:Y:S04]  /*5760*/  STL [R1+0x13c], R17 ;  /* 0x00013c1101007387 */ /* 0x000fe80000100800 */
[----:B------:R0:W-:Y:S04]  /*5770*/  STL [R1+0x148], R12 ;  /* 0x0001480c01007387 */ /* 0x0001e80000100800 */
[----:B0-----:R-:W4:Y:S01]  /*5780*/  LDL.LU R12, [R1+0x1c] ;  /* 0x00001c00010c7983 */ /* 0x001f220000300800 */
[----:B--2---:R-:W-:-:S02]  /*5790*/  IMAD R17, R27, UR7, RZ ;  /* 0x000000071b117c24 */ /* 0x004fc4000f8e02ff */
[----:B---3--:R-:W-:-:S03]  /*57a0*/  IMAD R21, R28, UR7, RZ ;  /* 0x000000071c157c24 */ /* 0x008fc6000f8e02ff */
[----:B------:R0:W-:Y:S01]  /*57b0*/  STL [R1+0x14c], R17 ;  /* 0x00014c1101007387 */ /* 0x0001e20000100800 */
[----:B----4-:R-:W-:-:S03]  /*57c0*/  IMAD R27, R29, UR7, RZ ;  /* 0x000000071d1b7c24 */ /* 0x010fc6000f8e02ff */
[----:B0-----:R-:W2:Y:S04]  /*57d0*/  LDL.LU R17, [R1+0x18] ;  /* 0x0000180001117983 */ /* 0x001ea80000300800 */
[----:B------:R0:W-:Y:S04]  /*57e0*/  STL [R1+0x150], R21 ;  /* 0x0001501501007387 */ /* 0x0001e80000100800 */
[----:B0-----:R-:W3:Y:S04]  /*57f0*/  LDL.LU R21, [R1+0x14] ;  /* 0x0000140001157983 */ /* 0x001ee80000300800 */
[----:B------:R-:W4:Y:S04]  /*5800*/  LDL.LU R24, [R1+0x10] ;  /* 0x0000100001187983 */ /* 0x000f280000300800 */
[----:B------:R0:W-:Y:S01]  /*5810*/  STL [R1+0x154], R27 ;  /* 0x0001541b01007387 */ /* 0x0001e20000100800 */
[----:B------:R-:W-:-:S03]  /*5820*/  IMAD R8, R8, UR7, RZ ;  /* 0x0000000708087c24 */ /* 0x000fc6000f8e02ff */
[----:B0-----:R-:W4:Y:S04]  /*5830*/  LDL.LU R27, [R1+0xc] ;  /* 0x00000c00011b7983 */ /* 0x001f280000300800 */
[----:B------:R-:W4:Y:S04]  /*5840*/  LDL.LU R28, [R1+0x4] ;  /* 0x00000400011c7983 */ /* 0x000f280000300800 */
[----:B------:R-:W4:Y:S01]  /*5850*/  LDL.LU R29, [R1] ;  /* 0x00000000011d7983 */ /* 0x000f220000300800 */
[----:B------:R-:W-:-:S03]  /*5860*/  IMAD R2, R2, UR7, RZ ;  /* 0x0000000702027c24 */ /* 0x000fc6000f8e02ff */
[----:B------:R0:W-:Y:S04]  /*5870*/  STL [R1+0x160], R8 ;  /* 0x0001600801007387 */ /* 0x0001e80000100800 */
[----:B0-----:R-:W4:Y:S01]  /*5880*/  LDL.LU R8, [R1+0x137c] ;  /* 0x00137c0001087983 */ /* 0x001f220000300800 */
[----:B------:R-:W-:-:S03]  /*5890*/  IMAD R0, R0, UR7, RZ ;  /* 0x0000000700007c24 */ /* 0x000fc6000f8e02ff */
[----:B------:R0:W-:Y:S01]  /*58a0*/  STL [R1+0x164], R2 ;  /* 0x0001640201007387 */ /* 0x0001e20000100800 */
[----:B------:R-:W-:Y:S02]  /*58b0*/  IMAD R26, R26, UR7, RZ ;  /* 0x000000071a1a7c24 */ /* 0x000fe4000f8e02ff */
[----:B------:R-:W-:Y:S01]  /*58c0*/  IMAD R25, R25, UR7, RZ ;  /* 0x0000000719197c24 */ /* 0x000fe2000f8e02ff */
[----:B0-----:R-:W4:Y:S01]  /*58d0*/  LDL.LU R2, [R1+0x1378] ;  /* 0x0013780001027983 */ /* 0x001f220000300800 */
[----:B------:R-:W-:-:S03]  /*58e0*/  IMAD R3, R3, UR7, RZ ;  /* 0x0000000703037c24 */ /* 0x000fc6000f8e02ff */
[----:B------:R0:W-:Y:S01]  /*58f0*/  STL [R1+0x168], R0 ;  /* 0x0001680001007387 */ /* 0x0001e20000100800 */
[----:B------:R-:W-:Y:S02]  /*5900*/  IMAD R18, R18, UR7, RZ ;  /* 0x0000000712127c24 */ /* 0x000fe4000f8e02ff */
[----:B------:R-:W-:Y:S01]  /*5910*/  IMAD R13, R13, UR7, RZ ;  /* 0x000000070d0d7c24 */ /* 0x000fe2000f8e02ff */
[----:B0-----:R-:W4:Y:S04]  /*5920*/  LDL.LU R0, [R1+0x1374] ;  /* 0x0013740001007983 */ /* 0x001f280000300800 */
[----:B------:R0:W-:Y:S01]  /*5930*/  STL [R1+0x16c], R26 ;  /* 0x00016c1a01007387 */ /* 0x0001e20000100800 */
[----:B------:R-:W-:Y:S02]  /*5940*/  IMAD R15, R15, UR7, RZ ;  /* 0x000000070f0f7c24 */ /* 0x000fe4000f8e02ff */
[----:B------:R-:W-:Y:S01]  /*5950*/  IMAD R11, R11, UR7, RZ ;  /* 0x000000070b0b7c24 */ /* 0x000fe2000f8e02ff */
[----:B0-----:R-:W4:Y:S04]  /*5960*/  LDL.LU R26, [R1+0x1370] ;  /* 0x00137000011a7983 */ /* 0x001f280000300800 */
[----:B------:R0:W-:Y:S01]  /*5970*/  STL [R1+0x178], R25 ;  /* 0x0001781901007387 */ /* 0x0001e20000100800 */
[----:B------:R-:W-:-:S03]  /*5980*/  IMAD R22, R22, UR7, RZ ;  /* 0x0000000716167c24 */ /* 0x000fc6000f8e02ff */
        /* <DEDUP_REMOVED lines=19> */
[----:B------:R0:W-:Y:S04]  /*5ac0*/  STL [R1+0x19c], R19 ;  /* 0x00019c1301007387 */ /* 0x0001e80000100800 */
        /* <DEDUP_REMOVED lines=10> */
[----:B0-----:R-:W4:Y:S01]  /*5b70*/  LDL.LU R5, [R1+0x133c] ;  /* 0x00133c0001057983 */ /* 0x001f220000300800 */
[----:B------:R-:W-:-:S02]  /*5b80*/  IMAD R20, R20, UR7, RZ ;  /* 0x0000000714147c24 */ /* 0x000fc4000f8e02ff */
[----:B------:R-:W-:Y:S02]  /*5b90*/  IMAD R14, R14, UR7, RZ ;  /* 0x000000070e0e7c24 */ /* 0x000fe4000f8e02ff */
[----:B------:R-:W-:Y:S01]  /*5ba0*/  IMAD R12, R12, UR7, RZ ;  /* 0x000000070c0c7c24 */ /* 0x000fe2000f8e02ff */
[----:B------:R0:W-:Y:S04]  /*5bb0*/  STL [R1+0x1d8], R20 ;  /* 0x0001d81401007387 */ /* 0x0001e80000100800 */
[----:B0-----:R-:W4:Y:S04]  /*5bc0*/  LDL.LU R20, [R1+0x1338] ;  /* 0x0013380001147983 */ /* 0x001f280000300800 */
[----:B------:R-:W-:Y:S01]  /*5bd0*/  STL [R1+0x1c4], R14 ;  /* 0x0001c40e01007387 */ /* 0x000fe20000100800 */
[----:B--2---:R-:W-:-:S03]  /*5be0*/  IMAD R17, R17, UR7, RZ ;  /* 0x0000000711117c24 */ /* 0x004fc6000f8e02ff */
[----:B------:R0:W-:Y:S04]  /*5bf0*/  STL [R1+0x1dc], R12 ;  /* 0x0001dc0c01007387 */ /* 0x0001e80000100800 */
[----:B0-----:R-:W2:Y:S01]  /*5c00*/  LDL.LU R12, [R1+0x1334] ;  /* 0x00133400010c7983 */ /* 0x001ea20000300800 */
[----:B---3--:R-:W-:Y:S02]  /*5c10*/  IMAD R21, R21, UR7, RZ ;  /* 0x0000000715157c24 */ /* 0x008fe4000f8e02ff */
[----:B----4-:R-:W-:Y:S02]  /*5c20*/  IMAD R24, R24, UR7, RZ ;  /* 0x0000000718187c24 */ /* 0x010fe4000f8e02ff */
[----:B------:R-:W-:Y:S02]  /*5c30*/  IMAD R27, R27, UR7, RZ ;  /* 0x000000071b1b7c24 */ /* 0x000fe4000f8e02ff */
[----:B------:R-:W-:-:S02]  /*5c40*/  IMAD R28, R28, UR7, RZ ;  /* 0x000000071c1c7c24 */ /* 0x000fc4000f8e02ff */
[----:B------:R-:W-:Y:S02]  /*5c50*/  IMAD R29, R29, UR7, RZ ;  /* 0x000000071d1d7c24 */ /* 0x000fe4000f8e02ff */
[----:B------:R-:W-:Y:S02]  /*5c60*/  IMAD R4, R4, UR7, RZ ;  /* 0x0000000704047c24 */ /* 0x000fe4000f8e02ff */
[----:B------:R-:W-:-:S05]  /*5c70*/  IMAD R5, R5, UR7, RZ ;  /* 0x0000000705057c24 */ /* 0x000fca000f8e02ff */
[----:B------:R-:W-:Y:S04]  /*5c80*/  STL [R1+0x1c8], R5 ;  /* 0x0001c80501007387 */ /* 0x000fe80000100800 */
[----:B------:R0:W-:Y:S04]  /*5c90*/  STL [R1+0x1e8], R17 ;  /* 0x0001e81101007387 */ /* 0x0001e80000100800 */
[----:B0-----:R-:W3:Y:S04]  /*5ca0*/  LDL.LU R17, [R1+0x1330] ;  /* 0x0013300001117983 */ /* 0x001ee80000300800 */
[----:B------:R-:W-:Y:S04]  /*5cb0*/  STL [R1+0x1cc], R4 ;  /* 0x0001cc0401007387 */ /* 0x000fe80000100800 */
        /* <DEDUP_REMOVED lines=9> */
[----:B0-----:R-:W3:Y:S01]  /*5d50*/  LDL.LU R29, [R1+0x131c] ;  /* 0x00131c00011d7983 */ /* 0x001ee20000300800 */
[----:B--2---:R-:W-:-:S02]  /*5d60*/  IMAD R28, R28, UR7, RZ ;  /* 0x000000071c1c7c24 */ /* 0x004fc4000f8e02ff */
[----:B---3--:R-:W-:-:S05]  /*5d70*/  IMAD R29, R29, UR7, RZ ;  /* 0x000000071d1d7c24 */ /* 0x008fca000f8e02ff */
[----:B------:R0:W-:Y:S04]  /*5d80*/  STL [R1+0x220], R29 ;  /* 0x0002201d01007387 */ /* 0x0001e80000100800 */
[----:B0-----:R-:W2:Y:S04]  /*5d90*/  LDL.LU R29, [R1+0x138] ;  /* 0x00013800011d7983 */ /* 0x001ea80000300800 */
[----:B------:R0:W-:Y:S04]  /*5da0*/  STL [R1+0x230], R28 ;  /* 0x0002301c01007387 */ /* 0x0001e80000100800 */
[----:B0-----:R-:W2:Y:S04]  /*5db0*/  LDL.LU R28, [R1+0x134] ;  /* 0x00013400011c7983 */ /* 0x001ea80000300800 */
[----:B--2---:R0:W-:Y:S02]  /*5dc0*/  STL.64 [R1+0x1300], R28 ;  /* 0x0013001c01007387 */ /* 0x0041e40000100a00 */
[----:B0-----:R-:W-:-:S02]  /*5dd0*/  IMAD.MOV.U32 R29, RZ, RZ, R14 ;  /* 0x000000ffff1d7224 */ /* 0x001fc400078e000e */
[----:B------:R-:W2:Y:S01]  /*5de0*/  LDL.LU R14, [R1+0x1318] ;  /* 0x00131800010e7983 */ /* 0x000ea20000300800 */
[----:B------:R-:W-:-:S03]  /*5df0*/  IMAD R28, R27, UR7, RZ ;  /* 0x000000071b1c7c24 */ /* 0x000fc6000f8e02ff */
[----:B------:R-:W3:Y:S04]  /*5e00*/  LDL.LU R27, [R1+0x13c] ;  /* 0x00013c00011b7983 */ /* 0x000ee80000300800 */
[----:B------:R0:W-:Y:S02]  /*5e10*/  STL [R1+0x238], R28 ;  /* 0x0002381c01007387 */ /* 0x0001e40000100800 */
[----:B0-----:R-:W-:Y:S02]  /*5e20*/  IMAD R28, R24, UR7, RZ ;  /* 0x00000007181c7c24 */ /* 0x001fe4000f8e02ff */
[----:B------:R-:W3:Y:S04]  /*5e30*/  LDL.LU R24, [R1+0x148] ;  /* 0x0001480001187983 */ /* 0x000ee80000300800 */
[----:B------:R4:W-:Y:S02]  /*5e40*/  STL [R1+0x248], R28 ;  /* 0x0002481c01007387 */ /* 0x0009e40000100800 */
[----:B----4-:R-:W-:-:S02]  /*5e50*/  IMAD R28, R21, UR7, RZ ;  /* 0x00000007151c7c24 */ /* 0x010fc4000f8e02ff */
[----:B------:R-:W4:Y:S04]  /*5e60*/  LDL.LU R21, [R1+0x180] ;  /* 0x0001800001157983 */ /* 0x000f280000300800 */
[----:B------:R0:W-:Y:S02]  /*5e70*/  STL [R1+0x250], R28 ;  /* 0x0002501c01007387 */ /* 0x0001e40000100800 */
[----:B0-----:R-:W-:Y:S02]  /*5e80*/  IMAD R28, R17, UR7, RZ ;  /* 0x00000007111c7c24 */ /* 0x001fe4000f8e02ff */
[----:B------:R-:W3:Y:S04]  /*5e90*/  LDL.LU R17, [R1+0x178] ;  /* 0x0001780001117983 */ /* 0x000ee80000300800 */
[----:B------:R2:W-:Y:S01]  /*5ea0*/  STL [R1+0x260], R28 ;  /* 0x0002601c01007387 */ /* 0x0005e20000100800 */
[----:B------:R-:W-:-:S02]  /*5eb0*/  IMAD R20, R20, UR7, RZ ;  /* 0x0000000714147c24 */ /* 0x000fc4000f8e02ff */
[----:B--2---:R-:W-:Y:S02]  /*5ec0*/  IMAD R28, R14, UR7, RZ ;  /* 0x000000070e1c7c24 */ /* 0x004fe4000f8e02ff */
[----:B------:R-:W2:Y:S04]  /*5ed0*/  LDL.LU R14, [R1+0x16c] ;  /* 0x00016c00010e7983 */ /* 0x000ea80000300800 */
[----:B------:R0:W-:Y:S02]  /*5ee0*/  STL [R1+0x11c], R28 ;  /* 0x00011c1c01007387 */ /* 0x0001e40000100800 */
[----:B0-----:R-:W-:Y:S02]  /*5ef0*/  IMAD R28, R12, UR7, RZ ;  /* 0x000000070c1c7c24 */ /* 0x001fe4000f8e02ff */
[----:B------:R-:W2:Y:S04]  /*5f00*/  LDL.LU R12, [R1+0x168] ;  /* 0x00016800010c7983 */ /* 0x000ea80000300800 */
[----:B------:R0:W-:Y:S04]  /*5f10*/  STL [R1+0x118], R28 ;  /* 0x0001181c01007387 */ /* 0x0001e80000100800 */
[----:B------:R1:W-:Y:S04]  /*5f20*/  STL [R1+0x1308], R29 ;  /* 0x0013081d01007387 */ /* 0x0003e80000100800 */
[----:B------:R4:W-:Y:S01]  /*5f30*/  STL [R1+0x114], R20 ;  /* 0x0001141401007387 */ /* 0x0009e20000100800 */
[----:B0-----:R-:W-:-:S02]  /*5f40*/  IMAD.MOV.U32 R28, RZ, RZ, R6 ;  /* 0x000000ffff1c7224 */ /* 0x001fc400078e0006 */
[----:B-1----:R-:W-:Y:S02]  /*5f50*/  IMAD.MOV.U32 R29, RZ, RZ, R7 ;  /* 0x000000ffff1d7224 */ /* 0x002fe400078e0007 */
[----:B------:R-:W2:Y:S04]  /*5f60*/  LDL.LU.64 R6, [R1+0x1310] ;  /* 0x0013100001067983 */ /* 0x000ea80000300a00 */
[----:B----4-:R-:W4:Y:S04]  /*5f70*/  LDL.LU R20, [R1+0x17c] ;  /* 0x00017c0001147983 */ /* 0x010f280000300800 */
[----:B----4-:R0:W-:Y:S02]  /*5f80*/  STL.64 [R1+0x12f0], R20 ;  /* 0x0012f01401007387 */ /* 0x0101e40000100a00 */
[----:B0-----:R-:W-:-:S02]  /*5f90*/  IMAD R20, R23, UR7, RZ ;  /* 0x0000000717147c24 */ /* 0x001fc4000f8e02ff */
[----:B------:R-:W-:Y:S01]  /*5fa0*/  IMAD R21, R10, UR7, RZ ;  /* 0x000000070a157c24 */ /* 0x000fe2000f8e02ff */
[----:B------:R-:W4:Y:S04]  /*5fb0*/  LDL.LU R23, [R1+0x14c] ;  /* 0x00014c0001177983 */ /* 0x000f280000300800 */
[----:B------:R0:W-:Y:S04]  /*5fc0*/  STL [R1+0x110], R20 ;  /* 0x0001101401007387 */ /* 0x0001e80000100800 */
[----:B------:R-:W2:Y:S04]  /*5fd0*/  LDL.LU R10, [R1+0x164] ;  /* 0x00016400010a7983 */ /* 0x000ea80000300800 */
[----:B------:R-:W-:Y:S01]  /*5fe0*/  STL [R1+0x10c], R21 ;  /* 0x00010c1501007387 */ /* 0x000fe20000100800 */
[----:B0-----:R-:W-:-:S03]  /*5ff0*/  IMAD R20, R16, UR7, RZ ;  /* 0x0000000710147c24 */ /* 0x001fc6000f8e02ff */
[----:B------:R-:W3:Y:S01]  /*6000*/  LDL.LU R16, [R1+0x160] ;  /* 0x0001600001107983 */ /* 0x000ee20000300800 */
[----:B------:R-:W-:Y:S02]  /*6010*/  IMAD R3, R3, UR7, RZ ;  /* 0x0000000703037c24 */ /* 0x000fe4000f8e02ff */
[----:B------:R-:W-:Y:S01]  /*6020*/  IMAD R25, R25, UR7, RZ ;  /* 0x0000000719197c24 */ /* 0x000fe2000f8e02ff */
[----:B---3--:R0:W-:Y:S04]  /*6030*/  STL.64 [R1+0x12f8], R16 ;  /* 0x0012f81001007387 */ /* 0x0081e80000100a00 */
[----:B------:R-:W-:Y:S01]  /*6040*/  STL [R1+0x108], R20 ;  /* 0x0001081401007387 */ /* 0x000fe20000100800 */
[----:B0-----:R-:W-:Y:S02]  /*6050*/  IMAD R17, R19, UR7, RZ ;  /* 0x0000000713117c24 */ /* 0x001fe4000f8e02ff */
[----:B------:R-:W-:Y:S01]  /*6060*/  IMAD R16, R22, UR7, RZ ;  /* 0x0000000716107c24 */ /* 0x000fe2000f8e02ff */
[----:B------:R-:W3:Y:S04]  /*6070*/  LDL.LU R19, [R1+0x154] ;  /* 0x0001540001137983 */ /* 0x000ee80000300800 */
[----:B------:R0:W-:Y:S04]  /*6080*/  STL [R1+0x104], R17 ;  /* 0x0001041101007387 */ /* 0x0001e80000100800 */
[----:B------:R-:W3:Y:S04]  /*6090*/  LDL.LU R22, [R1+0x130] ;  /* 0x0001300001167983 */ /* 0x000ee80000300800 */
[----:B------:R1:W-:Y:S01]  /*60a0*/  STL [R1+0x100], R16 ;  /* 0x0001001001007387 */ /* 0x0003e20000100800 */
[----:B0-----:R-:W-:-:S03]  /*60b0*/  IMAD R17, R11, UR7, RZ ;  /* 0x000000070b117c24 */ /* 0x001fc6000f8e02ff */
[----:B------:R-:W3:Y:S01]  /*60c0*/  LDL.LU R11, [R1+0x150] ;  /* 0x00015000010b7983 */ /* 0x000ee20000300800 */
[----:B-1----:R-:W-:-:S03]  /*60d0*/  IMAD R16, R15, UR7, RZ ;  /* 0x000000070f107c24 */ /* 0x002fc6000f8e02ff */
        /* <DEDUP_REMOVED lines=8> */
[----:B------:R-:W-:Y:S01]  /*6160*/  STL [R1+0xf0], R16 ;  /* 0x0000f01001007387 */ /* 0x000fe20000100800 */
[----:B0-----:R-:W-:Y:S02]  /*6170*/  IMAD.MOV.U32 R17, RZ, RZ, R4 ;  /* 0x000000ffff117224 */ /* 0x001fe400078e0004 */
[----:B------:R-:W-:Y:S01]  /*6180*/  IMAD R4, R0, UR7, RZ ;  /* 0x0000000700047c24 */ /* 0x000fe2000f8e02ff */
[----:B------:R0:W-:Y:S01]  /*6190*/  STL [R1+0xec], R3 ;  /* 0x0000ec0301007387 */ /* 0x0001e20000100800 */
[----:B------:R-:W-:-:S02]  /*61a0*/  IMAD R0, R2, UR7, RZ ;  /* 0x0000000702007c24 */ /* 0x000fc4000f8e02ff */
[----:B------:R-:W-:Y:S01]  /*61b0*/  IMAD.MOV.U32 R2, RZ, RZ, R28 ;  /* 0x000000ffff027224 */ /* 0x000fe200078e001c */
[----:B------:R-:W-:Y:S01]  /*61c0*/  STL [R1+0xe8], R25 ;  /* 0x0000e81901007387 */ /* 0x000fe20000100800 */
[----:B0-----:R-:W-:Y:S02]  /*61d0*/  IMAD.MOV.U32 R3, RZ, RZ, R29 ;  /* 0x000000ffff037224 */ /* 0x001fe400078e001d */
[----:B--2---:R-:W-:-:S05]  /*61e0*/  IMAD.WIDE R28, R8, 0x2, R6 ;  /* 0x00000002081c7825 */ /* 0x004fca00078e0206 */
[----:B------:R0:W-:Y:S04]  /*61f0*/  STL.64 [R1+0xd8], R28 ;  /* 0x0000d81c01007387 */ /* 0x0001e80000100a00 */
[----:B0-----:R-:W2:Y:S01]  /*6200*/  LDL.LU R29, [R1+0x1308] ;  /* 0x00130800011d7983 */ /* 0x001ea20000300800 */
[----:B------:R-:W-:Y:S02]  /*6210*/  IMAD.MOV.U32 R20, RZ, RZ, R5 ;  /* 0x000000ffff147224 */ /* 0x000fe400078e0005 */
[----:B------:R-:W-:-:S05]  /*6220*/  IMAD R5, R26, UR7, RZ ;  /* 0x000000071a057c24 */ /* 0x000fca000f8e02ff */
[----:B------:R-:W-:Y:S01]  /*6230*/  STL [R1+0xe4], R5 ;  /* 0x0000e40501007387 */ /* 0x000fe20000100800 */
[----:B--2---:R-:W-:Y:S02]  /*6240*/  IMAD.MOV.U32 R21, RZ, RZ, R29 ;  /* 0x000000ffff157224 */ /* 0x004fe400078e001d */
[----:B------:R-:W-:-:S05]  /*6250*/  IMAD.WIDE R28, R9, 0x2, R6 ;  /* 0x00000002091c7825 */ /* 0x000fca00078e0206 */
[----:B------:R0:W-:Y:S04]  /*6260*/  STL.64 [R1+0xd0], R28 ;  /* 0x0000d01c01007387 */ /* 0x0001e80000100a00 */
[----:B0-----:R-:W2:Y:S04]  /*6270*/  LDL.LU.64 R28, [R1+0x1300] ;  /* 0x00130000011c7983 */ /* 0x001ea80000300a00 */
[----:B------:R3:W-:Y:S04]  /*6280*/  STL.64 [R1+0x1270], R8 ;  /* 0x0012700801007387 */ /* 0x0007e80000100a00 */
[----:B------:R-:W-:Y:S04]  /*6290*/  STL [R1+0xe0], R4 ;  /* 0x0000e00401007387 */ /* 0x000fe80000100800 */
[----:B------:R0:W-:Y:S01]  /*62a0*/  STL.64 [R1+0x1278], R4 ;  /* 0x0012780401007387 */ /* 0x0001e20000100a00 */
[----:B---3--:R-:W-:-:S05]  /*62b0*/  IMAD.WIDE R8, R18, 0x2, R6 ;  /* 0x0000000212087825 */ /* 0x008fca00078e0206 */
[----:B------:R1:W-:Y:S01]  /*62c0*/  STL.64 [R1+0xc8], R8 ;  /* 0x0000c80801007387 */ /* 0x0003e20000100a00 */
[----:B0-----:R-:W-:-:S05]  /*62d0*/  IMAD.WIDE R4, R13, 0x2, R6 ;  /* 0x000000020d047825 */ /* 0x001fca00078e0206 */
[----:B------:R0:W-:Y:S01]  /*62e0*/  STL.64 [R1+0xc0], R4 ;  /* 0x0000c00401007387 */ /* 0x0001e20000100a00 */
[----:B-1----:R-:W-:-:S05]  /*62f0*/  IMAD.WIDE R8, R15, 0x2, R6 ;  /* 0x000000020f087825 */ /* 0x002fca00078e0206 */
[----:B------:R2:W-:Y:S01]  /*6300*/  STL.64 [R1+0xb8], R8 ;  /* 0x0000b80801007387 */ /* 0x0005e20000100a00 */
[----:B0-----:R-:W-:-:S05]  /*6310*/  IMAD.WIDE R4, R22, 0x2, R6 ;  /* 0x0000000216047825 */ /* 0x001fca00078e0206 */
[----:B------:R0:W-:Y:S01]  /*6320*/  STL.64 [R1+0xb0], R4 ;  /* 0x0000b00401007387 */ /* 0x0001e20000100a00 */
[----:B--2---:R-:W-:-:S03]  /*6330*/  IMAD.WIDE R8, R28, 0x2, R6 ;  /* 0x000000021c087825 */ /* 0x004fc600078e0206 */
[----:B------:R-:W-:Y:S01]  /*6340*/  STL.64 [R1+0x1280], R28 ;  /* 0x0012801c01007387 */ /* 0x000fe20000100a00 */
[----:B0-----:R-:W-:-:S03]  /*6350*/  IMAD.WIDE R4, R29, 0x2, R6 ;  /* 0x000000021d047825 */ /* 0x001fc600078e0206 */
[----:B------:R0:W-:Y:S04]  /*6360*/  STL.64 [R1+0xa8], R8 ;  /* 0x0000a80801007387 */ /* 0x0001e80000100a00 */
[----:B------:R1:W-:Y:S01]  /*6370*/  STL.64 [R1+0xa0], R4 ;  /* 0x0000a00401007387 */ /* 0x0003e20000100a00 */
[----:B0-----:R-:W-:-:S04]  /*6380*/  IMAD.WIDE R8, R27, 0x2, R6 ;  /* 0x000000021b087825 */ /* 0x001fc800078e0206 */
[--C-:B-1----:R-:W-:Y:S01]  /*6390*/  IMAD.WIDE R4, R24, 0x2, R6.reuse ;  /* 0x0000000218047825 */ /* 0x102fe200078e0206 */
[----:B------:R4:W-:Y:S04]  /*63a0*/  STL.64 [R1+0x98], R8 ;  /* 0x0000980801007387 */ /* 0x0009e80000100a00 */
[----:B------:R-:W2:Y:S04]  /*63b0*/  LDL R28, [R1+0x1ac] ;  /* 0x0001ac00011c7983 */ /* 0x000ea80000100800 */
[----:B------:R0:W-:Y:S01]  /*63c0*/  STL.64 [R1+0x90], R4 ;  /* 0x0000900401007387 */ /* 0x0001e20000100a00 */
[----:B----4-:R-:W-:-:S03]  /*63d0*/  IMAD.WIDE R8, R23, 0x2, R6 ;  /* 0x0000000217087825 */ /* 0x010fc600078e0206 */
[----:B------:R-:W3:Y:S04]  /*63e0*/  LDL R29, [R1+0x1b0] ;  /* 0x0001b000011d7983 */ /* 0x000ee80000100800 */
[----:B0-----:R-:W4:Y:S04]  /*63f0*/  LDL R4, [R1+0x1b4] ;  /* 0x0001b40001047983 */ /* 0x001f280000100800 */
[----:B------:R-:W2:Y:S04]  /*6400*/  LDL R5, [R1+0x1c0] ;  /* 0x0001c00001057983 */ /* 0x000ea80000100800 */
[----:B------:R0:W-:Y:S04]  /*6410*/  STL.64 [R1+0x1288], R24 ;  /* 0x0012881801007387 */ /* 0x0001e80000100a00 */
[----:B0-----:R-:W2:Y:S04]  /*6420*/  LDL R24, [R1+0x19c] ;  /* 0x00019c0001187983 */ /* 0x001ea80000100800 */
[----:B------:R-:W2:Y:S04]  /*6430*/  LDL R25, [R1+0x1a8] ;  /* 0x0001a80001197983 */ /* 0x000ea80000100800 */
[----:B------:R0:W-:Y:S04]  /*6440*/  STL.64 [R1+0x88], R8 ;  /* 0x0000880801007387 */ /* 0x0001e80000100a00 */
[----:B------:R1:W-:Y:S01]  /*6450*/  STL.64 [R1+0x1290], R22 ;  /* 0x0012901601007387 */ /* 0x0003e20000100a00 */
[----:B0-----:R-:W-:-:S02]  /*6460*/  IMAD.MOV.U32 R8, RZ, RZ, R17 ;  /* 0x000000ffff087224 */ /* 0x001fc400078e0011 */
[--C-:B------:R-:W-:Y:S01]  /*6470*/  IMAD.WIDE R16, R11, 0x2, R6.reuse ;  /* 0x000000020b107825 */ /* 0x100fe200078e0206 */
[----:B-1----:R-:W2:Y:S04]  /*6480*/  LDL R22, [R1+0x194] ;  /* 0x0001940001167983 */ /* 0x002ea80000100800 */
[----:B------:R-:W2:Y:S04]  /*6490*/  LDL R23, [R1+0x198] ;  /* 0x0001980001177983 */ /* 0x000ea80000100800 */
[----:B------:R0:W-:Y:S02]  /*64a0*/  STL.64 [R1+0x80], R16 ;  /* 0x0000801001007387 */ /* 0x0001e40000100a00 */
[----:B0-----:R-:W-:-:S05]  /*64b0*/  IMAD.WIDE R16, R19, 0x2, R6 ;  /* 0x0000000213107825 */ /* 0x001fca00078e0206 */
[----:B------:R0:W-:Y:S04]  /*64c0*/  STL.64 [R1+0x78], R16 ;  /* 0x0000781001007387 */ /* 0x0001e80000100a00 */
[----:B0-----:R-:W2:Y:S01]  /*64d0*/  LDL.LU.64 R16, [R1+0x12f8] ;  /* 0x0012f80001107983 */ /* 0x001ea20000300a00 */
[----:B------:R-:W-:Y:S02]  /*64e0*/  IMAD.MOV.U32 R9, RZ, RZ, R20 ;  /* 0x000000ffff097224 */ /* 0x000fe400078e0014 */
[----:B------:R-:W-:Y:S01]  /*64f0*/  IMAD.MOV.U32 R26, RZ, RZ, R21 ;  /* 0x000000ffff1a7224 */ /* 0x000fe200078e0015 */
[----:B------:R0:W-:Y:S04]  /*6500*/  STL.64 [R1+0x1298], R18 ;  /* 0x0012981201007387 */ /* 0x0001e80000100a00 */
[----:B0-----:R-:W3:Y:S04]  /*6510*/  LDL R18, [R1+0x184] ;  /* 0x0001840001127983 */ /* 0x001ee80000100800 */
[----:B------:R-:W3:Y:S01]  /*6520*/  LDL R19, [R1+0x190] ;  /* 0x0001900001137983 */ /* 0x000ee20000100800 */
[----:B--2---:R-:W-:-:S05]  /*6530*/  IMAD.WIDE R20, R16, 0x2, R6 ;  /* 0x0000000210147825 */ /* 0x004fca00078e0206 */
[----:B------:R0:W-:Y:S02]  /*6540*/  STL.64 [R1+0x70], R20 ;  /* 0x0000701401007387 */ /* 0x0001e40000100a00 */
[----:B0-----:R-:W-:-:S05]  /*6550*/  IMAD.WIDE R20, R10, 0x2, R6 ;  /* 0x000000020a147825 */ /* 0x001fca00078e0206 */
[----:B------:R0:W-:Y:S04]  /*6560*/  STL.64 [R1+0x68], R20 ;  /* 0x0000681401007387 */ /* 0x0001e80000100a00 */
[----:B0-----:R-:W2:Y:S04]  /*6570*/  LDL.LU.64 R20, [R1+0x12f0] ;  /* 0x0012f00001147983 */ /* 0x001ea80000300a00 */
[----:B------:R0:W-:Y:S04]  /*6580*/  STL.64 [R1+0x12a0], R10 ;  /* 0x0012a00a01007387 */ /* 0x0001e80000100a00 */
[----:B------:R1:W-:Y:S01]  /*6590*/  STL.64 [R1+0x12a8], R12 ;  /* 0x0012a80c01007387 */ /* 0x0003e20000100a00 */
[----:B0-----:R-:W-:-:S04]  /*65a0*/  IMAD.WIDE R10, R12, 0x2, R6 ;  /* 0x000000020c0a7825 */ /* 0x001fc800078e0206 */
[--C-:B-1----:R-:W-:Y:S01]  /*65b0*/  IMAD.WIDE R12, R14, 0x2, R6.reuse ;  /* 0x000000020e0c7825 */ /* 0x102fe200078e0206 */
[----:B------:R0:W-:Y:S04]  /*65c0*/  STL.64 [R1+0x60], R10 ;  /* 0x0000600a01007387 */ /* 0x0001e80000100a00 */
[----:B------:R3:W-:Y:S04]  /*65d0*/  STL.64 [R1+0x12b0], R14 ;  /* 0x0012b00e01007387 */ /* 0x0007e80000100a00 */
[----:B------:R2:W-:Y:S01]  /*65e0*/  STL.64 [R1+0x58], R12 ;  /* 0x0000580c01007387 */ /* 0x0005e20000100a00 */
[----:B0-----:R-:W-:-:S03]  /*65f0*/  IMAD.WIDE R10, R17, 0x2, R6 ;  /* 0x00000002110a7825 */ /* 0x001fc600078e0206 */
[----:B------:R-:W-:Y:S04]  /*6600*/  STL.64 [R1+0x12b8], R16 ;  /* 0x0012b81001007387 */ /* 0x000fe80000100a00 */
[----:B------:R0:W-:Y:S01]  /*6610*/  STL.64 [R1+0x50], R10 ;  /* 0x0000500a01007387 */ /* 0x0001e20000100a00 */
[----:B---3--:R-:W-:-:S04]  /*6620*/  IMAD.WIDE R14, R18, 0x2, R6 ;  /* 0x00000002120e7825 */ /* 0x008fc800078e0206 */
[--C-:B--2---:R-:W-:Y:S01]  /*6630*/  IMAD.WIDE R12, R20, 0x2, R6.reuse ;  /* 0x00000002140c7825 */ /* 0x104fe200078e0206 */
[----:B------:R-:W-:Y:S03]  /*6640*/  STL.64 [R1+0x12c0], R20 ;  /* 0x0012c01401007387 */ /* 0x000fe60000100a00 */
[--C-:B0-----:R-:W-:Y:S01]  /*6650*/  IMAD.WIDE R10, R21, 0x2, R6.reuse ;  /* 0x00000002150a7825 */ /* 0x101fe200078e0206 */
[----:B------:R0:W-:Y:S04]  /*6660*/  STL.64 [R1+0x48], R12 ;  /* 0x0000480c01007387 */ /* 0x0001e80000100a00 */
[----:B------:R1:W-:Y:S04]  /*6670*/  STL.64 [R1+0x40], R10 ;  /* 0x0000400a01007387 */ /* 0x0003e80000100a00 */
[----:B------:R2:W-:Y:S01]  /*6680*/  STL.64 [R1+0x38], R14 ;  /* 0x0000380e01007387 */ /* 0x0005e20000100a00 */
[----:B0-----:R-:W-:-:S04]  /*6690*/  IMAD.WIDE R12, R19, 0x2, R6 ;  /* 0x00000002130c7825 */ /* 0x001fc800078e0206 */
[--C-:B-1----:R-:W-:Y:S01]  /*66a0*/  IMAD.WIDE R10, R22, 0x2, R6.reuse ;  /* 0x00000002160a7825 */ /* 0x102fe200078e0206 */
[----:B------:R0:W-:Y:S03]  /*66b0*/  STL.64 [R1+0x128], R12 ;  /* 0x0001280c01007387 */ /* 0x0001e60000100a00 */
[--C-:B--2---:R-:W-:Y:S01]  /*66c0*/  IMAD.WIDE R14, R23, 0x2, R6.reuse ;  /* 0x00000002170e7825 */ /* 0x104fe200078e0206 */
[----:B------:R1:W-:Y:S04]  /*66d0*/  STL.64 [R1+0x140], R10 ;  /* 0x0001400a01007387 */ /* 0x0003e80000100a00 */
[----:B------:R2:W-:Y:S01]  /*66e0*/  STL.64 [R1+0x158], R14 ;  /* 0x0001580e01007387 */ /* 0x0005e20000100a00 */
[----:B0-----:R-:W-:-:S04]  /*66f0*/  IMAD.WIDE R12, R24, 0x2, R6 ;  /* 0x00000002180c7825 */ /* 0x001fc800078e0206 */
[--C-:B-1----:R-:W-:Y:S01]  /*6700*/  IMAD.WIDE R10, R25, 0x2, R6.reuse ;  /* 0x00000002190a7825 */ /* 0x102fe200078e0206 */
[----:B------:R0:W-:Y:S03]  /*6710*/  STL.64 [R1+0x170], R12 ;  /* 0x0001700c01007387 */ /* 0x0001e60000100a00 */
[--C-:B--2---:R-:W-:Y:S01]  /*6720*/  IMAD.WIDE R14, R28, 0x2, R6.reuse ;  /* 0x000000021c0e7825 */ /* 0x104fe200078e0206 */
[----:B------:R4:W-:Y:S04]  /*6730*/  STL.64 [R1+0x188], R10 ;  /* 0x0001880a01007387 */ /* 0x0009e80000100a00 */
[----:B------:R-:W-:Y:S01]  /*6740*/  STL.64 [R1+0x1a0], R14 ;  /* 0x0001a00e01007387 */ /* 0x000fe20000100a00 */
[----:B0-----:R-:W-:-:S04]  /*6750*/  IMAD.WIDE R12, R29, 0x2, R6 ;  /* 0x000000021d0c7825 */ /* 0x001fc800078e0206 */
[--C-:B----4-:R-:W-:Y:S01]  /*6760*/  IMAD.WIDE R10, R4, 0x2, R6.reuse ;  /* 0x00000002040a7825 */ /* 0x110fe200078e0206 */
[----:B------:R-:W-:Y:S03]  /*6770*/  STL.64 [R1+0x1b8], R12 ;  /* 0x0001b80c01007387 */ /* 0x000fe60000100a00 */
[----:B------:R-:W-:Y:S01]  /*6780*/  IMAD.WIDE R4, R5, 0x2, R6 ;  /* 0x0000000205047825 */ /* 0x000fe200078e0206 */
[----:B------:R-:W-:Y:S04]  /*6790*/  STL.64 [R1+0x1d0], R10 ;  /* 0x0001d00a01007387 */ /* 0x000fe80000100a00 */
[----:B------:R0:W-:Y:S04]  /*67a0*/  STL.64 [R1+0x12d8], R2 ;  /* 0x0012d80201007387 */ /* 0x0001e80000100a00 */
[----:B------:R-:W-:Y:S04]  /*67b0*/  STL.64 [R1+0x1e0], R4 ;  /* 0x0001e00401007387 */ /* 0x000fe80000100a00 */
[----:B0-----:R-:W2:Y:S01]  /*67c0*/  LDL R3, [R1+0x1d8] ;  /* 0x0001d80001037983 */ /* 0x001ea20000100800 */
[----:B------:R-:W-:-:S03]  /*67d0*/  IMAD.MOV.U32 R2, RZ, RZ, R8 ;  /* 0x000000ffff027224 */ /* 0x000fc600078e0008 */
[----:B--2---:R0:W-:Y:S04]  /*67e0*/  STL [R1+0x12e0], R3 ;  /* 0x0012e00301007387 */ /* 0x0041e80000100800 */
[----:B------:R-:W-:Y:S01]  /*67f0*/  STL [R1+0x12e4], R2 ;  /* 0x0012e40201007387 */ /* 0x000fe20000100800 */
[----:B0-----:R-:W-:-:S05]  /*6800*/  IMAD.MOV.U32 R3, RZ, RZ, R9 ;  /* 0x000000ffff037224 */ /* 0x001fca00078e0009 */
[----:B------:R-:W-:Y:S04]  /*6810*/  STL [R1+0x12e8], R3 ;  /* 0x0012e80301007387 */ /* 0x000fe80000100800 */
[----:B------:R-:W2:Y:S04]  /*6820*/  LDL R21, [R1+0x200] ;  /* 0x0002000001157983 */ /* 0x000ea80000100800 */
[----:B------:R-:W3:Y:S04]  /*6830*/  LDL R20, [R1+0x1f0] ;  /* 0x0001f00001147983 */ /* 0x000ee80000100800 */
[----:B--2---:R0:W-:Y:S04]  /*6840*/  STL [R1+0x12c8], R21 ;  /* 0x0012c81501007387 */ /* 0x0041e80000100800 */
[----:B0-----:R-:W2:Y:S04]  /*6850*/  LDL R21, [R1+0x1ec] ;  /* 0x0001ec0001157983 */ /* 0x001ea80000100800 */
[----:B---3--:R0:W-:Y:S04]  /*6860*/  STL [R1+0x12cc], R20 ;  /* 0x0012cc1401007387 */ /* 0x0081e80000100800 */
[----:B0-----:R-:W3:Y:S01]  /*6870*/  LDL R20, [R1+0x1e8] ;  /* 0x0001e80001147983 */ /* 0x001ee20000100800 */
[----:B------:R-:W-:-:S04]  /*6880*/  IMAD.MOV.U32 R2, RZ, RZ, R26 ;  /* 0x000000ffff027224 */ /* 0x000fc800078e001a */
[--C-:B------:R-:W-:Y:S01]  /*6890*/  IMAD.WIDE R2, R2, 0x2, R6.reuse ;  /* 0x0000000202027825 */ /* 0x100fe200078e0206 */
[----:B--2---:R0:W-:Y:S04]  /*68a0*/  STL [R1+0x12d0], R21 ;  /* 0x0012d01501007387 */ /* 0x0041e80000100800 */
[----:B0-----:R-:W2:Y:S04]  /*68b0*/  LDL R21, [R1+0x1dc] ;  /* 0x0001dc0001157983 */ /* 0x001ea80000100800 */
[----:B---3--:R-:W-:Y:S04]  /*68c0*/  STL [R1+0x12d4], R20 ;  /* 0x0012d41401007387 */ /* 0x008fe80000100800 */
[----:B------:R-:W3:Y:S04]  /*68d0*/  LDL R16, [R1+0x208] ;  /* 0x0002080001107983 */ /* 0x000ee80000100800 */
[----:B------:R-:W4:Y:S04]  /*68e0*/  LDL R17, [R1+0x218] ;  /* 0x0002180001117983 */ /* 0x000f280000100800 */
[----:B------:R-:W2:Y:S04]  /*68f0*/  LDL R14, [R1+0x220] ;  /* 0x00022000010e7983 */ /* 0x000ea80000100800 */
        /* <DEDUP_REMOVED lines=18> */
[----:B------:R0:W-:Y:S04]  /*6a20*/  STL.64 [R1+0x1f8], R2 ;  /* 0x0001f80201007387 */ /* 0x0001e80000100a00 */
[----:B0-----:R-:W2:Y:S02]  /*6a30*/  LDL.LU R3, [R1+0x12e8] ;  /* 0x0012e80001037983 */ /* 0x001ea40000300800 */
[----:B--2---:R-:W-:-:S05]  /*6a40*/  IMAD.WIDE R2, R3, 0x2, R6 ;  /* 0x0000000203027825 */ /* 0x004fca00078e0206 */
[----:B------:R0:W-:Y:S04]  /*6a50*/  STL.64 [R1+0x210], R2 ;  /* 0x0002100201007387 */ /* 0x0001e80000100a00 */
[----:B0-----:R-:W2:Y:S02]  /*6a60*/  LDL.LU R2, [R1+0x12e4] ;  /* 0x0012e40001027983 */ /* 0x001ea40000300800 */
[----:B--2---:R-:W-:-:S05]  /*6a70*/  IMAD.WIDE R2, R2, 0x2, R6 ;  /* 0x0000000202027825 */ /* 0x004fca00078e0206 */
[----:B------:R0:W-:Y:S04]  /*6a80*/  STL.64 [R1+0x228], R2 ;  /* 0x0002280201007387 */ /* 0x0001e80000100a00 */
[----:B0-----:R-:W2:Y:S01]  /*6a90*/  LDL.LU R3, [R1+0x12e0] ;  /* 0x0012e00001037983 */ /* 0x001ea20000300800 */
[----:B------:R-:W-:-:S04]  /*6aa0*/  IMAD.WIDE R20, R21, 0x2, R6 ;  /* 0x0000000215147825 */ /* 0x000fc800078e0206 */
[----:B--2---:R-:W-:-:S05]  /*6ab0*/  IMAD.WIDE R2, R3, 0x2, R6 ;  /* 0x0000000203027825 */ /* 0x004fca00078e0206 */
[----:B------:R0:W-:Y:S04]  /*6ac0*/  STL.64 [R1+0x240], R2 ;  /* 0x0002400201007387 */ /* 0x0001e80000100a00 */
[----:B0-----:R-:W2:Y:S04]  /*6ad0*/  LDL.LU.64 R2, [R1+0x12d8] ;  /* 0x0012d80001027983 */ /* 0x001ea80000300a00 */
[----:B------:R0:W-:Y:S04]  /*6ae0*/  STL.64 [R1+0x258], R20 ;  /* 0x0002581401007387 */ /* 0x0001e80000100a00 */
[----:B0-----:R-:W2:Y:S02]  /*6af0*/  LDL.LU R20, [R1+0x12d4] ;  /* 0x0012d40001147983 */ /* 0x001ea40000300800 */
[----:B--2---:R-:W-:-:S05]  /*6b00*/  IMAD.WIDE R20, R20, 0x2, R6 ;  /* 0x0000000214147825 */ /* 0x004fca00078e0206 */
        /* <DEDUP_REMOVED lines=9> */
[----:B------:R3:W-:Y:S02]  /*6ba0*/  STL.64 [R1+0x290], R20 ;  /* 0x0002901401007387 */ /* 0x0007e40000100a00 */
[----:B---3--:R-:W-:-:S04]  /*6bb0*/  IMAD.WIDE R20, R16, 0x2, R6 ;  /* 0x0000000210147825 */ /* 0x008fc800078e0206 */
[--C-:B----4-:R-:W-:Y:S01]  /*6bc0*/  IMAD.WIDE R16, R17, 0x2, R6.reuse ;  /* 0x0000000211107825 */ /* 0x110fe200078e0206 */
[----:B------:R0:W-:Y:S04]  /*6bd0*/  STL.64 [R1+0x2a0], R20 ;  /* 0x0002a01401007387 */ /* 0x0001e80000100a00 */
[----:B0-----:R-:W2:Y:S04]  /*6be0*/  LDL.LU.64 R20, [R1+0x12c0] ;  /* 0x0012c00001147983 */ /* 0x001ea80000300a00 */
[----:B------:R0:W-:Y:S02]  /*6bf0*/  STL.64 [R1+0x2b0], R16 ;  /* 0x0002b01001007387 */ /* 0x0001e40000100a00 */
[----:B0-----:R-:W-:-:S04]  /*6c00*/  IMAD.WIDE R16, R14, 0x2, R6 ;  /* 0x000000020e107825 */ /* 0x001fc800078e0206 */
[--C-:B------:R-:W-:Y:S01]  /*6c10*/  IMAD.WIDE R14, R15, 0x2, R6.reuse ;  /* 0x000000020f0e7825 */ /* 0x100fe200078e0206 */
[----:B------:R0:W-:Y:S04]  /*6c20*/  STL.64 [R1+0x2b8], R16 ;  /* 0x0002b81001007387 */ /* 0x0001e80000100a00 */
[----:B0-----:R-:W3:Y:S04]  /*6c30*/  LDL.LU.64 R16, [R1+0x12b8] ;  /* 0x0012b80001107983 */ /* 0x001ee80000300a00 */
[----:B------:R0:W-:Y:S02]  /*6c40*/  STL.64 [R1+0x2c8], R14 ;  /* 0x0002c80e01007387 */ /* 0x0001e40000100a00 */
[----:B0-----:R-:W-:-:S04]  /*6c50*/  IMAD.WIDE R14, R12, 0x2, R6 ;  /* 0x000000020c0e7825 */ /* 0x001fc800078e0206 */
[--C-:B------:R-:W-:Y:S01]  /*6c60*/  IMAD.WIDE R12, R13, 0x2, R6.reuse ;  /* 0x000000020d0c7825 */ /* 0x100fe200078e0206 */
[----:B------:R0:W-:Y:S04]  /*6c70*/  STL.64 [R1+0x2d8], R14 ;  /* 0x0002d80e01007387 */ /* 0x0001e80000100a00 */
[----:B0-----:R-:W4:Y:S04]  /*6c80*/  LDL.LU.64 R14, [R1+0x12b0] ;  /* 0x0012b000010e7983 */ /* 0x001f280000300a00 */
[----:B------:R0:W-:Y:S02]  /*6c90*/  STL.64 [R1+0x2e0], R12 ;  /* 0x0002e00c01007387 */ /* 0x0001e40000100a00 */
[----:B0-----:R-:W-:-:S04]  /*6ca0*/  IMAD.WIDE R12, R10, 0x2, R6 ;  /* 0x000000020a0c7825 */ /* 0x001fc800078e0206 */
[--C-:B------:R-:W-:Y:S01]  /*6cb0*/  IMAD.WIDE R10, R11, 0x2, R6.reuse ;  /* 0x000000020b0a7825 */ /* 0x100fe200078e0206 */
[----:B------:R0:W-:Y:S04]  /*6cc0*/  STL.64 [R1+0x2f0], R12 ;  /* 0x0002f00c01007387 */ /* 0x0001e80000100a00 */
[----:B0-----:R-:W2:Y:S04]  /*6cd0*/  LDL.LU.64 R12, [R1+0x12a8] ;  /* 0x0012a800010c7983 */ /* 0x001ea80000300a00 */
        /* <DEDUP_REMOVED lines=26> */
[----:B0-----:R-:W-:-:S05]  /*6e80*/  IMAD.WIDE R4, R8, 0x2, R6 ;  /* 0x0000000208047825 */ /* 0x001fca00078e0206 */
[----:B------:R0:W-:Y:S04]  /*6e90*/  STL.64 [R1+0x360], R4 ;  /* 0x0003600401007387 */ /* 0x0001e80000100a00 */
[----:B0-----:R-:W3:Y:S01]  /*6ea0*/  LDL.LU.64 R4, [R1+0x1278] ;  /* 0x0012780001047983 */ /* 0x001ee20000300a00 */
[----:B------:R-:W-:-:S05]  /*6eb0*/  IMAD.WIDE R8, R9, 0x2, R6 ;  /* 0x0000000209087825 */ /* 0x000fca00078e0206 */
[----:B------:R0:W-:Y:S02]  /*6ec0*/  STL.64 [R1+0x368], R8 ;  /* 0x0003680801007387 */ /* 0x0001e40000100a00 */
[----:B0-----:R-:W-:-:S05]  /*6ed0*/  IMAD.WIDE R8, R26, 0x2, R6 ;  /* 0x000000021a087825 */ /* 0x001fca00078e0206 */
[----:B------:R2:W-:Y:S02]  /*6ee0*/  STL.64 [R1+0x370], R8 ;  /* 0x0003700801007387 */ /* 0x0005e40000100a00 */
[----:B--2---:R-:W-:-:S05]  /*6ef0*/  IMAD.WIDE R8, R25, 0x2, R6 ;  /* 0x0000000219087825 */ /* 0x004fca00078e0206 */
[----:B------:R3:W-:Y:S02]  /*6f00*/  STL.64 [R1+0x378], R8 ;  /* 0x0003780801007387 */ /* 0x0007e40000100a00 */
[----:B---3--:R-:W-:-:S04]  /*6f10*/  IMAD.WIDE R8, R5, 0x2, R6 ;  /* 0x0000000205087825 */ /* 0x008fc800078e0206 */
[--C-:B------:R-:W-:Y:S01]  /*6f20*/  IMAD.WIDE R4, R4, 0x2, R6.reuse ;  /* 0x0000000204047825 */ /* 0x100fe200078e0206 */
[----:B------:R0:W-:Y:S04]  /*6f30*/  STL.64 [R1+0x380], R8 ;  /* 0x0003800801007387 */ /* 0x0001e80000100a00 */
[----:B0-----:R-:W2:Y:S04]  /*6f40*/  LDL.LU.64 R8, [R1+0x1270] ;  /* 0x0012700001087983 */ /* 0x001ea80000300a00 */
[----:B------:R0:W-:Y:S04]  /*6f50*/  STL.64 [R1+0x388], R4 ;  /* 0x0003880401007387 */ /* 0x0001e80000100a00 */
[----:B0-----:R-:W2:Y:S01]  /*6f60*/  LDL.LU.64 R4, [R1+0x1268] ;  /* 0x0012680001047983 */ /* 0x001ea20000300a00 */
[----:B------:R-:W-:-:S05]  /*6f70*/  IMAD.WIDE R6, R0, 0x2, R6 ;  /* 0x0000000200067825 */ /* 0x000fca00078e0206 */
[----:B------:R0:W-:Y:S02]  /*6f80*/  STL.64 [R1+0x390], R6 ;  /* 0x0003900601007387 */ /* 0x0001e40000100a00 */
[----:B0-----:R-:W-:Y:S02]  /*6f90*/  IMAD.MOV.U32 R6, RZ, RZ, R2 ;  /* 0x000000ffff067224 */ /* 0x001fe400078e0002 */
[----:B------:R-:W-:Y:S02]  /*6fa0*/  IMAD.MOV.U32 R7, RZ, RZ, R3 ;  /* 0x000000ffff077224 */ /* 0x000fe400078e0003 */
[----:B--2---:R-:W-:-:S04]  /*6fb0*/  IMAD.WIDE R2, R8, 0x2, R4 ;  /* 0x0000000208027825 */ /* 0x004fc800078e0204 */
[--C-:B------:R-:W-:Y:S01]  /*6fc0*/  IMAD.WIDE R8, R9, 0x2, R4.reuse ;  /* 0x0000000209087825 */ /* 0x100fe200078e0204 */
[----:B------:R0:W-:Y:S04]  /*6fd0*/  STL.64 [R1+0x30], R2 ;  /* 0x0000300201007387 */ /* 0x0001e80000100a00 */
[----:B------:R1:W-:Y:S01]  /*6fe0*/  STL.64 [R1+0x28], R8 ;  /* 0x0000280801007387 */ /* 0x0003e20000100a00 */
[----:B0-----:R-:W-:-:S04]  /*6ff0*/  IMAD.WIDE R2, R18, 0x2, R4 ;  /* 0x0000000212027825 */ /* 0x001fc800078e0204 */
[--C-:B-1----:R-:W-:Y:S01]  /*7000*/  IMAD.WIDE R8, R13, 0x2, R4.reuse ;  /* 0x000000020d087825 */ /* 0x102fe200078e0204 */
[----:B------:R4:W-:Y:S04]  /*7010*/  STL.64 [R1+0x20], R2 ;  /* 0x0000200201007387 */ /* 0x0009e80000100a00 */
[----:B------:R0:W-:Y:S01]  /*7020*/  STL.64 [R1+0x18], R8 ;  /* 0x0000180801007387 */ /* 0x0001e20000100a00 */
[----:B----4-:R-:W-:-:S04]  /*7030*/  IMAD.WIDE R2, R15, 0x2, R4 ;  /* 0x000000020f027825 */ /* 0x010fc800078e0204 */
[--C-:B0-----:R-:W-:Y:S01]  /*7040*/  IMAD.WIDE R8, R22, 0x2, R4.reuse ;  /* 0x0000000216087825 */ /* 0x101fe200078e0204 */
[----:B------:R0:W-:Y:S03]  /*7050*/  STL.64 [R1+0x10], R2 ;  /* 0x0000100201007387 */ /* 0x0001e60000100a00 */
[--C-:B------:R-:W-:Y:S01]  /*7060*/  IMAD.WIDE R26, R27, 0x2, R4.reuse ;  /* 0x000000021b1a7825 */ /* 0x100fe200078e0204 */
[----:B------:R-:W-:Y:S03]  /*7070*/  STL.64 [R1+0x8], R8 ;  /* 0x0000080801007387 */ /* 0x000fe60000100a00 */
[----:B------:R-:W-:-:S04]  /*7080*/  IMAD.WIDE R24, R24, 0x2, R4 ;  /* 0x0000000218187825 */ /* 0x000fc800078e0204 */
[----:B0-----:R-:W-:-:S04]  /*7090*/  IMAD.WIDE R2, R28, 0x2, R4 ;  /* 0x000000021c027825 */ /* 0x001fc800078e0204 */
[----:B------:R-:W-:-:S04]  /*70a0*/  IMAD.WIDE R28, R29, 0x2, R4 ;  /* 0x000000021d1c7825 */ /* 0x000fc800078e0204 */
[--C-:B------:R-:W-:Y:S01]  /*70b0*/  IMAD.WIDE R22, R23, 0x2, R4.reuse ;  /* 0x0000000217167825 */ /* 0x100fe200078e0204 */
[----:B------:R-:W-:Y:S04]  /*70c0*/  STL.64 [R1+0x1210], R28 ;  /* 0x0012101c01007387 */ /* 0x000fe80000100a00 */
[----:B------:R0:W-:Y:S04]  /*70d0*/  STL.64 [R1], R2 ;  /* 0x0000000201007387 */ /* 0x0001e80000100a00 */
[----:B------:R-:W-:Y:S04]  /*70e0*/  STL.64 [R1+0x1208], R26 ;  /* 0x0012081a01007387 */ /* 0x000fe80000100a00 */
[----:B------:R1:W-:Y:S01]  /*70f0*/  STL.64 [R1+0x1200], R24 ;  /* 0x0012001801007387 */ /* 0x0003e20000100a00 */
[----:B0-----:R-:W-:-:S03]  /*7100*/  IMAD.WIDE R2, R11, 0x2, R4 ;  /* 0x000000020b027825 */ /* 0x001fc600078e0204 */
[----:B------:R-:W-:Y:S04]  /*7110*/  STL.64 [R1+0x11f8], R22 ;  /* 0x0011f81601007387 */ /* 0x000fe80000100a00 */
[----:B-1----:R-:W2:Y:S04]  /*7120*/  LDL.LU R24, [R1+0x184] ;  /* 0x0001840001187983 */ /* 0x002ea80000300800 */
[----:B------:R0:W-:Y:S01]  /*7130*/  STL.64 [R1+0x1218], R2 ;  /* 0x0012180201007387 */ /* 0x0001e20000100a00 */
[----:B------:R-:W-:-:S03]  /*7140*/  IMAD.WIDE R8, R16, 0x2, R4 ;  /* 0x0000000210087825 */ /* 0x000fc600078e0204 */
[----:B------:R-:W3:Y:S01]  /*7150*/  LDL.LU R25, [R1+0x194] ;  /* 0x0001940001197983 */ /* 0x000ee20000300800 */
[----:B------:R-:W-:-:S04]  /*7160*/  IMAD.WIDE R10, R10, 0x2, R4 ;  /* 0x000000020a0a7825 */ /* 0x000fc800078e0204 */
[----:B0-----:R-:W-:Y:S02]  /*7170*/  IMAD.MOV.U32 R2, RZ, RZ, R6 ;  /* 0x000000ffff027224 */ /* 0x001fe400078e0006 */
[----:B------:R-:W-:Y:S02]  /*7180*/  IMAD.MOV.U32 R3, RZ, RZ, R7 ;  /* 0x000000ffff037224 */ /* 0x000fe400078e0007 */
[----:B------:R-:W-:-:S05]  /*7190*/  IMAD.WIDE R6, R19, 0x2, R4 ;  /* 0x0000000213067825 */ /* 0x000fca00078e0204 */
[----:B------:R-:W-:Y:S04]  /*71a0*/  STL.64 [R1+0x1220], R6 ;  /* 0x0012200601007387 */ /* 0x000fe80000100a00 */
[----:B------:R-:W4:Y:S04]  /*71b0*/  LDL.LU R22, [R1+0x198] ;  /* 0x0001980001167983 */ /* 0x000f280000300800 */
[----:B------:R0:W-:Y:S04]  /*71c0*/  STL.64 [R1+0x1228], R8 ;  /* 0x0012280801007387 */ /* 0x0001e80000100a00 */
[----:B------:R-:W4:Y:S04]  /*71d0*/  LDL.LU R23, [R1+0x1a8] ;  /* 0x0001a80001177983 */ /* 0x000f280000300800 */
[----:B0-----:R-:W4:Y:S04]  /*71e0*/  LDL.LU R8, [R1+0x1ac] ;  /* 0x0001ac0001087983 */ /* 0x001f280000300800 */
[----:B------:R0:W-:Y:S04]  /*71f0*/  STL.64 [R1+0x1230], R10 ;  /* 0x0012300a01007387 */ /* 0x0001e80000100a00 */
[----:B0-----:R-:W4:Y:S04]  /*7200*/  LDL.LU R10, [R1+0x190] ;  /* 0x00019000010a7983 */ /* 0x001f280000300800 */
[----:B------:R-:W4:Y:S01]  /*7210*/  LDL.LU R11, [R1+0x19c] ;  /* 0x00019c00010b7983 */ /* 0x000f220000300800 */
[----:B------:R-:W-:-:S03]  /*7220*/  IMAD.WIDE R12, R12, 0x2, R4 ;  /* 0x000000020c0c7825 */ /* 0x000fc600078e0204 */
[----:B------:R-:W4:Y:S04]  /*7230*/  LDL.LU R9, [R1+0x1b0] ;  /* 0x0001b00001097983 */ /* 0x000f280000300800 */
[----:B------:R-:W4:Y:S04]  /*7240*/  LDL.LU R6, [R1+0x1b4] ;  /* 0x0001b40001067983 */ /* 0x000f280000300800 */
[----:B------:R-:W4:Y:S01]  /*7250*/  LDL.LU R7, [R1+0x1c0] ;  /* 0x0001c00001077983 */ /* 0x000f220000300800 */
[----:B------:R-:W-:-:S03]  /*7260*/  IMAD.WIDE R14, R14, 0x2, R4 ;  /* 0x000000020e0e7825 */ /* 0x000fc600078e0204 */
[----:B------:R2:W-:Y:S04]  /*7270*/  STL.64 [R1+0x1238], R12 ;  /* 0x0012380c01007387 */ /* 0x0005e80000100a00 */
[----:B------:R-:W4:Y:S04]  /*7280*/  LDL.LU R26, [R1+0x1c4] ;  /* 0x0001c400011a7983 */ /* 0x000f280000300800 */
[----:B------:R-:W4:Y:S01]  /*7290*/  LDL.LU R28, [R1+0x1c8] ;  /* 0x0001c800011c7983 */ /* 0x000f220000300800 */
[----:B------:R-:W-:-:S03]  /*72a0*/  IMAD.WIDE R16, R17, 0x2, R4 ;  /* 0x0000000211107825 */ /* 0x000fc600078e0204 */
[----:B------:R3:W-:Y:S04]  /*72b0*/  STL.64 [R1+0x1240], R14 ;  /* 0x0012400e01007387 */ /* 0x0007e80000100a00 */
[----:B------:R-:W4:Y:S04]  /*72c0*/  LDL.LU R29, [R1+0x1cc] ;  /* 0x0001cc00011d7983 */ /* 0x000f280000300800 */
[----:B------:R-:W-:Y:S04]  /*72d0*/  STL.64 [R1+0x1248], R16 ;  /* 0x0012481001007387 */ /* 0x000fe80000100a00 */
[----:B------:R-:W4:Y:S01]  /*72e0*/  LDL.LU R27, [R1+0x1d8] ;  /* 0x0001d800011b7983 */ /* 0x000f220000300800 */
[----:B------:R-:W-:-:S04]  /*72f0*/  IMAD.WIDE R18, R20, 0x2, R4 ;  /* 0x0000000214127825 */ /* 0x000fc800078e0204 */
[--C-:B------:R-:W-:Y:S01]  /*7300*/  IMAD.WIDE R20, R21, 0x2, R4.reuse ;  /* 0x0000000215147825 */ /* 0x100fe200078e0204 */
[----:B------:R-:W-:Y:S04]  /*7310*/  STL.64 [R1+0x1250], R18 ;  /* 0x0012501201007387 */ /* 0x000fe80000100a00 */
[----:B------:R-:W-:Y:S01]  /*7320*/  STL.64 [R1+0x1258], R20 ;  /* 0x0012581401007387 */ /* 0x000fe20000100a00 */
[----:B--2---:R-:W-:-:S03]  /*7330*/  IMAD.WIDE R12, R24, 0x2, R4 ;  /* 0x00000002180c7825 */ /* 0x004fc600078e0204 */
[----:B------:R-:W2:Y:S04]  /*7340*/  LDL.LU R24, [R1+0x1dc] ;  /* 0x0001dc0001187983 */ /* 0x000ea80000300800 */
[----:B------:R0:W-:Y:S01]  /*7350*/  STL.64 [R1+0x120], R12 ;  /* 0x0001200c01007387 */ /* 0x0001e20000100a00 */
[----:B---3--:R-:W-:-:S03]  /*7360*/  IMAD.WIDE R14, R25, 0x2, R4 ;  /* 0x00000002190e7825 */ /* 0x008fc600078e0204 */
[----:B0-----:R-:W3:Y:S01]  /*7370*/  LDL.LU R13, [R1+0x1e8] ;  /* 0x0001e800010d7983 */ /* 0x001ee20000300800 */
[----:B----4-:R-:W-:-:S05]  /*7380*/  IMAD.WIDE R16, R10, 0x2, R4 ;  /* 0x000000020a107825 */ /* 0x010fca00078e0204 */
[----:B------:R0:W-:Y:S04]  /*7390*/  STL.64 [R1+0x130], R16 ;  /* 0x0001301001007387 */ /* 0x0001e80000100a00 */
[----:B------:R-:W4:Y:S04]  /*73a0*/  LDL.LU R10, [R1+0x1ec] ;  /* 0x0001ec00010a7983 */ /* 0x000f280000300800 */
[----:B------:R1:W-:Y:S01]  /*73b0*/  STL.64 [R1+0x138], R14 ;  /* 0x0001380e01007387 */ /* 0x0003e20000100a00 */
[----:B0-----:R-:W-:-:S03]  /*73c0*/  IMAD.WIDE R16, R22, 0x2, R4 ;  /* 0x0000000216107825 */ /* 0x001fc600078e0204 */
[----:B------:R-:W4:Y:S04]  /*73d0*/  LDL.LU R25, [R1+0x1f0] ;  /* 0x0001f00001197983 */ /* 0x000f280000300800 */
[----:B------:R-:W4:Y:S01]  /*73e0*/  LDL.LU R22, [R1+0x200] ;  /* 0x0002000001167983 */ /* 0x000f220000300800 */
[----:B-1----:R-:W-:-:S03]  /*73f0*/  IMAD.WIDE R14, R11, 0x2, R4 ;  /* 0x000000020b0e7825 */ /* 0x002fc600078e0204 */
[----:B------:R0:W-:Y:S02]  /*7400*/  STL.64 [R1+0x148], R16 ;  /* 0x0001481001007387 */ /* 0x0001e40000100a00 */
[--C-:B0-----:R-:W-:Y:S02]  /*7410*/  IMAD.WIDE R16, R23, 0x2, R4.reuse ;  /* 0x0000000217107825 */ /* 0x101fe400078e0204 */
[----:B------:R-:W4:Y:S04]  /*7420*/  LDL.LU R23, [R1+0x208] ;  /* 0x0002080001177983 */ /* 0x000f280000300800 */
[----:B------:R0:W-:Y:S04]  /*7430*/  STL.64 [R1+0x150], R14 ;  /* 0x0001500e01007387 */ /* 0x0001e80000100a00 */
[----:B------:R1:W-:Y:S04]  /*7440*/  STL.64 [R1+0x160], R16 ;  /* 0x0001601001007387 */ /* 0x0003e80000100a00 */
[----:B------:R-:W4:Y:S01]  /*7450*/  LDL.LU R11, [R1+0x218] ;  /* 0x00021800010b7983 */ /* 0x000f220000300800 */
[----:B0-----:R-:W-:-:S04]  /*7460*/  IMAD.WIDE R14, R8, 0x2, R4 ;  /* 0x00000002080e7825 */ /* 0x001fc800078e0204 */
[--C-:B-1----:R-:W-:Y:S01]  /*7470*/  IMAD.WIDE R16, R9, 0x2, R4.reuse ;  /* 0x0000000209107825 */ /* 0x102fe200078e0204 */
[----:B------:R0:W-:Y:S04]  /*7480*/  STL.64 [R1+0x168], R14 ;  /* 0x0001680e01007387 */ /* 0x0001e80000100a00 */
[----:B------:R-:W4:Y:S04]  /*7490*/  LDL.LU R8, [R1+0x220] ;  /* 0x0002200001087983 */ /* 0x000f280000300800 */
[----:B------:R1:W-:Y:S01]  /*74a0*/  STL.64 [R1+0x178], R16 ;  /* 0x0001781001007387 */ /* 0x0003e20000100a00 */
[----:B0-----:R-:W-:-:S04]  /*74b0*/  IMAD.WIDE R14, R6, 0x2, R4 ;  /* 0x00000002060e7825 */ /* 0x001fc800078e0204 */
[--C-:B------:R-:W-:Y:S01]  /*74c0*/  IMAD.WIDE R6, R7, 0x2, R4.reuse ;  /* 0x0000000207067825 */ /* 0x100fe200078e0204 */
[----:B------:R0:W-:Y:S03]  /*74d0*/  STL.64 [R1+0x180], R14 ;  /* 0x0001800e01007387 */ /* 0x0001e60000100a00 */
[--C-:B-1----:R-:W-:Y:S01]  /*74e0*/  IMAD.WIDE R16, R26, 0x2, R4.reuse ;  /* 0x000000021a107825 */ /* 0x102fe200078e0204 */
[----:B------:R-:W4:Y:S04]  /*74f0*/  LDL.LU R9, [R1+0x230] ;  /* 0x0002300001097983 */ /* 0x000f280000300800 */
[----:B------:R1:W-:Y:S01]  /*7500*/  STL.64 [R1+0x190], R6 ;  /* 0x0001900601007387 */ /* 0x0003e20000100a00 */
[----:B0-----:R-:W-:-:S03]  /*7510*/  IMAD.WIDE R14, R28, 0x2, R4 ;  /* 0x000000021c0e7825 */ /* 0x001fc600078e0204 */
[----:B-1----:R-:W4:Y:S04]  /*7520*/  LDL.LU R6, [R1+0x238] ;  /* 0x0002380001067983 */ /* 0x002f280000300800 */
[----:B------:R0:W-:Y:S04]  /*7530*/  STL.64 [R1+0x198], R16 ;  /* 0x0001981001007387 */ /* 0x0001e80000100a00 */
[----:B------:R-:W4:Y:S04]  /*7540*/  LDL.LU R7, [R1+0x248] ;  /* 0x0002480001077983 */ /* 0x000f280000300800 */
[----:B------:R1:W-:Y:S01]  /*7550*/  STL.64 [R1+0x1a8], R14 ;  /* 0x0001a80e01007387 */ /* 0x0003e20000100a00 */
[----:B0-----:R-:W-:-:S03]  /*7560*/  IMAD.WIDE R16, R29, 0x2, R4 ;  /* 0x000000021d107825 */ /* 0x001fc600078e0204 */
[----:B-1----:R-:W4:Y:S04]  /*7570*/  LDL.LU R14, [R1+0x250] ;  /* 0x00025000010e7983 */ /* 0x002f280000300800 */
[----:B------:R-:W4:Y:S04]  /*7580*/  LDL.LU R28, [R1+0x260] ;  /* 0x00026000011c7983 */ /* 0x000f280000300800 */
[----:B------:R0:W-:Y:S04]  /*7590*/  STL.64 [R1+0x1b0], R16 ;  /* 0x0001b01001007387 */ /* 0x0001e80000100a00 */
[----:B------:R-:W4:Y:S04]  /*75a0*/  LDL.LU R29, [R1+0x11c] ;  /* 0x00011c00011d7983 */ /* 0x000f280000300800 */
[----:B------:R-:W4:Y:S01]  /*75b0*/  LDL.LU R15, [R1+0x118] ;  /* 0x00011800010f7983 */ /* 0x000f220000300800 */
[----:B0-----:R-:W-:-:S03]  /*75c0*/  IMAD.WIDE R16, R27, 0x2, R4 ;  /* 0x000000021b107825 */ /* 0x001fc600078e0204 */
[----:B------:R-:W4:Y:S04]  /*75d0*/  LDL.LU R26, [R1+0x114] ;  /* 0x00011400011a7983 */ /* 0x000f280000300800 */
[----:B------:R2:W-:Y:S04]  /*75e0*/  STL.64 [R1+0x1c0], R16 ;  /* 0x0001c01001007387 */ /* 0x0005e80000100a00 */
[----:B------:R-:W4:Y:S04]  /*75f0*/  LDL.LU R27, [R1+0x110] ;  /* 0x00011000011b7983 */ /* 0x000f280000300800 */
[----:B------:R-:W4:Y:S01]  /*7600*/  LDL.LU R12, [R1+0x10c] ;  /* 0x00010c00010c7983 */ /* 0x000f220000300800 */
[----:B--2---:R-:W-:-:S03]  /*7610*/  IMAD.WIDE R16, R24, 0x2, R4 ;  /* 0x0000000218107825 */ /* 0x004fc600078e0204 */
[----:B------:R-:W2:Y:S04]  /*7620*/  LDL.LU R24, [R1+0x108] ;  /* 0x0001080001187983 */ /* 0x000ea80000300800 */
[----:B------:R4:W-:Y:S01]  /*7630*/  STL.64 [R1+0x1c8], R16 ;  /* 0x0001c81001007387 */ /* 0x0009e20000100a00 */
[----:B---3--:R-:W-:-:S05]  /*7640*/  IMAD.WIDE R20, R13, 0x2, R4 ;  /* 0x000000020d147825 */ /* 0x008fca00078e0204 */
[----:B------:R-:W-:Y:S01]  /*7650*/  STL.64 [R1+0x1d8], R20 ;  /* 0x0001d81401007387 */ /* 0x000fe20000100a00 */
[----:B----4-:R-:W-:-:S04]  /*7660*/  IMAD.WIDE R16, R10, 0x2, R4 ;  /* 0x000000020a107825 */ /* 0x010fc800078e0204 */
[--C-:B------:R-:W-:Y:S02]  /*7670*/  IMAD.WIDE R18, R25, 0x2, R4.reuse ;  /* 0x0000000219127825 */ /* 0x100fe400078e0204 */
[----:B------:R-:W3:Y:S04]  /*7680*/  LDL.LU R25, [R1+0x104] ;  /* 0x0001040001197983 */ /* 0x000ee80000300800 */
[----:B------:R0:W-:Y:S04]  /*7690*/  STL.64 [R1+0x1e8], R16 ;  /* 0x0001e81001007387 */ /* 0x0001e80000100a00 */
[----:B------:R1:W-:Y:S04]  /*76a0*/  STL.64 [R1+0x1f0], R18 ;  /* 0x0001f01201007387 */ /* 0x0003e80000100a00 */
[----:B------:R-:W4:Y:S01]  /*76b0*/  LDL.LU R13, [R1+0x100] ;  /* 0x00010000010d7983 */ /* 0x000f220000300800 */
[----:B0-----:R-:W-:-:S03]  /*76c0*/  IMAD.WIDE R16, R22, 0x2, R4 ;  /* 0x0000000216107825 */ /* 0x001fc600078e0204 */
[----:B------:R-:W3:Y:S01]  /*76d0*/  LDL.LU R22, [R1+0xfc] ;  /* 0x0000fc0001167983 */ /* 0x000ee20000300800 */
[----:B-1----:R-:W-:-:S03]  /*76e0*/  IMAD.WIDE R18, R23, 0x2, R4 ;  /* 0x0000000217127825 */ /* 0x002fc600078e0204 */
[----:B------:R0:W-:Y:S04]  /*76f0*/  STL.64 [R1+0x200], R16 ;  /* 0x0002001001007387 */ /* 0x0001e80000100a00 */
[----:B------:R-:W3:Y:S04]  /*7700*/  LDL.LU R23, [R1+0xf8] ;  /* 0x0000f80001177983 */ /* 0x000ee80000300800 */
[----:B------:R-:W-:Y:S01]  /*7710*/  STL.64 [R1+0x208], R18 ;  /* 0x0002081201007387 */ /* 0x000fe20000100a00 */
[----:B0-----:R-:W-:-:S03]  /*7720*/  IMAD.WIDE R16, R11, 0x2, R4 ;  /* 0x000000020b107825 */ /* 0x001fc600078e0204 */
[----:B------:R-:W3:Y:S04]  /*7730*/  LDL.LU R10, [R1+0xf4] ;  /* 0x0000f400010a7983 */ /* 0x000ee80000300800 */
[----:B------:R-:W3:Y:S04]  /*7740*/  LDL.LU R11, [R1+0xf0] ;  /* 0x0000f000010b7983 */ /* 0x000ee80000300800 */
[----:B------:R0:W-:Y:S02]  /*7750*/  STL.64 [R1+0x218], R16 ;  /* 0x0002181001007387 */ /* 0x0001e40000100a00 */
[----:B0-----:R-:W-:-:S02]  /*7760*/  IMAD.WIDE R16, R8, 0x2, R4 ;  /* 0x0000000208107825 */ /* 0x001fc400078e0204 */
[----:B------:R-:W3:Y:S04]  /*7770*/  LDL.LU R8, [R1+0xec] ;  /* 0x0000ec0001087983 */ /* 0x000ee80000300800 */
[----:B------:R0:W-:Y:S01]  /*7780*/  STL.64 [R1+0x220], R16 ;  /* 0x0002201001007387 */ /* 0x0001e20000100a00 */
[----:B------:R-:W-:-:S03]  /*7790*/  IMAD.WIDE R18, R9, 0x2, R4 ;  /* 0x0000000209127825 */ /* 0x000fc600078e0204 */
[----:B------:R-:W3:Y:S04]  /*77a0*/  LDL.LU R9, [R1+0xe8] ;  /* 0x0000e80001097983 */ /* 0x000ee80000300800 */
[----:B------:R1:W-:Y:S01]  /*77b0*/  STL.64 [R1+0x230], R18 ;  /* 0x0002301201007387 */ /* 0x0003e20000100a00 */
[----:B0-----:R-:W-:-:S03]  /*77c0*/  IMAD.WIDE R16, R6, 0x2, R4 ;  /* 0x0000000206107825 */ /* 0x001fc600078e0204 */
[----:B------:R-:W3:Y:S04]  /*77d0*/  LDL.LU R6, [R1+0xe4] ;  /* 0x0000e40001067983 */ /* 0x000ee80000300800 */
[----:B------:R0:W-:Y:S01]  /*77e0*/  STL.64 [R1+0x238], R16 ;  /* 0x0002381001007387 */ /* 0x0001e20000100a00 */
[----:B-1----:R-:W-:-:S03]  /*77f0*/  IMAD.WIDE R18, R7, 0x2, R4 ;  /* 0x0000000207127825 */ /* 0x002fc600078e0204 */
[----:B------:R-:W3:Y:S04]  /*7800*/  LDL.LU R7, [R1+0xe0] ;  /* 0x0000e00001077983 */ /* 0x000ee80000300800 */
[----:B------:R1:W-:Y:S01]  /*7810*/  STL.64 [R1+0x248], R18 ;  /* 0x0002481201007387 */ /* 0x0003e20000100a00 */
[----:B0-----:R-:W-:-:S04]  /*7820*/  IMAD.WIDE R16, R14, 0x2, R4 ;  /* 0x000000020e107825 */ /* 0x001fc800078e0204 */
[--C-:B-1----:R-:W-:Y:S01]  /*7830*/  IMAD.WIDE R18, R28, 0x2, R4.reuse ;  /* 0x000000021c127825 */ /* 0x102fe200078e0204 */
[----:B------:R0:W-:Y:S04]  /*7840*/  STL.64 [R1+0x250], R16 ;  /* 0x0002501001007387 */ /* 0x0001e80000100a00 */
[----:B------:R1:W-:Y:S01]  /*7850*/  STL.64 [R1+0x260], R18 ;  /* 0x0002601201007387 */ /* 0x0003e20000100a00 */
[----:B0-----:R-:W-:-:S03]  /*7860*/  IMAD.WIDE R16, R29, 0x2, R4 ;  /* 0x000000021d107825 */ /* 0x001fc600078e0204 */
[----:B------:R-:W3:Y:S01]  /*7870*/  LDL.LU.64 R28, [R1+0xd8] ;  /* 0x0000d800011c7983 */ /* 0x000ee20000300a00 */
[----:B-1----:R-:W-:-:S03]  /*7880*/  IMAD.WIDE R18, R15, 0x2, R4 ;  /* 0x000000020f127825 */ /* 0x002fc600078e0204 */
[----:B------:R0:W-:Y:S04]  /*7890*/  STL.64 [R1+0x270], R16 ;  /* 0x0002701001007387 */ /* 0x0001e80000100a00 */
[----:B------:R-:W-:Y:S01]  /*78a0*/  STL.64 [R1+0x118], R18 ;  /* 0x0001181201007387 */ /* 0x000fe20000100a00 */
[----:B------:R-:W-:-:S04]  /*78b0*/  IMAD.WIDE R14, R27, 0x2, R4 ;  /* 0x000000021b0e7825 */ /* 0x000fc800078e0204 */
[--C-:B0-----:R-:W-:Y:S02]  /*78c0*/  IMAD.WIDE R16, R26, 0x2, R4.reuse ;  /* 0x000000021a107825 */ /* 0x101fe400078e0204 */
[----:B------:R-:W3:Y:S04]  /*78d0*/  LDL.LU.64 R26, [R1+0x30] ;  /* 0x00003000011a7983 */ /* 0x000ee80000300a00 */
[----:B------:R0:W-:Y:S04]  /*78e0*/  STL.64 [R1+0x280], R16 ;  /* 0x0002801001007387 */ /* 0x0001e80000100a00 */
[----:B------:R2:W-:Y:S04]  /*78f0*/  STL.64 [R1+0x110], R14 ;  /* 0x0001100e01007387 */ /* 0x0005e80000100a00 */
[----:B------:R-:W3:Y:S01]  /*7900*/  LDL.LU.64 R20, [R1+0x28] ;  /* 0x0000280001147983 */ /* 0x000ee20000300a00 */
[----:B0-----:R-:W-:-:S05]  /*7910*/  IMAD.WIDE R16, R12, 0x2, R4 ;  /* 0x000000020c107825 */ /* 0x001fca00078e0204 */
[----:B------:R-:W-:Y:S01]  /*7920*/  STL.64 [R1+0x298], R16 ;  /* 0x0002981001007387 */ /* 0x000fe20000100a00 */
[----:B--2---:R-:W-:-:S03]  /*7930*/  IMAD.WIDE R14, R24, 0x2, R4 ;  /* 0x00000002180e7825 */ /* 0x004fc600078e0204 */
[----:B---3--:R0:W-:Y:S04]  /*7940*/  STL.64 [R1+0x1260], R20 ;  /* 0x0012601401007387 */ /* 0x0081e80000100a00 */
[----:B------:R4:W-:Y:S04]  /*7950*/  STL.64 [R1+0x108], R14 ;  /* 0x0001080e01007387 */ /* 0x0009e80000100a00 */
[----:B0-----:R-:W2:Y:S01]  /*7960*/  LDL.LU.64 R20, [R1+0xd0] ;  /* 0x0000d00001147983 */ /* 0x001ea20000300a00 */
[----:B------:R-:W-:-:S03]  /*7970*/  IMAD.WIDE R16, R25, 0x2, R4 ;  /* 0x0000000219107825 */ /* 0x000fc600078e0204 */
[----:B------:R-:W3:Y:S01]  /*7980*/  LDL.LU.64 R24, [R1+0xc8] ;  /* 0x0000c80001187983 */ /* 0x000ee20000300a00 */
[----:B----4-:R-:W-:-:S03]  /*7990*/  IMAD.WIDE R14, R13, 0x2, R4 ;  /* 0x000000020d0e7825 */ /* 0x010fc600078e0204 */
[----:B------:R-:W-:Y:S01]  /*79a0*/  STL.64 [R1+0x2a8], R16 ;  /* 0x0002a81001007387 */ /* 0x000fe20000100a00 */
[----:B------:R-:W-:-:S03]  /*79b0*/  IMAD.WIDE R12, R22, 0x2, R4 ;  /* 0x00000002160c7825 */ /* 0x000fc600078e0204 */
[----:B------:R-:W4:Y:S04]  /*79c0*/  LDL.LU.64 R18, [R1+0x20] ;  /* 0x0000200001127983 */ /* 0x000f280000300a00 */
[----:B------:R0:W-:Y:S04]  /*79d0*/  STL.64 [R1+0x100], R14 ;  /* 0x0001000e01007387 */ /* 0x0001e80000100a00 */
[----:B------:R1:W-:Y:S01]  /*79e0*/  STL.64 [R1+0x2c0], R12 ;  /* 0x0002c00c01007387 */ /* 0x0003e20000100a00 */
[----:B0-----:R-:W-:-:S03]  /*79f0*/  IMAD.WIDE R14, R23, 0x2, R4 ;  /* 0x00000002170e7825 */ /* 0x001fc600078e0204 */
[----:B------:R-:W3:Y:S01]  /*7a00*/  LDL.LU.64 R22, [R1+0xc0] ;  /* 0x0000c00001167983 */ /* 0x000ee20000300a00 */
[----:B-1----:R-:W-:-:S03]  /*7a10*/  IMAD.WIDE R12, R10, 0x2, R4 ;  /* 0x000000020a0c7825 */ /* 0x002fc600078e0204 */
[----:B------:R0:W-:Y:S01]  /*7a20*/  STL.64 [R1+0xf8], R14 ;  /* 0x0000f80e01007387 */ /* 0x0001e20000100a00 */
[----:B------:R-:W-:-:S03]  /*7a30*/  IMAD.WIDE R10, R11, 0x2, R4 ;  /* 0x000000020b0a7825 */ /* 0x000fc600078e0204 */
[----:B------:R-:W3:Y:S04]  /*7a40*/  LDL.LU.64 R16, [R1+0x18] ;  /* 0x0000180001107983 */ /* 0x000ee80000300a00 */
[----:B------:R1:W-:Y:S04]  /*7a50*/  STL.64 [R1+0x2d0], R12 ;  /* 0x0002d00c01007387 */ /* 0x0003e80000100a00 */
[----:B------:R1:W-:Y:S04]  /*7a60*/  STL.64 [R1+0xf0], R10 ;  /* 0x0000f00a01007387 */ /* 0x0003e80000100a00 */
[----:B0-----:R-:W3:Y:S01]  /*7a70*/  LDL.LU.64 R14, [R1+0xb8] ;  /* 0x0000b800010e7983 */ /* 0x001ee20000300a00 */
[----:B-1----:R-:W-:-:S04]  /*7a80*/  IMAD.WIDE R12, R8, 0x2, R4 ;  /* 0x00000002080c7825 */ /* 0x002fc800078e0204 */
[--C-:B------:R-:W-:Y:S01]  /*7a90*/  IMAD.WIDE R10, R9, 0x2, R4.reuse ;  /* 0x00000002090a7825 */ /* 0x100fe200078e0204 */
[----:B------:R0:W-:Y:S03]  /*7aa0*/  STL.64 [R1+0x2e8], R12 ;  /* 0x0002e80c01007387 */ /* 0x0001e60000100a00 */
[----:B------:R-:W-:-:S04]  /*7ab0*/  IMAD.WIDE R8, R6, 0x2, R4 ;  /* 0x0000000206087825 */ /* 0x000fc800078e0204 */
[--C-:B------:R-:W-:Y:S01]  /*7ac0*/  IMAD.WIDE R6, R7, 0x2, R4.reuse ;  /* 0x0000000207067825 */ /* 0x100fe200078e0204 */
[----:B0-----:R-:W3:Y:S04]  /*7ad0*/  LDL.LU.64 R12, [R1+0x10] ;  /* 0x00001000010c7983 */ /* 0x001ee80000300a00 */
[----:B------:R0:W-:Y:S04]  /*7ae0*/  STL.64 [R1+0xe8], R10 ;  /* 0x0000e80a01007387 */ /* 0x0001e80000100a00 */
[----:B0-----:R-:W3:Y:S04]  /*7af0*/  LDL.LU.64 R10, [R1+0xb0] ;  /* 0x0000b000010a7983 */ /* 0x001ee80000300a00 */
[----:B------:R0:W-:Y:S04]  /*7b00*/  STL.64 [R1+0x2f8], R8 ;  /* 0x0002f80801007387 */ /* 0x0001e80000100a00 */
[----:B0-----:R-:W3:Y:S04]  /*7b10*/  LDL.LU.64 R8, [R1+0x8] ;  /* 0x0000080001087983 */ /* 0x001ee80000300a00 */
[----:B------:R0:W-:Y:S02]  /*7b20*/  STL.64 [R1+0xe0], R6 ;  /* 0x0000e00601007387 */ /* 0x0001e40000100a00 */
[----:B0-----:R-:W-:-:S04]  /*7b30*/  IMAD.WIDE R6, R0, 0x2, R4 ;  /* 0x0000000200067825 */ /* 0x001fc800078e0204 */
[----:B------:R-:W-:Y:S01]  /*7b40*/  IMAD.MOV.U32 R0, RZ, RZ, R29 ;  /* 0x000000ffff007224 */ /* 0x000fe200078e001d */
[----:B------:R0:W-:Y:S01]  /*7b50*/  STL.64 [R1+0x310], R6 ;  /* 0x0003100601007387 */ /* 0x0001e20000100a00 */
[----:B------:R-:W-:Y:S02]  /*7b60*/  IMAD.MOV.U32 R4, RZ, RZ, R2 ;  /* 0x000000ffff047224 */ /* 0x000fe400078e0002 */
[----:B------:R-:W-:Y:S01]  /*7b70*/  IMAD.MOV.U32 R5, RZ, RZ, R3 ;  /* 0x000000ffff057224 */ /* 0x000fe200078e0003 */
[----:B0-----:R-:W3:Y:S04]  /*7b80*/  LDL.LU.64 R6, [R1+0xa8] ;  /* 0x0000a80001067983 */ /* 0x001ee80000300a00 */
[----:B------:R0:W-:Y:S04]  /*7b90*/  STL [R1+0x11c0], R28 ;  /* 0x0011c01c01007387 */ /* 0x0001e80000100800 */
[----:B------:R-:W3:Y:S04]  /*7ba0*/  LDL.LU.64 R2, [R1] ;  /* 0x0000000001027983 */ /* 0x000ee80000300a00 */
[----:B0-----:R-:W3:Y:S04]  /*7bb0*/  LDL.LU.64 R28, [R1+0xa0] ;  /* 0x0000a000011c7983 */ /* 0x001ee80000300a00 */
[----:B------:R0:W-:Y:S04]  /*7bc0*/  STL [R1+0x11b8], R0 ;  /* 0x0011b80001007387 */ /* 0x0001e80000100800 */
[----:B------:R1:W-:Y:S01]  /*7bd0*/  STL [R1+0x11bc], R26 ;  /* 0x0011bc1a01007387 */ /* 0x0003e20000100800 */
[----:B0-----:R-:W-:-:S03]  /*7be0*/  IMAD.MOV.U32 R0, RZ, RZ, R27 ;  /* 0x000000ffff007224 */ /* 0x001fc600078e001b */
[----:B-1----:R-:W3:Y:S04]  /*7bf0*/  LDL.LU.64 R26, [R1+0x98] ;  /* 0x00009800011a7983 */ /* 0x002ee80000300a00 */
[----:B------:R0:W-:Y:S04]  /*7c00*/  STL [R1+0x11b0], R0 ;  /* 0x0011b00001007387 */ /* 0x0001e80000100800 */
[----:B--2---:R1:W-:Y:S01]  /*7c10*/  STL [R1+0x11b4], R20 ;  /* 0x0011b41401007387 */ /* 0x0043e20000100800 */
[----:B0-----:R-:W-:-:S03]  /*7c20*/  IMAD.MOV.U32 R0, RZ, RZ, R21 ;  /* 0x000000ffff007224 */ /* 0x001fc600078e0015 */
[----:B-1----:R-:W2:Y:S04]  /*7c30*/  LDL.LU.64 R20, [R1+0x1260] ;  /* 0x0012600001147983 */ /* 0x002ea80000300a00 */
[----:B------:R2:W-:Y:S02]  /*7c40*/  STL [R1+0x11a8], R0 ;  /* 0x0011a80001007387 */ /* 0x0005e40000100800 */
[----:B--2---:R-:W-:Y:S02]  /*7c50*/  IMAD.MOV.U32 R0, RZ, RZ, R21 ;  /* 0x000000ffff007224 */ /* 0x004fe400078e0015 */
[----:B------:R0:W-:Y:S04]  /*7c60*/  STL [R1+0x11ac], R20 ;  /* 0x0011ac1401007387 */ /* 0x0001e80000100800 */
[----:B0-----:R-:W2:Y:S04]  /*7c70*/  LDL.LU.64 R20, [R1+0x1258] ;  /* 0x0012580001147983 */ /* 0x001ea80000300a00 */
[----:B---3--:R-:W-:Y:S04]  /*7c80*/  STL [R1+0x11a4], R24 ;  /* 0x0011a41801007387 */ /* 0x008fe80000100800 */
[----:B------:R0:W-:Y:S02]  /*7c90*/  STL [R1+0x11a0], R0 ;  /* 0x0011a00001007387 */ /* 0x0001e40000100800 */
[----:B0-----:R-:W-:-:S02]  /*7ca0*/  IMAD.MOV.U32 R0, RZ, RZ, R25 ;  /* 0x000000ffff007224 */ /* 0x001fc400078e0019 */
[----:B------:R-:W3:Y:S04]  /*7cb0*/  LDL.LU.64 R24, [R1+0x90] ;  /* 0x0000900001187983 */ /* 0x000ee80000300a00 */
[----:B------:R0:W-:Y:S04]  /*7cc0*/  STL [R1+0x1198], R0 ;  /* 0x0011980001007387 */ /* 0x0001e80000100800 */
[----:B----4-:R1:W-:Y:S01]  /*7cd0*/  STL [R1+0x119c], R18 ;  /* 0x00119c1201007387 */ /* 0x0103e20000100800 */
[----:B0-----:R-:W-:-:S03]  /*7ce0*/  IMAD.MOV.U32 R0, RZ, RZ, R19 ;  /* 0x000000ffff007224 */ /* 0x001fc600078e0013 */
[----:B-1----:R-:W4:Y:S04]  /*7cf0*/  LDL.LU.64 R18, [R1+0x1250] ;  /* 0x0012500001127983 */ /* 0x002f280000300a00 */
[----:B------:R-:W-:Y:S04]  /*7d00*/  STL [R1+0x1194], R22 ;  /* 0x0011941601007387 */ /* 0x000fe80000100800 */
[----:B------:R0:W-:Y:S02]  /*7d10*/  STL [R1+0x1190], R0 ;  /* 0x0011900001007387 */ /* 0x0001e40000100800 */
[----:B0-----:R-:W-:-:S02]  /*7d20*/  IMAD.MOV.U32 R0, RZ, RZ, R23 ;  /* 0x000000ffff007224 */ /* 0x001fc400078e0017 */
[----:B------:R-:W2:Y:S04]  /*7d30*/  LDL.LU.64 R22, [R1+0x88] ;  /* 0x0000880001167983 */ /* 0x000ea80000300a00 */
[----:B------:R0:W-:Y:S04]  /*7d40*/  STL [R1+0x1188], R0 ;  /* 0x0011880001007387 */ /* 0x0001e80000100800 */
[----:B------:R1:W-:Y:S01]  /*7d50*/  STL [R1+0x118c], R16 ;  /* 0x00118c1001007387 */ /* 0x0003e20000100800 */
[----:B0-----:R-:W-:-:S03]  /*7d60*/  IMAD.MOV.U32 R0, RZ, RZ, R17 ;  /* 0x000000ffff007224 */ /* 0x001fc600078e0011 */
[----:B-1----:R-:W2:Y:S04]  /*7d70*/  LDL.LU.64 R16, [R1+0x1248] ;  /* 0x0012480001107983 */ /* 0x002ea80000300a00 */
[----:B------:R-:W-:Y:S04]  /*7d80*/  STL [R1+0x1184], R14 ;  /* 0x0011840e01007387 */ /* 0x000fe80000100800 */
[----:B------:R0:W-:Y:S02]  /*7d90*/  STL [R1+0x1180], R0 ;  /* 0x0011800001007387 */ /* 0x0001e40000100800 */
[----:B0-----:R-:W-:-:S02]  /*7da0*/  IMAD.MOV.U32 R0, RZ, RZ, R15 ;  /* 0x000000ffff007224 */ /* 0x001fc400078e000f */
[----:B------:R-:W2:Y:S04]  /*7db0*/  LDL.LU.64 R14, [R1+0x1240] ;  /* 0x00124000010e7983 */ /* 0x000ea80000300a00 */
        /* <DEDUP_REMOVED lines=14> */
[----:B0-----:R-:W-:-:S02]  /*7ea0*/  MOV R0, R7 ;  /* 0x0000000700007202 */ /* 0x001fc40000000f00 */
        /* <DEDUP_REMOVED lines=9> */
[----:B--2---:R-:W-:Y:S04]  /*7f40*/  STL [R1+0x114c], R28 ;  /* 0x00114c1c01007387 */ /* 0x004fe80000100800 */
[----:B------:R0:W-:Y:S04]  /*7f50*/  STL [R1+0x1148], R0 ;  /* 0x0011480001007387 */ /* 0x0001e80000100800 */
[----:B------:R1:W-:Y:S04]  /*7f60*/  STL [R1+0x1140], R29 ;  /* 0x0011401d01007387 */ /* 0x0003e80000100800 */
[----:B------:R2:W-:Y:S01]  /*7f70*/  STL [R1+0x1144], R26 ;  /* 0x0011441a01007387 */ /* 0x0005e20000100800 */
[----:B0-----:R-:W-:-:S03]  /*7f80*/  IMAD.MOV.U32 R0, RZ, RZ, R27 ;  /* 0x000000ffff007224 */ /* 0x001fc600078e001b */
[----:B-1----:R-:W3:Y:S04]  /*7f90*/  LDL.64 R28, [R1+0x3d0] ;  /* 0x0003d000011c7983 */ /* 0x002ee80000100a00 */
[----:B--2---:R-:W2:Y:S04]  /*7fa0*/  LDL.LU.64 R26, [R1+0x1208] ;  /* 0x00120800011a7983 */ /* 0x004ea80000300a00 */
[----:B--2---:R-:W-:Y:S04]  /*7fb0*/  STL [R1+0x113c], R26 ;  /* 0x00113c1a01007387 */ /* 0x004fe80000100800 */
[----:B------:R3:W-:Y:S04]  /*7fc0*/  STL [R1+0x1138], R0 ;  /* 0x0011380001007387 */ /* 0x0007e80000100800 */
[----:B------:R0:W-:Y:S01]  /*7fd0*/  STL [R1+0x1130], R27 ;  /* 0x0011301b01007387 */ /* 0x0001e20000100800 */
[----:B---3--:R-:W-:-:S03]  /*7fe0*/  IMAD.MOV.U32 R0, RZ, RZ, R25 ;  /* 0x000000ffff007224 */ /* 0x008fc600078e0019 */
[----:B0-----:R-:W2:Y:S04]  /*7ff0*/  LDL.LU.64 R26, [R1+0x78] ;  /* 0x00007800011a7983 */ /* 0x001ea80000300a00 */
[----:B------:R0:W-:Y:S04]  /*8000*/  STL [R1+0x1134], R24 ;  /* 0x0011341801007387 */ /* 0x0001e80000100800 */
[----:B0-----:R-:W3:Y:S04]  /*8010*/  LDL.LU.64 R24, [R1+0x1200] ;  /* 0x0012000001187983 */ /* 0x001ee80000300a00 */
[----:B---3--:R-:W-:Y:S04]  /*8020*/  STL [R1+0x112c], R24 ;  /* 0x00112c1801007387 */ /* 0x008fe80000100800 */
[----:B------:R0:W-:Y:S04]  /*8030*/  STL [R1+0x1128], R0 ;  /* 0x0011280001007387 */ /* 0x0001e80000100800 */
[----:B------:R1:W-:Y:S01]  /*8040*/  STL [R1+0x1120], R25 ;  /* 0x0011201901007387 */ /* 0x0003e20000100800 */
[----:B0-----:R-:W-:-:S03]  /*8050*/  IMAD.MOV.U32 R0, RZ, RZ, R23 ;  /* 0x000000ffff007224 */ /* 0x001fc600078e0017 */
[----:B-1----:R-:W3:Y:S04]  /*8060*/  LDL.LU.64 R24, [R1+0x70] ;  /* 0x0000700001187983 */ /* 0x002ee80000300a00 */
[----:B------:R0:W-:Y:S04]  /*8070*/  STL [R1+0x1124], R22 ;  /* 0x0011241601007387 */ /* 0x0001e80000100800 */
[----:B0-----:R-:W2:Y:S04]  /*8080*/  LDL.LU.64 R22, [R1+0x11f8] ;  /* 0x0011f80001167983 */ /* 0x001ea80000300a00 */
[----:B--2---:R-:W-:Y:S04]  /*8090*/  STL [R1+0x111c], R22 ;  /* 0x00111c1601007387 */ /* 0x004fe80000100800 */
[----:B------:R-:W-:Y:S04]  /*80a0*/  STL [R1+0x1118], R0 ;  /* 0x0011180001007387 */ /* 0x000fe80000100800 */
[----:B------:R0:W-:Y:S04]  /*80b0*/  STL [R1+0x1110], R23 ;  /* 0x0011101701007387 */ /* 0x0001e80000100800 */
[----:B0-----:R-:W2:Y:S02]  /*80c0*/  LDL.LU.64 R22, [R1+0x80] ;  /* 0x0000800001167983 */ /* 0x001ea40000300a00 */
[----:B--2---:R-:W-:-:S02]  /*80d0*/  IMAD.MOV.U32 R0, RZ, RZ, R23 ;  /* 0x000000ffff007224 */ /* 0x004fc400078e0017 */
[----:B------:R0:W-:Y:S04]  /*80e0*/  STL [R1+0x1114], R22 ;  /* 0x0011141601007387 */ /* 0x0001e80000100800 */
[----:B0-----:R-:W2:Y:S04]  /*80f0*/  LDL.LU.64 R22, [R1+0x50] ;  /* 0x0000500001167983 */ /* 0x001ea80000300a00 */
[----:B------:R0:W-:Y:S04]  /*8100*/  STL [R1+0x1108], R0 ;  /* 0x0011080001007387 */ /* 0x0001e80000100800 */
[----:B------:R-:W-:Y:S04]  /*8110*/  STL [R1+0x110c], R2 ;  /* 0x00110c0201007387 */ /* 0x000fe80000100800 */
[----:B------:R1:W-:Y:S01]  /*8120*/  STL [R1+0x1100], R3 ;  /* 0x0011000301007387 */ /* 0x0003e20000100800 */
[----:B0-----:R-:W-:-:S03]  /*8130*/  IMAD.MOV.U32 R0, RZ, RZ, R27 ;  /* 0x000000ffff007224 */ /* 0x001fc600078e001b */
[----:B-1----:R-:W2:Y:S04]  /*8140*/  LDL.LU.64 R2, [R1+0x58] ;  /* 0x0000580001027983 */ /* 0x002ea80000300a00 */
[----:B------:R0:W-:Y:S04]  /*8150*/  STL [R1+0x1104], R26 ;  /* 0x0011041a01007387 */ /* 0x0001e80000100800 */
[----:B0-----:R-:W2:Y:S04]  /*8160*/  LDL.LU.64 R26, [R1+0x48] ;  /* 0x00004800011a7983 */ /* 0x001ea80000300a00 */
[----:B------:R3:W-:Y:S04]  /*8170*/  STL [R1+0x10f8], R0 ;  /* 0x0010f80001007387 */ /* 0x0007e80000100800 */
[----:B------:R-:W-:Y:S04]  /*8180*/  STL [R1+0x10fc], R6 ;  /* 0x0010fc0601007387 */ /* 0x000fe80000100800 */
[----:B------:R0:W-:Y:S01]  /*8190*/  STL [R1+0x10f0], R7 ;  /* 0x0010f00701007387 */ /* 0x0001e20000100800 */
[----:B---3--:R-:W-:-:S03]  /*81a0*/  IMAD.MOV.U32 R0, RZ, RZ, R25 ;  /* 0x000000ffff007224 */ /* 0x008fc600078e0019 */
[----:B0-----:R-:W3:Y:S04]  /*81b0*/  LDL.LU.64 R6, [R1+0x60] ;  /* 0x0000600001067983 */ /* 0x001ee80000300a00 */
[----:B------:R0:W-:Y:S04]  /*81c0*/  STL [R1+0x10f4], R24 ;  /* 0x0010f41801007387 */ /* 0x0001e80000100800 */
[----:B0-----:R-:W2:Y:S04]  /*81d0*/  LDL.LU.64 R24, [R1+0x40] ;  /* 0x0000400001187983 */ /* 0x001ea80000300a00 */
[----:B------:R-:W-:Y:S04]  /*81e0*/  STL [R1+0x10e8], R0 ;  /* 0x0010e80001007387 */ /* 0x000fe80000100800 */
[----:B------:R-:W-:Y:S04]  /*81f0*/  STL [R1+0x10ec], R8 ;  /* 0x0010ec0801007387 */ /* 0x000fe80000100800 */
[----:B------:R0:W-:Y:S04]  /*8200*/  STL [R1+0x10e0], R9 ;  /* 0x0010e00901007387 */ /* 0x0001e80000100800 */
[----:B0-----:R-:W2:Y:S02]  /*8210*/  LDL.LU.64 R8, [R1+0x68] ;  /* 0x0000680001087983 */ /* 0x001ea40000300a00 */
[----:B--2---:R-:W-:-:S02]  /*8220*/  IMAD.MOV.U32 R0, RZ, RZ, R9 ;  /* 0x000000ffff007224 */ /* 0x004fc400078e0009 */
[----:B------:R-:W-:Y:S04]  /*8230*/  STL [R1+0x10e4], R8 ;  /* 0x0010e40801007387 */ /* 0x000fe80000100800 */
[----:B------:R-:W-:Y:S04]  /*8240*/  STL [R1+0x10dc], R10 ;  /* 0x0010dc0a01007387 */ /* 0x000fe80000100800 */
[----:B------:R3:W-:Y:S04]  /*8250*/  STL [R1+0x10d8], R0 ;  /* 0x0010d80001007387 */ /* 0x0007e80000100800 */
[----:B------:R0:W-:Y:S01]  /*8260*/  STL [R1+0x10d0], R11 ;  /* 0x0010d00b01007387 */ /* 0x0001e20000100800 */
[----:B---3--:R-:W-:-:S03]  /*8270*/  IMAD.MOV.U32 R0, RZ, RZ, R7 ;  /* 0x000000ffff007224 */ /* 0x008fc600078e0007 */
[----:B------:R-:W-:Y:S04]  /*8280*/  STL [R1+0x10d4], R6 ;  /* 0x0010d40601007387 */ /* 0x000fe80000100800 */
[----:B------:R-:W-:Y:S04]  /*8290*/  STL [R1+0x10cc], R12 ;  /* 0x0010cc0c01007387 */ /* 0x000fe80000100800 */
[----:B------:R1:W-:Y:S04]  /*82a0*/  STL [R1+0x10c8], R0 ;  /* 0x0010c80001007387 */ /* 0x0003e80000100800 */
[----:B0-----:R-:W2:Y:S04]  /*82b0*/  LDL.LU.64 R10, [R1+0x120] ;  /* 0x00012000010a7983 */ /* 0x001ea80000300a00 */
[----:B------:R0:W-:Y:S01]  /*82c0*/  STL [R1+0x10c0], R13 ;  /* 0x0010c00d01007387 */ /* 0x0001e20000100800 */
[----:B-1----:R-:W-:-:S03]  /*82d0*/  IMAD.MOV.U32 R0, RZ, RZ, R3 ;  /* 0x000000ffff007224 */ /* 0x002fc600078e0003 */
[----:B0-----:R-:W3:Y:S04]  /*82e0*/  LDL.LU.64 R12, [R1+0x38] ;  /* 0x00003800010c7983 */ /* 0x001ee80000300a00 */
[----:B------:R-:W-:Y:S04]  /*82f0*/  STL [R1+0x10c4], R2 ;  /* 0x0010c40201007387 */ /* 0x000fe80000100800 */
[----:B------:R-:W-:Y:S04]  /*8300*/  STL [R1+0x10bc], R14 ;  /* 0x0010bc0e01007387 */ /* 0x000fe80000100800 */
[----:B------:R0:W-:Y:S04]  /*8310*/  STL [R1+0x10b8], R0 ;  /* 0x0010b80001007387 */ /* 0x0001e80000100800 */
[----:B------:R-:W2:Y:S04]  /*8320*/  LDL.LU.64 R8, [R1+0x130] ;  /* 0x0001300001087983 */ /* 0x000ea80000300a00 */
[----:B------:R1:W-:Y:S01]  /*8330*/  STL [R1+0x10b0], R15 ;  /* 0x0010b00f01007387 */ /* 0x0003e20000100800 */
[----:B0-----:R-:W-:-:S03]  /*8340*/  IMAD.MOV.U32 R0, RZ, RZ, R23 ;  /* 0x000000ffff007224 */ /* 0x001fc600078e0017 */
[----:B-1----:R-:W2:Y:S04]  /*8350*/  LDL.LU.64 R14, [R1+0x128] ;  /* 0x00012800010e7983 */ /* 0x002ea80000300a00 */
[----:B------:R-:W-:Y:S04]  /*8360*/  STL [R1+0x10b4], R22 ;  /* 0x0010b41601007387 */ /* 0x000fe80000100800 */
[----:B------:R-:W2:Y:S04]  /*8370*/  LDL.LU.64 R6, [R1+0x140] ;  /* 0x0001400001067983 */ /* 0x000ea80000300a00 */
[----:B------:R-:W-:Y:S04]  /*8380*/  STL [R1+0x10ac], R16 ;  /* 0x0010ac1001007387 */ /* 0x000fe80000100800 */
[----:B------:R0:W-:Y:S04]  /*8390*/  STL [R1+0x10a8], R0 ;  /* 0x0010a80001007387 */ /* 0x0001e80000100800 */
[----:B------:R1:W-:Y:S04]  /*83a0*/  STL [R1+0x10a0], R17 ;  /* 0x0010a01101007387 */ /* 0x0003e80000100800 */
[----:B------:R-:W-:Y:S01]  /*83b0*/  STL [R1+0x10a4], R26 ;  /* 0x0010a41a01007387 */ /* 0x000fe20000100800 */
[----:B0-----:R-:W-:-:S03]  /*83c0*/  IMAD.MOV.U32 R0, RZ, RZ, R27 ;  /* 0x000000ffff007224 */ /* 0x001fc600078e001b */
[----:B-1----:R-:W2:Y:S04]  /*83d0*/  LDL.LU.64 R16, [R1+0x158] ;  /* 0x0001580001107983 */ /* 0x002ea80000300a00 */
[----:B----4-:R-:W-:Y:S04]  /*83e0*/  STL [R1+0x109c], R18 ;  /* 0x00109c1201007387 */ /* 0x010fe80000100800 */
[----:B------:R-:W-:Y:S04]  /*83f0*/  STL [R1+0x1098], R0 ;  /* 0x0010980001007387 */ /* 0x000fe80000100800 */
[----:B------:R0:W-:Y:S04]  /*8400*/  STL [R1+0x1090], R19 ;  /* 0x0010901301007387 */ /* 0x0001e80000100800 */
[----:B0-----:R-:W4:Y:S04]  /*8410*/  LDL.LU.64 R18, [R1+0x138] ;  /* 0x0001380001127983 */ /* 0x001f280000300a00 */
[----:B------:R-:W4:Y:S01]  /*8420*/  LDL.LU.64 R2, [R1+0x148] ;  /* 0x0001480001027983 */ /* 0x000f220000300a00 */
[----:B------:R-:W-:-:S02]  /*8430*/  IMAD.MOV.U32 R26, RZ, RZ, R28 ;  /* 0x000000ffff1a7224 */ /* 0x000fc400078e001c */
[----:B------:R-:W-:Y:S01]  /*8440*/  IMAD.MOV.U32 R27, RZ, RZ, R29 ;  /* 0x000000ffff1b7224 */ /* 0x000fe200078e001d */
[----:B------:R-:W-:Y:S01]  /*8450*/  STL [R1+0x1094], R24 ;  /* 0x0010941801007387 */ /* 0x000fe20000100800 */
[----:B------:R-:W-:Y:S02]  /*8460*/  IMAD.MOV.U32 R28, RZ, RZ, R4 ;  /* 0x000000ffff1c7224 */ /* 0x000fe400078e0004 */
[----:B------:R-:W-:Y:S02]  /*8470*/  IMAD.MOV.U32 R29, RZ, RZ, R5 ;  /* 0x000000ffff1d7224 */ /* 0x000fe400078e0005 */
[----:B------:R-:W-:Y:S01]  /*8480*/  IMAD.MOV.U32 R0, RZ, RZ, R25 ;  /* 0x000000ffff007224 */ /* 0x000fe200078e0019 */
[----:B------:R-:W4:Y:S04]  /*8490*/  LDL.LU.64 R4, [R1+0x170] ;  /* 0x0001700001047983 */ /* 0x000f280000300a00 */
[----:B------:R-:W-:Y:S04]  /*84a0*/  STL [R1+0x108c], R20 ;  /* 0x00108c1401007387 */ /* 0x000fe80000100800 */
[----:B------:R0:W-:Y:S04]  /*84b0*/  STL [R1+0x1088], R0 ;  /* 0x0010880001007387 */ /* 0x0001e80000100800 */
[----:B------:R-:W4:Y:S04]  /*84c0*/  LDL.LU.64 R22, [R1+0x150] ;  /* 0x0001500001167983 */ /* 0x000f280000300a00 */
[----:B------:R-:W-:Y:S04]  /*84d0*/  STL [R1+0x1080], R21 ;  /* 0x0010801501007387 */ /* 0x000fe80000100800 */
[----:B---3--:R1:W-:Y:S01]  /*84e0*/  STL [R1+0x1084], R12 ;  /* 0x0010840c01007387 */ /* 0x0083e20000100800 */
[----:B0-----:R-:W-:-:S03]  /*84f0*/  IMAD.MOV.U32 R0, RZ, RZ, R13 ;  /* 0x000000ffff007224 */ /* 0x001fc600078e000d */
[----:B------:R-:W3:Y:S04]  /*8500*/  LDL.LU.64 R24, [R1+0x188] ;  /* 0x0001880001187983 */ /* 0x000ee80000300a00 */
[----:B--2---:R-:W-:Y:S04]  /*8510*/  STL [R1+0x5dc], R10 ;  /* 0x0005dc0a01007387 */ /* 0x004fe80000100800 */
[----:B------:R0:W-:Y:S04]  /*8520*/  STL [R1+0x5d4], R0 ;  /* 0x0005d40001007387 */ /* 0x0001e80000100800 */
[----:B-1----:R-:W2:Y:S01]  /*8530*/  LDL.LU.64 R12, [R1+0x160] ;  /* 0x00016000010c7983 */ /* 0x002ea20000300a00 */
[----:B0-----:R-:W-:-:S03]  /*8540*/  IMAD.MOV.U32 R0, RZ, RZ, R11 ;  /* 0x000000ffff007224 */ /* 0x001fc600078e000b */
[----:B------:R-:W-:Y:S04]  /*8550*/  STL [R1+0x5e4], R14 ;  /* 0x0005e40e01007387 */ /* 0x000fe80000100800 */
[----:B------:R0:W-:Y:S04]  /*8560*/  STL [R1+0x5d8], R0 ;  /* 0x0005d80001007387 */ /* 0x0001e80000100800 */
[----:B------:R-:W2:Y:S01]  /*8570*/  LDL.LU.64 R10, [R1+0x1a0] ;  /* 0x0001a000010a7983 */ /* 0x000ea20000300a00 */
        /* <DEDUP_REMOVED lines=9> */
[----:B----4-:R-:W-:Y:S04]  /*8610*/  STL [R1+0x5fc], R18 ;  /* 0x0005fc1201007387 */ /* 0x010fe80000100800 */
[----:B------:R0:W-:Y:S04]  /*8620*/  STL [R1+0x5f0], R0 ;  /* 0x0005f00001007387 */ /* 0x0001e80000100800 */
[----:B------:R-:W4:Y:S01]  /*8630*/  LDL.LU.64 R6, [R1+0x178] ;  /* 0x0001780001067983 */ /* 0x000f220000300a00 */
[----:B0-----:R-:W-:-:S03]  /*8640*/  IMAD.MOV.U32 R0, RZ, RZ, R19 ;  /* 0x000000ffff007224 */ /* 0x001fc600078e0013 */
[----:B------:R-:W-:Y:S04]  /*8650*/  STL [R1+0x604], R16 ;  /* 0x0006041001007387 */ /* 0x000fe80000100800 */
[----:B------:R0:W-:Y:S04]  /*8660*/  STL [R1+0x5f8], R0 ;  /* 0x0005f80001007387 */ /* 0x0001e80000100800 */
[----:B------:R-:W4:Y:S04]  /*8670*/  LDL.LU.64 R20, [R1+0x1d0] ;  /* 0x0001d00001147983 */ /* 0x000f280000300a00 */
[----:B------:R-:W4:Y:S01]  /*8680*/  LDL.LU.64 R18, [R1+0x180] ;  /* 0x0001800001127983 */ /* 0x000f220000300a00 */
[----:B0-----:R-:W-:-:S05]  /*8690*/  IMAD.MOV.U32 R0, RZ, RZ, R17 ;  /* 0x000000ffff007224 */ /* 0x001fca00078e0011 */
[----:B------:R0:W-:Y:S04]  /*86a0*/  STL [R1+0x600], R0 ;  /* 0x0006000001007387 */ /* 0x0001e80000100800 */
[----:B------:R1:W-:Y:S01]  /*86b0*/  STL [R1+0x60c], R2 ;  /* 0x00060c0201007387 */ /* 0x0003e20000100800 */
[----:B0-----:R-:W-:-:S05]  /*86c0*/  IMAD.MOV.U32 R0, RZ, RZ, R3 ;  /* 0x000000ffff007224 */ /* 0x001fca00078e0003 */
[----:B------:R0:W-:Y:S04]  /*86d0*/  STL [R1+0x608], R0 ;  /* 0x0006080001007387 */ /* 0x0001e80000100800 */
[----:B------:R0:W-:Y:S04]  /*86e0*/  STL [R1+0x614], R4 ;  /* 0x0006140401007387 */ /* 0x0001e80000100800 */
[----:B-1----:R-:W4:Y:S01]  /*86f0*/  LDL.LU.64 R2, [R1+0x1e0] ;  /* 0x0001e00001027983 */ /* 0x002f220000300a00 */
[----:B0-----:R-:W-:-:S03]  /*8700*/  IMAD.MOV.U32 R0, RZ, RZ, R5 ;  /* 0x000000ffff007224 */ /* 0x001fc600078e0005 */
[----:B------:R-:W-:Y:S04]  /*8710*/  STL [R1+0x61c], R22 ;  /* 0x00061c1601007387 */ /* 0x000fe80000100800 */
[----:B------:R0:W-:Y:S04]  /*8720*/  STL [R1+0x610], R0 ;  /* 0x0006100001007387 */ /* 0x0001e80000100800 */
[----:B------:R-:W4:Y:S01]  /*8730*/  LDL.LU.64 R4, [R1+0x190] ;  /* 0x0001900001047983 */ /* 0x000f220000300a00 */
[----:B0-----:R-:W-:-:S03]  /*8740*/  IMAD.MOV.U32 R0, RZ, RZ, R23 ;  /* 0x000000ffff007224 */ /* 0x001fc600078e0017 */
[----:B---3--:R-:W-:Y:S04]  /*8750*/  STL [R1+0x624], R24 ;  /* 0x0006241801007387 */ /* 0x008fe80000100800 */
[----:B------:R0:W-:Y:S04]  /*8760*/  STL [R1+0x618], R0 ;  /* 0x0006180001007387 */ /* 0x0001e80000100800 */
[----:B------:R-:W3:Y:S01]  /*8770*/  LDL.LU.64 R22, [R1+0x1f8] ;  /* 0x0001f80001167983 */ /* 0x000ee20000300a00 */
[----:B0-----:R-:W-:-:S03]  /*8780*/  IMAD.MOV.U32 R0, RZ, RZ, R25 ;  /* 0x000000ffff007224 */ /* 0x001fc600078e0019 */
[----:B--2---:R-:W-:Y:S04]  /*8790*/  STL [R1+0x62c], R12 ;  /* 0x00062c0c01007387 */ /* 0x004fe80000100800 */
        /* <DEDUP_REMOVED lines=23> */
[----:B0-----:R-:W-:-:S03]  /*8910*/  IMAD.MOV.U32 R0, RZ, RZ, R21 ;  /* 0x000000ffff007224 */ /* 0x001fc600078e0015 */
[----:B------:R-:W-:Y:S04]  /*8920*/  STL [R1+0x65c], R18 ;  /* 0x00065c1201007387 */ /* 0x000fe80000100800 */
[----:B------:R0:W-:Y:S02]  /*8930*/  STL [R1+0x650], R0 ;  /* 0x0006500001007387 */ /* 0x0001e40000100800 */
[----:B0-----:R-:W-:Y:S02]  /*8940*/  IMAD.MOV.U32 R0, RZ, RZ, R19 ;  /* 0x000000ffff007224 */ /* 0x001fe400078e0013 */
[----:B------:R-:W-:Y:S04]  /*8950*/  STL [R1+0x664], R2 ;  /* 0x0006640201007387 */ /* 0x000fe80000100800 */
[----:B------:R0:W-:Y:S04]  /*8960*/  STL [R1+0x658], R0 ;  /* 0x0006580001007387 */ /* 0x0001e80000100800 */
[----:B------:R-:W4:Y:S01]  /*8970*/  LDL.LU.64 R18, [R1+0x258] ;  /* 0x0002580001127983 */ /* 0x000f220000300a00 */
        /* <DEDUP_REMOVED lines=12> */
[----:B0-----:R-:W-:-:S03]  /*8a40*/  MOV R0, R25 ;  /* 0x0000001900007202 */ /* 0x001fc60000000f00 */
        /* <DEDUP_REMOVED lines=18> */
[----:B------:R-:W4:Y:S01]  /*8b70*/  LDL.LU.64 R8, [R1+0x290] ;  /* 0x0002900001087983 */ /* 0x000f220000300a00 */
[----:B0-----:R-:W-:-:S03]  /*8b80*/  IMAD.MOV.U32 R0, RZ, RZ, R15 ;  /* 0x000000ffff007224 */ /* 0x001fc600078e000f */
[----:B------:R-:W-:Y:S04]  /*8b90*/  STL [R1+0x6ac], R6 ;  /* 0x0006ac0601007387 */ /* 0x000fe80000100800 */
[----:B------:R0:W-:Y:S02]  /*8ba0*/  STL [R1+0x6a0], R0 ;  /* 0x0006a00001007387 */ /* 0x0001e40000100800 */
[----:B0-----:R-:W-:Y:S02]  /*8bb0*/  IMAD.MOV.U32 R0, RZ, RZ, R7 ;  /* 0x000000ffff007224 */ /* 0x001fe400078e0007 */
[----:B------:R-:W4:Y:S04]  /*8bc0*/  LDL.LU.64 R6, [R1+0x200] ;  /* 0x0002000001067983 */ /* 0x000f280000300a00 */
[----:B------:R0:W-:Y:S04]  /*8bd0*/  STL [R1+0x6a8], R0 ;  /* 0x0006a80001007387 */ /* 0x0001e80000100800 */
[----:B------:R1:W-:Y:S04]  /*8be0*/  STL [R1+0x6b4], R18 ;  /* 0x0006b41201007387 */ /* 0x0003e80000100800 */
[----:B------:R-:W4:Y:S01]  /*8bf0*/  LDL.LU.64 R14, [R1+0x2a0] ;  /* 0x0002a000010e7983 */ /* 0x000f220000300a00 */
[----:B0-----:R-:W-:-:S03]  /*8c00*/  IMAD.MOV.U32 R0, RZ, RZ, R19 ;  /* 0x000000ffff007224 */ /* 0x001fc600078e0013 */
[----:B------:R-:W-:Y:S04]  /*8c10*/  STL [R1+0x6bc], R2 ;  /* 0x0006bc0201007387 */ /* 0x000fe80000100800 */
[----:B------:R0:W-:Y:S04]  /*8c20*/  STL [R1+0x6b0], R0 ;  /* 0x0006b00001007387 */ /* 0x0001e80000100800 */
[----:B-1----:R-:W4:Y:S01]  /*8c30*/  LDL.LU.64 R18, [R1+0x208] ;  /* 0x0002080001127983 */ /* 0x002f220000300a00 */
        /* <DEDUP_REMOVED lines=28> */
[----:B0-----:R-:W-:-:S05]  /*8e00*/  IMAD.MOV.U32 R0, RZ, RZ, R9 ;  /* 0x000000ffff007224 */ /* 0x001fca00078e0009 */
[----:B------:R0:W-:Y:S04]  /*8e10*/  STL [R1+0x6f0], R0 ;  /* 0x0006f00001007387 */ /* 0x0001e80000100800 */
[----:B------:R-:W4:Y:S01]  /*8e20*/  LDL.LU.64 R8, [R1+0x238] ;  /* 0x0002380001087983 */ /* 0x000f220000300a00 */
[----:B0-----:R-:W-:-:S03]  /*8e30*/  IMAD.MOV.U32 R0, RZ, RZ, R7 ;  /* 0x000000ffff007224 */ /* 0x001fc600078e0007 */
[----:B------:R0:W-:Y:S04]  /*8e40*/  STL [R1+0x6fc], R6 ;  /* 0x0006fc0601007387 */ /* 0x0001e80000100800 */
[----:B------:R-:W-:Y:S04]  /*8e50*/  STL [R1+0x704], R14 ;  /* 0x0007040e01007387 */ /* 0x000fe80000100800 */
[----:B------:R1:W-:Y:S04]  /*8e60*/  STL [R1+0x6f8], R0 ;  /* 0x0006f80001007387 */ /* 0x0003e80000100800 */
[----:B0-----:R-:W4:Y:S01]  /*8e70*/  LDL.LU.64 R6, [R1+0x2e0] ;  /* 0x0002e00001067983 */ /* 0x001f220000300a00 */
[----:B-1----:R-:W-:-:S03]  /*8e80*/  IMAD.MOV.U32 R0, RZ, RZ, R15 ;  /* 0x000000ffff007224 */ /* 0x002fc600078e000f */
[----:B------:R-:W-:Y:S04]  /*8e90*/  STL [R1+0x70c], R18 ;  /* 0x00070c1201007387 */ /* 0x000fe80000100800 */
[----:B------:R0:W-:Y:S04]  /*8ea0*/  STL [R1+0x700], R0 ;  /* 0x0007000001007387 */ /* 0x0001e80000100800 */
[----:B------:R-:W4:Y:S01]  /*8eb0*/  LDL.LU.64 R14, [R1+0x248] ;  /* 0x00024800010e7983 */ /* 0x000f220000300a00 */
[----:B0-----:R-:W-:-:S03]  /*8ec0*/  IMAD.MOV.U32 R0, RZ, RZ, R19 ;  /* 0x000000ffff007224 */ /* 0x001fc600078e0013 */
[----:B---3--:R-:W-:Y:S04]  /*8ed0*/  STL [R1+0x714], R2 ;  /* 0x0007140201007387 */ /* 0x008fe80000100800 */
[----:B------:R0:W-:Y:S02]  /*8ee0*/  STL [R1+0x708], R0 ;  /* 0x0007080001007387 */ /* 0x0001e40000100800 */
[----:B0-----:R-:W-:Y:S02]  /*8ef0*/  IMAD.MOV.U32 R0, RZ, RZ, R3 ;  /* 0x000000ffff007224 */ /* 0x001fe400078e0003 */
[----:B------:R-:W3:Y:S04]  /*8f00*/  LDL.LU.64 R2, [R1+0x2f0] ;  /* 0x0002f00001027983 */ /* 0x000ee80000300a00 */
[----:B------:R0:W-:Y:S04]  /*8f10*/  STL [R1+0x710], R0 ;  /* 0x0007100001007387 */ /* 0x0001e80000100800 */
[----:B--2---:R1:W-:Y:S01]  /*8f20*/  STL [R1+0x71c], R4 ;  /* 0x00071c0401007387 */ /* 0x0043e20000100800 */
[----:B0-----:R-:W-:-:S03]  /*8f30*/  IMAD.MOV.U32 R0, RZ, RZ, R5 ;  /* 0x000000ffff007224 */ /* 0x001fc600078e0005 */
[----:B-1----:R-:W2:Y:S04]  /*8f40*/  LDL.LU.64 R4, [R1+0x250] ;  /* 0x0002500001047983 */ /* 0x002ea80000300a00 */
[----:B------:R0:W-:Y:S04]  /*8f50*/  STL [R1+0x718], R0 ;  /* 0x0007180001007387 */ /* 0x0001e80000100800 */
[----:B------:R1:W-:Y:S01]  /*8f60*/  STL [R1+0x724], R22 ;  /* 0x0007241601007387 */ /* 0x0003e20000100800 */
        /* <DEDUP_REMOVED lines=11> */
[----:B----4-:R1:W-:Y:S01]  /*9020*/  STL [R1+0x73c], R10 ;  /* 0x00073c0a01007387 */ /* 0x0103e20000100800 */
[----:B0-----:R-:W-:-:S03]  /*9030*/  IMAD.MOV.U32 R0, RZ, RZ, R11 ;  /* 0x000000ffff007224 */ /* 0x001fc600078e000b */
[----:B-1----:R-:W4:Y:S04]  /*9040*/  LDL.LU.64 R10, [R1+0x270] ;  /* 0x00027000010a7983 */ /* 0x002f280000300a00 */
[----:B------:R0:W-:Y:S04]  /*9050*/  STL [R1+0x738], R0 ;  /* 0x0007380001007387 */ /* 0x0001e80000100800 */
[----:B------:R-:W-:Y:S01]  /*9060*/  STL [R1+0x744], R16 ;  /* 0x0007441001007387 */ /* 0x000fe20000100800 */
[----:B0-----:R-:W-:-:S05]  /*9070*/  IMAD.MOV.U32 R0, RZ, RZ, R17 ;  /* 0x000000ffff007224 */ /* 0x001fca00078e0011 */
[----:B------:R0:W-:Y:S04]  /*9080*/  STL [R1+0x740], R0 ;  /* 0x0007400001007387 */ /* 0x0001e80000100800 */
[----:B------:R1:W-:Y:S04]  /*9090*/  STL [R1+0x74c], R8 ;  /* 0x00074c0801007387 */ /* 0x0003e80000100800 */
[----:B------:R-:W4:Y:S01]  /*90a0*/  LDL.LU.64 R20, [R1+0x318] ;  /* 0x0003180001147983 */ /* 0x000f220000300a00 */
[----:B0-----:R-:W-:-:S03]  /*90b0*/  IMAD.MOV.U32 R0, RZ, RZ, R9 ;  /* 0x000000ffff007224 */ /* 0x001fc600078e0009 */
[----:B------:R-:W4:Y:S04]  /*90c0*/  LDL.LU.64 R18, [R1+0x118] ;  /* 0x0001180001127983 */ /* 0x000f280000300a00 */
[----:B------:R0:W-:Y:S04]  /*90d0*/  STL [R1+0x748], R0 ;  /* 0x0007480001007387 */ /* 0x0001e80000100800 */
[----:B------:R0:W-:Y:S04]  /*90e0*/  STL [R1+0x754], R6 ;  /* 0x0007540601007387 */ /* 0x0001e80000100800 */
[----:B-1----:R-:W4:Y:S01]  /*90f0*/  LDL.LU.64 R8, [R1+0x320] ;  /* 0x0003200001087983 */ /* 0x002f220000300a00 */
[----:B0-----:R-:W-:-:S03]  /*9100*/  IMAD.MOV.U32 R0, RZ, RZ, R7 ;  /* 0x000000ffff007224 */ /* 0x001fc600078e0007 */
[----:B------:R-:W-:Y:S04]  /*9110*/  STL [R1+0x75c], R14 ;  /* 0x00075c0e01007387 */ /* 0x000fe80000100800 */
[----:B------:R0:W-:Y:S04]  /*9120*/  STL [R1+0x750], R0 ;  /* 0x0007500001007387 */ /* 0x0001e80000100800 */
[----:B------:R-:W4:Y:S04]  /*9130*/  LDL.LU.64 R6, [R1+0x280] ;  /* 0x0002800001067983 */ /* 0x000f280000300a00 */
[----:B------:R-:W4:Y:S01]  /*9140*/  LDL.LU.64 R16, [R1+0x328] ;  /* 0x0003280001107983 */ /* 0x000f220000300a00 */
[----:B0-----:R-:W-:-:S05]  /*9150*/  IMAD.MOV.U32 R0, RZ, RZ, R15 ;  /* 0x000000ffff007224 */ /* 0x001fca00078e000f */
[----:B------:R0:W-:Y:S04]  /*9160*/  STL [R1+0x758], R0 ;  /* 0x0007580001007387 */ /* 0x0001e80000100800 */
[----:B---3--:R1:W-:Y:S01]  /*9170*/  STL [R1+0x764], R2 ;  /* 0x0007640201007387 */ /* 0x0083e20000100800 */
[----:B0-----:R-:W-:-:S03]  /*9180*/  IMAD.MOV.U32 R0, RZ, RZ, R3 ;  /* 0x000000ffff007224 */ /* 0x001fc600078e0003 */
[----:B-1----:R-:W3:Y:S04]  /*9190*/  LDL.LU.64 R2, [R1+0x110] ;  /* 0x0001100001027983 */ /* 0x002ee80000300a00 */
[----:B------:R0:W-:Y:S04]  /*91a0*/  STL [R1+0x760], R0 ;  /* 0x0007600001007387 */ /* 0x0001e80000100800 */
[----:B--2---:R1:W-:Y:S01]  /*91b0*/  STL [R1+0x76c], R4 ;  /* 0x00076c0401007387 */ /* 0x0043e20000100800 */
[----:B0-----:R-:W-:-:S03]  /*91c0*/  IMAD.MOV.U32 R0, RZ, RZ, R5 ;  /* 0x000000ffff007224 */ /* 0x001fc600078e0005 */
[----:B-1----:R-:W2:Y:S04]  /*91d0*/  LDL.LU.64 R4, [R1+0x330] ;  /* 0x0003300001047983 */ /* 0x002ea80000300a00 */
[----:B------:R0:W-:Y:S04]  /*91e0*/  STL [R1+0x768], R0 ;  /* 0x0007680001007387 */ /* 0x0001e80000100800 */
[----:B------:R1:W-:Y:S04]  /*91f0*/  STL [R1+0x774], R22 ;  /* 0x0007741601007387 */ /* 0x0003e80000100800 */
[----:B------:R-:W2:Y:S01]  /*9200*/  LDL.LU.64 R14, [R1+0x298] ;  /* 0x00029800010e7983 */ /* 0x000ea20000300a00 */
[----:B0-----:R-:W-:-:S03]  /*9210*/  IMAD.MOV.U32 R0, RZ, RZ, R23 ;  /* 0x000000ffff007224 */ /* 0x001fc600078e0017 */
[----:B------:R-:W-:Y:S04]  /*9220*/  STL [R1+0x77c], R24 ;  /* 0x00077c1801007387 */ /* 0x000fe80000100800 */
[----:B------:R0:W-:Y:S04]  /*9230*/  STL [R1+0x770], R0 ;  /* 0x0007700001007387 */ /* 0x0001e80000100800 */
[----:B-1----:R-:W2:Y:S01]  /*9240*/  LDL.LU.64 R22, [R1+0x338] ;  /* 0x0003380001167983 */ /* 0x002ea20000300a00 */
        /* <DEDUP_REMOVED lines=8> */
[----:B0-----:R-:W-:-:S05]  /*92d0*/  IMAD.MOV.U32 R0, RZ, RZ, R11 ;  /* 0x000000ffff007224 */ /* 0x001fca00078e000b */
[----:B------:R0:W-:Y:S04]  /*92e0*/  STL [R1+0x788], R0 ;  /* 0x0007880001007387 */ /* 0x0001e80000100800 */
[----:B------:R-:W4:Y:S01]  /*92f0*/  LDL.LU.64 R10, [R1+0x2a8] ;  /* 0x0002a800010a7983 */ /* 0x000f220000300a00 */
[----:B0-----:R-:W-:-:S03]  /*9300*/  IMAD.MOV.U32 R0, RZ, RZ, R21 ;  /* 0x000000ffff007224 */ /* 0x001fc600078e0015 */
[----:B------:R-:W-:Y:S04]  /*9310*/  STL [R1+0x794], R20 ;  /* 0x0007941401007387 */ /* 0x000fe80000100800 */
[----:B------:R-:W-:Y:S04]  /*9320*/  STL [R1+0x79c], R18 ;  /* 0x00079c1201007387 */ /* 0x000fe80000100800 */
[----:B------:R0:W-:Y:S04]  /*9330*/  STL [R1+0x790], R0 ;  /* 0x0007900001007387 */ /* 0x0001e80000100800 */
[----:B------:R-:W-:Y:S01]  /*9340*/  STL [R1+0x7a4], R8 ;  /* 0x0007a40801007387 */ /* 0x000fe20000100800 */
[----:B0-----:R-:W-:-:S05]  /*9350*/  IMAD.MOV.U32 R0, RZ, RZ, R19 ;  /* 0x000000ffff007224 */ /* 0x001fca00078e0013 */
[----:B------:R0:W-:Y:S02]  /*9360*/  STL [R1+0x798], R0 ;  /* 0x0007980001007387 */ /* 0x0001e40000100800 */
[----:B0-----:R-:W-:Y:S02]  /*9370*/  IMAD.MOV.U32 R0, RZ, RZ, R9 ;  /* 0x000000ffff007224 */ /* 0x001fe400078e0009 */
[----:B------:R-:W4:Y:S04]  /*9380*/  LDL.LU.64 R8, [R1+0x348] ;  /* 0x0003480001087983 */ /* 0x000f280000300a00 */
[----:B------:R0:W-:Y:S04]  /*9390*/  STL [R1+0x7a0], R0 ;  /* 0x0007a00001007387 */ /* 0x0001e80000100800 */
[----:B------:R1:W-:Y:S01]  /*93a0*/  STL [R1+0x7ac], R6 ;  /* 0x0007ac0601007387 */ /* 0x0003e20000100800 */
[----:B0-----:R-:W-:-:S03]  /*93b0*/  IMAD.MOV.U32 R0, RZ, RZ, R7 ;  /* 0x000000ffff007224 */ /* 0x001fc600078e0007 */
[----:B------:R-:W-:Y:S04]  /*93c0*/  STL [R1+0x7b4], R16 ;  /* 0x0007b41001007387 */ /* 0x000fe80000100800 */
[----:B------:R0:W-:Y:S04]  /*93d0*/  STL [R1+0x7a8], R0 ;  /* 0x0007a80001007387 */ /* 0x0001e80000100800 */
[----:B-1----:R-:W4:Y:S01]  /*93e0*/  LDL.LU.64 R6, [R1+0x100] ;  /* 0x0001000001067983 */ /* 0x002f220000300a00 */
[----:B0-----:R-:W-:-:S03]  /*93f0*/  IMAD.MOV.U32 R0, RZ, RZ, R17 ;  /* 0x000000ffff007224 */ /* 0x001fc600078e0011 */
[----:B---3--:R-:W-:Y:S04]  /*9400*/  STL [R1+0x7bc], R2 ;  /* 0x0007bc0201007387 */ /* 0x008fe80000100800 */
[----:B------:R0:W-:Y:S02]  /*9410*/  STL [R1+0x7b0], R0 ;  /* 0x0007b00001007387 */ /* 0x0001e40000100800 */
[----:B0-----:R-:W-:Y:S02]  /*9420*/  MOV R0, R3 ;  /* 0x0000000300007202 */ /* 0x001fe40000000f00 */
[----:B------:R-:W3:Y:S04]  /*9430*/  LDL.LU.64 R2, [R1+0x350] ;  /* 0x0003500001027983 */ /* 0x000ee80000300a00 */
[----:B------:R0:W-:Y:S04]  /*9440*/  STL [R1+0x7b8], R0 ;  /* 0x0007b80001007387 */ /* 0x0001e80000100800 */
[----:B--2---:R1:W-:Y:S01]  /*9450*/  STL [R1+0x7c4], R4 ;  /* 0x0007c40401007387 */ /* 0x0043e20000100800 */
[----:B0-----:R-:W-:-:S03]  /*9460*/  IMAD.MOV.U32 R0, RZ, RZ, R5 ;  /* 0x000000ffff007224 */ /* 0x001fc600078e0005 */
[----:B------:R-:W-:Y:S04]  /*9470*/  STL [R1+0x7cc], R14 ;  /* 0x0007cc0e01007387 */ /* 0x000fe80000100800 */
[----:B------:R0:W-:Y:S04]  /*9480*/  STL [R1+0x7c0], R0 ;  /* 0x0007c00001007387 */ /* 0x0001e80000100800 */
[----:B-1----:R-:W2:Y:S01]  /*9490*/  LDL.LU.64 R4, [R1+0x2c0] ;  /* 0x0002c00001047983 */ /* 0x002ea20000300a00 */
[----:B0-----:R-:W-:-:S03]  /*94a0*/  IMAD.MOV.U32 R0, RZ, RZ, R15 ;  /* 0x000000ffff007224 */ /* 0x001fc600078e000f */
[----:B------:R-:W-:Y:S04]  /*94b0*/  STL [R1+0x7d4], R22 ;  /* 0x0007d41601007387 */ /* 0x000fe80000100800 */
[----:B------:R0:W-:Y:S02]  /*94c0*/  STL [R1+0x7c8], R0 ;  /* 0x0007c80001007387 */ /* 0x0001e40000100800 */
[----:B0-----:R-:W-:Y:S02]  /*94d0*/  IMAD.MOV.U32 R0, RZ, RZ, R23 ;  /* 0x000000ffff007224 */ /* 0x001fe400078e0017 */
[----:B------:R-:W2:Y:S04]  /*94e0*/  LDL.LU.64 R22, [R1+0x358] ;  /* 0x0003580001167983 */ /* 0x000ea80000300a00 */
[----:B------:R0:W-:Y:S04]  /*94f0*/  STL [R1+0x7d0], R0 ;  /* 0x0007d00001007387 */ /* 0x0001e80000100800 */
[----:B------:R1:W-:Y:S01]  /*9500*/  STL [R1+0x7dc], R24 ;  /* 0x0007dc1801007387 */ /* 0x0003e20000100800 */
[----:B0-----:R-:W-:-:S03]  /*9510*/  IMAD.MOV.U32 R0, RZ, RZ, R25 ;  /* 0x000000ffff007224 */ /* 0x001fc600078e0019 */
[----:B-1----:R-:W2:Y:S04]  /*9520*/  LDL.LU.64 R24, [R1+0xf8] ;  /* 0x0000f80001187983 */ /* 0x002ea80000300a00 */
[----:B------:R0:W-:Y:S04]  /*9530*/  STL [R1+0x7d8], R0 ;  /* 0x0007d80001007387 */ /* 0x0001e80000100800 */
[----:B----4-:R-:W-:Y:S01]  /*9540*/  STL [R1+0x7e4], R12 ;  /* 0x0007e40c01007387 */ /* 0x010fe20000100800 */
[----:B0-----:R-:W-:-:S05]  /*9550*/  IMAD.MOV.U32 R0, RZ, RZ, R13 ;  /* 0x000000ffff007224 */ /* 0x001fca00078e000d */
[----:B------:R0:W-:Y:S04]  /*9560*/  STL [R1+0x7e0], R0 ;  /* 0x0007e00001007387 */ /* 0x0001e80000100800 */
[----:B------:R-:W-:Y:S04]  /*9570*/  STL [R1+0x7ec], R10 ;  /* 0x0007ec0a01007387 */ /* 0x000fe80000100800 */
[----:B------:R-:W4:Y:S01]  /*9580*/  LDL.LU.64 R20, [R1+0x368] ;  /* 0x0003680001147983 */ /* 0x000f220000300a00 */
[----:B0-----:R-:W-:-:S03]  /*9590*/  IMAD.MOV.U32 R0, RZ, RZ, R11 ;  /* 0x000000ffff007224 */ /* 0x001fc600078e000b */
[----:B----4-:R0:W-:Y:S04]  /*95a0*/  STL.64 [R1+0x11e8], R20 ;  /* 0x0011e81401007387 */ /* 0x0101e80000100a00 */
[----:B------:R1:W-:Y:S04]  /*95b0*/  STL [R1+0x7e8], R0 ;  /* 0x0007e80001007387 */ /* 0x0003e80000100800 */
[----:B0-----:R-:W4:Y:S01]  /*95c0*/  LDL.LU.64 R20, [R1+0x2d0] ;  /* 0x0002d00001147983 */ /* 0x001f220000300a00 */
[----:B-1----:R-:W-:-:S03]  /*95d0*/  IMAD.MOV.U32 R0, RZ, RZ, R9 ;  /* 0x000000ffff007224 */ /* 0x002fc600078e0009 */
[----:B----4-:R0:W-:Y:S04]  /*95e0*/  STL.64 [R1+0x11f0], R20 ;  /* 0x0011f01401007387 */ /* 0x0101e80000100a00 */
[----:B0-----:R-:W4:Y:S04]  /*95f0*/  LDL.LU.64 R20, [R1+0x360] ;  /* 0x0003600001147983 */ /* 0x001f280000300a00 */
[----:B------:R-:W-:Y:S04]  /*9600*/  STL [R1+0x7f4], R8 ;  /* 0x0007f40801007387 */ /* 0x000fe80000100800 */
[----:B------:R-:W4:Y:S04]  /*9610*/  LDL.LU.64 R18, [R1+0xf0] ;  /* 0x0000f00001127983 */ /* 0x000f280000300a00 */
[----:B------:R-:W4:Y:S04]  /*9620*/  LDL.LU.64 R16, [R1+0x370] ;  /* 0x0003700001107983 */ /* 0x000f280000300a00 */
[----:B------:R0:W-:Y:S04]  /*9630*/  STL [R1+0x7f0], R0 ;  /* 0x0007f00001007387 */ /* 0x0001e80000100800 */
[----:B------:R-:W-:Y:S04]  /*9640*/  STL [R1+0x7fc], R6 ;  /* 0x0007fc0601007387 */ /* 0x000fe80000100800 */
[----:B------:R-:W4:Y:S01]  /*9650*/  LDL.LU.64 R14, [R1+0x2e8] ;  /* 0x0002e800010e7983 */ /* 0x000f220000300a00 */
[----:B0-----:R-:W-:-:S03]  /*9660*/  IMAD.MOV.U32 R0, RZ, RZ, R7 ;  /* 0x000000ffff007224 */ /* 0x001fc600078e0007 */
[----:B------:R-:W4:Y:S04]  /*9670*/  LDL.LU.64 R12, [R1+0x378] ;  /* 0x00037800010c7983 */ /* 0x000f280000300a00 */
[----:B------:R0:W-:Y:S04]  /*9680*/  STL [R1+0x7f8], R0 ;  /* 0x0007f80001007387 */ /* 0x0001e80000100800 */
[----:B---3--:R-:W-:Y:S04]  /*9690*/  STL [R1+0x804], R2 ;  /* 0x0008040201007387 */ /* 0x008fe80000100800 */
[----:B------:R-:W3:Y:S01]  /*96a0*/  LDL.LU.64 R10, [R1+0xe8] ;  /* 0x0000e800010a7983 */ /* 0x000ee20000300a00 */
[----:B0-----:R-:W-:-:S03]  /*96b0*/  IMAD.MOV.U32 R0, RZ, RZ, R3 ;  /* 0x000000ffff007224 */ /* 0x001fc600078e0003 */
[----:B------:R-:W3:Y:S04]  /*96c0*/  LDL.LU.64 R8, [R1+0x380] ;  /* 0x0003800001087983 */ /* 0x000ee80000300a00 */
[----:B------:R0:W-:Y:S04]  /*96d0*/  STL [R1+0x800], R0 ;  /* 0x0008000001007387 */ /* 0x0001e80000100800 */
[----:B--2---:R1:W-:Y:S04]  /*96e0*/  STL [R1+0x80c], R4 ;  /* 0x00080c0401007387 */ /* 0x0043e80000100800 */
[----:B------:R-:W2:Y:S01]  /*96f0*/  LDL.LU.64 R6, [R1+0x2f8] ;  /* 0x0002f80001067983 */ /* 0x000ea20000300a00 */
[----:B0-----:R-:W-:-:S03]  /*9700*/  IMAD.MOV.U32 R0, RZ, RZ, R5 ;  /* 0x000000ffff007224 */ /* 0x001fc600078e0005 */
[----:B------:R-:W2:Y:S04]  /*9710*/  LDL.LU.64 R2, [R1+0x388] ;  /* 0x0003880001027983 */ /* 0x000ea80000300a00 */
[----:B------:R0:W-:Y:S04]  /*9720*/  STL [R1+0x808], R0 ;  /* 0x0008080001007387 */ /* 0x0001e80000100800 */
[----:B------:R0:W-:Y:S04]  /*9730*/  STL [R1+0x814], R22 ;  /* 0x0008141601007387 */ /* 0x0001e80000100800 */
[----:B-1----:R-:W2:Y:S01]  /*9740*/  LDL.LU.64 R4, [R1+0xe0] ;  /* 0x0000e00001047983 */ /* 0x002ea20000300a00 */
[----:B0-----:R-:W-:-:S03]  /*9750*/  IMAD.MOV.U32 R0, RZ, RZ, R23 ;  /* 0x000000ffff007224 */ /* 0x001fc600078e0017 */
[----:B------:R-:W-:Y:S04]  /*9760*/  STL [R1+0x81c], R24 ;  /* 0x00081c1801007387 */ /* 0x000fe80000100800 */
[----:B------:R0:W-:Y:S04]  /*9770*/  STL [R1+0x810], R0 ;  /* 0x0008100001007387 */ /* 0x0001e80000100800 */
[----:B------:R-:W2:Y:S01]  /*9780*/  LDL.LU.64 R22, [R1+0x390] ;  /* 0x0003900001167983 */ /* 0x000ea20000300a00 */
[----:B0-----:R-:W-:-:S05]  /*9790*/  IMAD.MOV.U32 R0, RZ, RZ, R25 ;  /* 0x000000ffff007224 */ /* 0x001fca00078e0019 */
[----:B------:R0:W-:Y:S04]  /*97a0*/  STL [R1+0x818], R0 ;  /* 0x0008180001007387 */ /* 0x0001e80000100800 */
[----:B------:R-:W2:Y:S04]  /*97b0*/  LDL.LU.64 R24, [R1+0x310] ;  /* 0x0003100001187983 */ /* 0x000ea80000300a00 */
[----:B----4-:R1:W-:Y:S01]  /*97c0*/  STL [R1+0x824], R20 ;  /* 0x0008241401007387 */ /* 0x0103e20000100800 */
[----:B0-----:R-:W-:-:S03]  /*97d0*/  IMAD.MOV.U32 R0, RZ, RZ, R21 ;  /* 0x000000ffff007224 */ /* 0x001fc600078e0015 */
[----:B-1----:R-:W4:Y:S04]  /*97e0*/  LDL.LU.64 R20, [R1+0x11f0] ;  /* 0x0011f00001147983 */ /* 0x002f280000300a00 */
[----:B----4-:R-:W-:Y:S04]  /*97f0*/  STL [R1+0x82c], R20 ;  /* 0x00082c1401007387 */ /* 0x010fe80000100800 */
[----:B------:R0:W-:Y:S02]  /*9800*/  STL [R1+0x820], R0 ;  /* 0x0008200001007387 */ /* 0x0001e40000100800 */
[----:B0-----:R-:W-:-:S02]  /*9810*/  IMAD.MOV.U32 R0, RZ, RZ, R21 ;  /* 0x000000ffff007224 */ /* 0x001fc400078e0015 */
[----:B------:R-:W4:Y:S04]  /*9820*/  LDL.LU.64 R20, [R1+0x11e8] ;  /* 0x0011e80001147983 */ /* 0x000f280000300a00 */
[----:B------:R0:W-:Y:S02]  /*9830*/  STL [R1+0x828], R0 ;  /* 0x0008280001007387 */ /* 0x0001e40000100800 */
[----:B0-----:R-:W0:Y:S02]  /*9840*/  LDC R0, c[0x0][0x3a8] ;  /* 0x0000ea00ff007b82 */ /* 0x001e240000000800 */
[----:B----4-:R1:W-:Y:S04]  /*9850*/  STL [R1+0x834], R20 ;  /* 0x0008341401007387 */ /* 0x0103e80000100800 */
[----:B------:R4:W-:Y:S01]  /*9860*/  STL [R1+0x83c], R18 ;  /* 0x00083c1201007387 */ /* 0x0009e20000100800 */
[----:B-1----:R-:W-:-:S02]  /*9870*/  IMAD.MOV.U32 R20, RZ, RZ, R21 ;  /* 0x000000ffff147224 */ /* 0x002fc400078e0015 */
[----:B----4-:R-:W-:-:S03]  /*9880*/  IMAD.MOV.U32 R18, RZ, RZ, R19 ;  /* 0x000000ffff127224 */ /* 0x010fc600078e0013 */
[----:B------:R-:W-:Y:S04]  /*9890*/  STL [R1+0x830], R20 ;  /* 0x0008301401007387 */ /* 0x000fe80000100800 */
[----:B------:R1:W-:Y:S04]  /*98a0*/  STL [R1+0x844], R16 ;  /* 0x0008441001007387 */ /* 0x0003e80000100800 */
[----:B------:R-:W-:Y:S04]  /*98b0*/  STL [R1+0x838], R18 ;  /* 0x0008381201007387 */ /* 0x000fe80000100800 */
[----:B------:R4:W-:Y:S01]  /*98c0*/  STL [R1+0x84c], R14 ;  /* 0x00084c0e01007387 */ /* 0x0009e20000100800 */
[----:B-1----:R-:W-:-:S05]  /*98d0*/  IMAD.MOV.U32 R16, RZ, RZ, R17 ;  /* 0x000000ffff107224 */ /* 0x002fca00078e0011 */
[----:B------:R-:W-:Y:S01]  /*98e0*/  STL [R1+0x840], R16 ;  /* 0x0008401001007387 */ /* 0x000fe20000100800 */
[----:B----4-:R-:W-:-:S03]  /*98f0*/  IMAD.MOV.U32 R14, RZ, RZ, R15 ;  /* 0x000000ffff0e7224 */ /* 0x010fc600078e000f */
[----:B------:R1:W-:Y:S04]  /*9900*/  STL [R1+0x854], R12 ;  /* 0x0008540c01007387 */ /* 0x0003e80000100800 */
[----:B------:R-:W-:Y:S04]  /*9910*/  STL [R1+0x848], R14 ;  /* 0x0008480e01007387 */ /* 0x000fe80000100800 */
[----:B---3--:R3:W-:Y:S01]  /*9920*/  STL [R1+0x85c], R10 ;  /* 0x00085c0a01007387 */ /* 0x0087e20000100800 */
[----:B-1----:R-:W-:-:S05]  /*9930*/  IMAD.MOV.U32 R12, RZ, RZ, R13 ;  /* 0x000000ffff0c7224 */ /* 0x002fca00078e000d */
[----:B------:R-:W-:Y:S01]  /*9940*/  STL [R1+0x850], R12 ;  /* 0x0008500c01007387 */ /* 0x000fe20000100800 */
[----:B---3--:R-:W-:-:S03]  /*9950*/  IMAD.MOV.U32 R10, RZ, RZ, R11 ;  /* 0x000000ffff0a7224 */ /* 0x008fc600078e000b */
[----:B------:R1:W-:Y:S04]  /*9960*/  STL [R1+0x864], R8 ;  /* 0x0008640801007387 */ /* 0x0003e80000100800 */
[----:B------:R-:W-:Y:S04]  /*9970*/  STL [R1+0x858], R10 ;  /* 0x0008580a01007387 */ /* 0x000fe80000100800 */
[----:B--2---:R2:W-:Y:S01]  /*9980*/  STL [R1+0x86c], R6 ;  /* 0x00086c0601007387 */ /* 0x0045e20000100800 */
[----:B-1----:R-:W-:-:S05]  /*9990*/  IMAD.MOV.U32 R8, RZ, RZ, R9 ;  /* 0x000000ffff087224 */ /* 0x002fca00078e0009 */
[----:B------:R-:W-:Y:S01]  /*99a0*/  STL [R1+0x860], R8 ;  /* 0x0008600801007387 */ /* 0x000fe20000100800 */
[----:B--2---:R-:W-:-:S03]  /*99b0*/  IMAD.MOV.U32 R6, RZ, RZ, R7 ;  /* 0x000000ffff067224 */ /* 0x004fc600078e0007 */
[----:B------:R1:W-:Y:S04]  /*99c0*/  STL [R1+0x874], R2 ;  /* 0x0008740201007387 */ /* 0x0003e80000100800 */
[----:B------:R-:W-:Y:S04]  /*99d0*/  STL [R1+0x868], R6 ;  /* 0x0008680601007387 */ /* 0x000fe80000100800 */
[----:B------:R0:W-:Y:S01]  /*99e0*/  STL [R1+0x87c], R4 ;  /* 0x00087c0401007387 */ /* 0x0001e20000100800 */
[----:B-1----:R-:W-:-:S05]  /*99f0*/  IMAD.MOV.U32 R2, RZ, RZ, R3 ;  /* 0x000000ffff027224 */ /* 0x002fca00078e0003 */
[----:B------:R1:W-:Y:S01]  /*9a00*/  STL [R1+0x870], R2 ;  /* 0x0008700201007387 */ /* 0x0003e20000100800 */
[----:B0-----:R-:W-:Y:S02]  /*9a10*/  IMAD R4, R0, 0x7f, RZ ;  /* 0x0000007f00047824 */ /* 0x001fe400078e02ff */
[----:B-1----:R-:W-:Y:S02]  /*9a20*/  IMAD.MOV.U32 R2, RZ, RZ, R5 ;  /* 0x000000ffff027224 */ /* 0x002fe400078e0005 */
[----:B------:R-:W-:-:S03]  /*9a30*/  IMAD.MOV.U32 R5, RZ, RZ, R23 ;  /* 0x000000ffff057224 */ /* 0x000fc600078e0017 */
[----:B------:R0:W-:Y:S01]  /*9a40*/  STL [R1+0x878], R2 ;  /* 0x0008780201007387 */ /* 0x0001e20000100800 */
[----:B------:R-:W-:-:S03]  /*9a50*/  IMAD.MOV.U32 R6, RZ, RZ, R25 ;  /* 0x000000ffff067224 */ /* 0x000fc600078e0019 */
[----:B------:R-:W-:Y:S01]  /*9a60*/  STL [R1+0x884], R22 ;  /* 0x0008841601007387 */ /* 0x000fe20000100800 */
[----:B------:R-:W-:Y:S02]  /*9a70*/  IMAD R7, R0, 0x7e, RZ ;  /* 0x0000007e00077824 */ /* 0x000fe400078e02ff */
[C---:B0-----:R-:W-:Y:S01]  /*9a80*/  IMAD.WIDE R2, R4.reuse, 0x2, R26 ;  /* 0x0000000204027825 */ /* 0x041fe200078e021a */
[----:B------:R0:W-:Y:S04]  /*9a90*/  STL [R1+0x880], R5 ;  /* 0x0008800501007387 */ /* 0x0001e80000100800 */
[----:B------:R-:W-:Y:S04]  /*9aa0*/  STL [R1+0x88c], R24 ;  /* 0x00088c1801007387 */ /* 0x000fe80000100800 */
[----:B------:R-:W-:Y:S01]  /*9ab0*/  STL [R1+0x894], R2 ;  /* 0x0008940201007387 */ /* 0x000fe20000100800 */
[----:B0-----:R-:W-:-:S03]  /*9ac0*/  IMAD.WIDE R4, R4, 0x2, R28 ;  /* 0x0000000204047825 */ /* 0x001fc600078e021c */
[----:B------:R0:W-:Y:S04]  /*9ad0*/  STL [R1+0x888], R6 ;  /* 0x0008880601007387 */ /* 0x0001e80000100800 */
[----:B------:R1:W-:Y:S04]  /*9ae0*/  STL [R1+0x890], R3 ;  /* 0x0008900301007387 */ /* 0x0003e80000100800 */
[----:B------:R-:W-:Y:S01]  /*9af0*/  STL [R1+0x89c], R4 ;  /* 0x00089c0401007387 */ /* 0x000fe20000100800 */
[----:B0-----:R-:W-:Y:S02]  /*9b00*/  IMAD R6, R0, 0x7d, RZ ;  /* 0x0000007d00067824 */ /* 0x001fe400078e02ff */
[C---:B-1----:R-:W-:Y:S01]  /*9b10*/  IMAD.WIDE R2, R7.reuse, 0x2, R26 ;  /* 0x0000000207027825 */ /* 0x042fe200078e021a */
[----:B------:R0:W-:Y:S04]  /*9b20*/  STL [R1+0x898], R5 ;  /* 0x0008980501007387 */ /* 0x0001e80000100800 */
[----:B------:R-:W-:Y:S04]  /*9b30*/  STL [R1+0x8a4], R2 ;  /* 0x0008a40201007387 */ /* 0x000fe80000100800 */
[----:B------:R1:W-:Y:S01]  /*9b40*/  STL [R1+0x8a0], R3 ;  /* 0x0008a00301007387 */ /* 0x0003e20000100800 */
[----:B0-----:R-:W-:-:S04]  /*9b50*/  IMAD.WIDE R4, R7, 0x2, R28 ;  /* 0x0000000207047825 */ /* 0x001fc800078e021c */
[----:B------:R-:W-:Y:S01]  /*9b60*/  IMAD R8, R0, 0x7c, RZ ;  /* 0x0000007c00087824 */ /* 0x000fe200078e02ff */
[----:B------:R-:W-:Y:S01]  /*9b70*/  STL [R1+0x8ac], R4 ;  /* 0x0008ac0401007387 */ /* 0x000fe20000100800 */
[----:B-1----:R-:W-:-:S03]  /*9b80*/  IMAD.WIDE R2, R6, 0x2, R26 ;  /* 0x0000000206027825 */ /* 0x002fc600078e021a */
[----:B------:R0:W-:Y:S01]  /*9b90*/  STL [R1+0x8a8], R5 ;  /* 0x0008a80501007387 */ /* 0x0001e20000100800 */
[----:B------:R-:W-:-:S03]  /*9ba0*/  IMAD.WIDE R6, R6, 0x2, R28 ;  /* 0x0000000206067825 */ /* 0x000fc600078e021c */
[----:B------:R-:W-:Y:S04]  /*9bb0*/  STL [R1+0x8b4], R2 ;  /* 0x0008b40201007387 */ /* 0x000fe80000100800 */
[----:B------:R1:W-:Y:S04]  /*9bc0*/  STL [R1+0x8b0], R3 ;  /* 0x0008b00301007387 */ /* 0x0003e80000100800 */
[----:B------:R2:W-:Y:S01]  /*9bd0*/  STL [R1+0x8bc], R6 ;  /* 0x0008bc0601007387 */ /* 0x0005e20000100800 */
[----:B0-----:R-:W-:-:S04]  /*9be0*/  IMAD.WIDE R4, R8, 0x2, R28 ;  /* 0x0000000208047825 */ /* 0x001fc800078e021c */
[----:B-1----:R-:W-:Y:S01]  /*9bf0*/  IMAD.WIDE R2, R8, 0x2, R26 ;  /* 0x0000000208027825 */ /* 0x002fe200078e021a */
[----:B------:R-:W-:Y:S03]  /*9c00*/  STL [R1+0x8b8], R7 ;  /* 0x0008b80701007387 */ /* 0x000fe60000100800 */
[C---:B--2---:R-:W-:Y:S01]  /*9c10*/  IMAD R6, R0.reuse, 0x7b, RZ ;  /* 0x0000007b00067824 */ /* 0x044fe200078e02ff */
[----:B------:R-:W-:Y:S04]  /*9c20*/  STL [R1+0x8c4], R2 ;  /* 0x0008c40201007387 */ /* 0x000fe80000100800 */
[----:B------:R0:W-:Y:S01]  /*9c30*/  STL [R1+0x8c0], R3 ;  /* 0x0008c00301007387 */ /* 0x0001e20000100800 */
[----:B------:R-:W-:-:S03]  /*9c40*/  IMAD R8, R0, 0x7a, RZ ;  /* 0x0000007a00087824 */ /* 0x000fc600078e02ff */
[----:B------:R-:W-:Y:S01]  /*9c50*/  STL [R1+0x8cc], R4 ;  /* 0x0008cc0401007387 */ /* 0x000fe20000100800 */
[----:B0-----:R-:W-:-:S03]  /*9c60*/  IMAD.WIDE R2, R6, 0x2, R26 ;  /* 0x0000000206027825 */ /* 0x001fc600078e021a */
        /* <DEDUP_REMOVED lines=403> */
[----:B------:R-:W-:-:S03]  /*b5a0*/  IMAD.SHL.U32 R8, R0, 0x40, RZ ;  /* 0x0000004000087824 */ /* 0x000fc600078e00ff */
        /* <DEDUP_REMOVED lines=439> */
[----:B------:R1:W-:Y:S01]  /*d120*/  STL [R1+0x1050], R3 ;  /* 0x0010500301007387 */ /* 0x0003e20000100800 */
[----:B0-----:R-:W-:-:S03]  /*d130*/  IMAD.WIDE R4, R8, 0x2, R28 ;  /* 0x0000000208047825 */ /* 0x001fc600078e021c */
[----:B------:R-:W-:Y:S01]  /*d140*/  STL [R1+0x105c], R6 ;  /* 0x00105c0601007387 */ /* 0x000fe20000100800 */
[----:B-1----:R-:W-:-:S03]  /*d150*/  IMAD.WIDE R2, R8, 0x2, R26 ;  /* 0x0000000208027825 */ /* 0x002fc600078e021a */
[----:B------:R0:W-:Y:S04]  /*d160*/  STL [R1+0x1058], R7 ;  /* 0x0010580701007387 */ /* 0x0001e80000100800 */
[----:B------:R-:W-:Y:S04]  /*d170*/  STL [R1+0x1064], R2 ;  /* 0x0010640201007387 */ /* 0x000fe80000100800 */
[----:B------:R1:W-:Y:S01]  /*d180*/  STL [R1+0x1060], R3 ;  /* 0x0010600301007387 */ /* 0x0003e20000100800 */
[----:B0-----:R-:W-:-:S03]  /*d190*/  IMAD.WIDE R6, R0, 0x2, R26 ;  /* 0x0000000200067825 */ /* 0x001fc600078e021a */
[----:B------:R-:W-:Y:S01]  /*d1a0*/  STL [R1+0x106c], R4 ;  /* 0x00106c0401007387 */ /* 0x000fe20000100800 */
[----:B------:R-:W0:Y:S03]  /*d1b0*/  LDC R27, c[0x0][0x3ac] ;  /* 0x0000eb00ff1b7b82 */ /* 0x000e260000000800 */
[----:B------:R-:W-:Y:S01]  /*d1c0*/  STL [R1+0x1068], R5 ;  /* 0x0010680501007387 */ /* 0x000fe20000100800 */
[----:B-1----:R-:W-:-:S03]  /*d1d0*/  IMAD.WIDE R2, R0, 0x2, R28 ;  /* 0x0000000200027825 */ /* 0x002fc600078e021c */
[----:B------:R1:W-:Y:S04]  /*d1e0*/  STL [R1+0x1074], R6 ;  /* 0x0010740601007387 */ /* 0x0003e80000100800 */
[----:B------:R-:W-:Y:S04]  /*d1f0*/  STL [R1+0x1070], R7 ;  /* 0x0010700701007387 */ /* 0x000fe80000100800 */
[----:B------:R-:W-:Y:S04]  /*d200*/  STL [R1+0x107c], R2 ;  /* 0x00107c0201007387 */ /* 0x000fe80000100800 */
[----:B------:R0:W-:Y:S04]  /*d210*/  STL [R1+0x1078], R3 ;  /* 0x0010780301007387 */ /* 0x0001e80000100800 */
[----:B------:R2:W-:Y:S04]  /*d220*/  STL [R1+0x5c8], RZ ;  /* 0x0005c8ff01007387 */ /* 0x0005e80000100800 */
        /* <DEDUP_REMOVED lines=17> */
[----:B------:R2:W-:Y:S01]  /*d340*/  STL [R1+0x294], RZ ;  /* 0x000294ff01007387 */ /* 0x0005e20000100800 */
[----:B------:R-:W3:Y:S03]  /*d350*/  S2R R29, SR_TID.X ;  /* 0x00000000001d7919 */ /* 0x000ee60000002100 */
        /* <DEDUP_REMOVED lines=29> */
[----:B---3--:R-:W-:-:S03]  /*d530*/  LOP3.LUT R29, R29, 0x3f, RZ, 0xc0, !PT ;  /* 0x0000003f1d1d7812 */ /* 0x008fc600078ec0ff */
[----:B------:R2:W-:Y:S04]  /*d540*/  STL [R1+0x1ec], RZ ;  /* 0x0001ecff01007387 */ /* 0x0005e80000100800 */
[----:B------:R2:W-:Y:S04]  /*d550*/  STL [R1+0x1d0], RZ ;  /* 0x0001d0ff01007387 */ /* 0x0005e80000100800 */
[----:B------:R2:W-:Y:S04]  /*d560*/  STL [R1+0x1d4], RZ ;  /* 0x0001d4ff01007387 */ /* 0x0005e80000100800 */
[----:B------:R2:W-:Y:S04]  /*d570*/  STL [R1+0x1d8], RZ ;  /* 0x0001d8ff01007387 */ /* 0x0005e80000100800 */
[----:B------:R2:W-:Y:S01]  /*d580*/  STL [R1+0x1dc], RZ ;  /* 0x0001dcff01007387 */ /* 0x0005e20000100800 */
[----:B-1----:R-:W-:-:S03]  /*d590*/  IMAD.SHL.U32 R6, R29, 0x2, RZ ;  /* 0x000000021d067824 */ /* 0x002fc600078e00ff */
[----:B------:R2:W-:Y:S04]  /*d5a0*/  STL [R1+0x1b0], RZ ;  /* 0x0001b0ff01007387 */ /* 0x0005e80000100800 */
[----:B------:R2:W-:Y:S04]  /*d5b0*/  STL [R1+0x1b4], RZ ;  /* 0x0001b4ff01007387 */ /* 0x0005e80000100800 */
[----:B------:R2:W-:Y:S04]  /*d5c0*/  STL [R1+0x1b8], RZ ;  /* 0x0001b8ff01007387 */ /* 0x0005e80000100800 */
[----:B------:R2:W-:Y:S04]  /*d5d0*/  STL [R1+0x1bc], RZ ;  /* 0x0001bcff01007387 */ /* 0x0005e80000100800 */
[----:B------:R-:W3:Y:S04]  /*d5e0*/  LDL R29, [R1+0x3c8] ;  /* 0x0003c800011d7983 */ /* 0x000ee80000100800 */
[----:B------:R-:W4:Y:S04]  /*d5f0*/  LDL R28, [R1+0x3cc] ;  /* 0x0003cc00011c7983 */ /* 0x000f280000100800 */
        /* <DEDUP_REMOVED lines=52> */
[----:B0-----:R-:W-:-:S03]  /*d940*/  IMAD.SHL.U32 R3, R27, 0x80, RZ ;  /* 0x000000801b037824 */ /* 0x001fc600078e00ff */
[----:B------:R2:W-:Y:S01]  /*d950*/  STL [R1+0x260], RZ ;  /* 0x000260ff01007387 */ /* 0x0005e20000100800 */
[----:B------:R-:W-:-:S03]  /*d960*/  IMAD.SHL.U32 R4, R0, 0x80, RZ ;  /* 0x0000008000047824 */ /* 0x000fc600078e00ff */
[----:B------:R2:W-:Y:S04]  /*d970*/  STL [R1+0x264], RZ ;  /* 0x000264ff01007387 */ /* 0x0005e80000100800 */
[----:B------:R2:W-:Y:S04]  /*d980*/  STL [R1+0x268], RZ ;  /* 0x000268ff01007387 */ /* 0x0005e80000100800 */
[----:B------:R2:W-:Y:S04]  /*d990*/  STL [R1+0x26c], RZ ;  /* 0x00026cff01007387 */ /* 0x0005e80000100800 */
[----:B------:R2:W-:Y:S01]  /*d9a0*/  STL [R1+0x220], RZ ;  /* 0x000220ff01007387 */ /* 0x0005e20000100800 */
[----:B------:R-:W-:-:S03]  /*d9b0*/  SHF.R.S32.HI R2, RZ, 0x1f, R3 ;  /* 0x0000001fff027819 */ /* 0x000fc60000011403 */
[----:B------:R2:W-:Y:S01]  /*d9c0*/  STL [R1+0x224], RZ ;  /* 0x000224ff01007387 */ /* 0x0005e20000100800 */
[----:B------:R-:W-:-:S03]  /*d9d0*/  SHF.R.S32.HI R5, RZ, 0x1f, R4 ;  /* 0x0000001fff057819 */ /* 0x000fc60000011404 */
[----:B------:R2:W-:Y:S04]  /*d9e0*/  STL [R1+0x228], RZ ;  /* 0x000228ff01007387 */ /* 0x0005e80000100800 */
[----:B------:R2:W-:Y:S04]  /*d9f0*/  STL [R1+0x22c], RZ ;  /* 0x00022cff01007387 */ /* 0x0005e80000100800 */
[----:B------:R2:W-:Y:S01]  /*da00*/  STL [R1+0x230], RZ ;  /* 0x000230ff01007387 */ /* 0x0005e20000100800 */
[----:B------:R-:W-:-:S03]  /*da10*/  SHF.L.U64.HI R2, R3, 0x1, R2 ;  /* 0x0000000103027819 */ /* 0x000fc60000010202 */
[----:B------:R2:W-:Y:S01]  /*da20*/  STL [R1+0x234], RZ ;  /* 0x000234ff01007387 */ /* 0x0005e20000100800 */
[----:B------:R-:W-:-:S03]  /*da30*/  SHF.L.U64.HI R0, R4, 0x1, R5 ;  /* 0x0000000104007819 */ /* 0x000fc60000010205 */
[----:B------:R2:W-:Y:S01]  /*da40*/  STL [R1+0x238], RZ ;  /* 0x000238ff01007387 */ /* 0x0005e20000100800 */
[----:B------:R-:W-:-:S03]  /*da50*/  LOP3.LUT R3, R6, 0x30, RZ, 0x3c, !PT ;  /* 0x0000003006037812 */ /* 0x000fc600078e3cff */
[----:B------:R2:W-:Y:S01]  /*da60*/  STL [R1+0x23c], RZ ;  /* 0x00023cff01007387 */ /* 0x0005e20000100800 */
[----:B------:R-:W-:-:S03]  /*da70*/  LOP3.LUT R4, R6, 0x20, RZ, 0x3c, !PT ;  /* 0x0000002006047812 */ /* 0x000fc600078e3cff */
[----:B------:R2:W-:Y:S01]  /*da80*/  STL [R1+0x250], RZ ;  /* 0x000250ff01007387 */ /* 0x0005e20000100800 */
[----:B------:R-:W-:-:S03]  /*da90*/  LOP3.LUT R3, R6, 0x60, RZ, 0x3c, !PT ;  /* 0x0000006006037812 */ /* 0x000fc600078e3cff */
[----:B------:R2:W-:Y:S01]  /*daa0*/  STL [R1+0x254], RZ ;  /* 0x000254ff01007387 */ /* 0x0005e20000100800 */
[----:B------:R-:W-:-:S03]  /*dab0*/  LOP3.LUT R4, R6, 0x50, RZ, 0x3c, !PT ;  /* 0x0000005006047812 */ /* 0x000fc600078e3cff */
[----:B------:R2:W-:Y:S04]  /*dac0*/  STL [R1+0x258], RZ ;  /* 0x000258ff01007387 */ /* 0x0005e80000100800 */
[----:B------:R2:W-:Y:S04]  /*dad0*/  STL [R1+0x25c], RZ ;  /* 0x00025cff01007387 */ /* 0x0005e80000100800 */
[----:B------:R2:W-:Y:S04]  /*dae0*/  STL [R1+0x240], RZ ;  /* 0x000240ff01007387 */ /* 0x0005e80000100800 */
[----:B------:R2:W-:Y:S04]  /*daf0*/  STL [R1+0x244], RZ ;  /* 0x000244ff01007387 */ /* 0x0005e80000100800 */
[----:B------:R2:W-:Y:S04]  /*db00*/  STL [R1+0x248], RZ ;  /* 0x000248ff01007387 */ /* 0x0005e80000100800 */
[----:B------:R2:W-:Y:S01]  /*db10*/  STL [R1+0x24c], RZ ;  /* 0x00024cff01007387 */ /* 0x0005e20000100800 */
[----:B---3--:R-:W-:-:S02]  /*db20*/  LOP3.LUT R3, R29, 0x40, RZ, 0x3c, !PT ;  /* 0x000000401d037812 */ /* 0x008fc400078e3cff */
[----:B----4-:R-:W-:-:S03]  /*db30*/  LOP3.LUT R4, R28, 0x40, RZ, 0x3c, !PT ;  /* 0x000000401c047812 */ /* 0x010fc600078e3cff */
[----:B------:R2:W-:Y:S04]  /*db40*/  STL [R1+0x11e4], R3 ;  /* 0x0011e40301007387 */ /* 0x0005e80000100800 */
[----:B------:R2:W-:Y:S01]  /*db50*/  STL [R1+0x11e0], R4 ;  /* 0x0011e00401007387 */ /* 0x0005e20000100800 */
[----:B------:R-:W-:Y:S01]  /*db60*/  USHF.R.S32.HI UR6, URZ, 0x1f, UR4 ;  /* 0x0000001fff067899 */ /* 0x000fe20008011404 */
[C---:B------:R-:W-:Y:S02]  /*db70*/  LOP3.LUT R5, R6.reuse, 0x10, RZ, 0x3c, !PT ;  /* 0x0000001006057812 */ /* 0x040fe400078e3cff */
[C---:B------:R-:W-:Y:S01]  /*db80*/  LOP3.LUT R5, R6.reuse, 0x40, RZ, 0x3c, !PT ;  /* 0x0000004006057812 */ /* 0x040fe200078e3cff */
[----:B------:R-:W-:Y:S01]  /*db90*/  ULEA.HI UR6, UR6, UR4, URZ, 0x7 ;  /* 0x0000000406067291 */ /* 0x000fe2000f8f38ff */
[----:B------:R-:W-:-:S03]  /*dba0*/  LOP3.LUT R5, R6, 0x70, RZ, 0x3c, !PT ;  /* 0x0000007006057812 */ /* 0x000fc600078e3cff */
[----:B------:R-:W-:-:S12]  /*dbb0*/  USHF.R.S32.HI UR6, URZ, 0x7, UR6 ;  /* 0x00000007ff067899 */ /* 0x000fd80008011406 */
.L_x_1:
[----:B0-2---:R-:W2:Y:S01]  /*dbc0*/  LDL.64 R4, [R1+0x3d8] ;  /* 0x0003d80001047983 */ /* 0x005ea20000100a00 */
[----:B------:R-:W0:Y:S03]  /*dbd0*/  LDC R3, c[0x0][0x3a0] ;  /* 0x0000e800ff037b82 */ /* 0x000e260000000800 */
[----:B-----5:R-:W-:Y:S04]  /*dbe0*/  STL [R1+0x2780], R15 ;  /* 0x0027800f01007387 */ /* 0x020fe80000100800 */
[----:B------:R-:W-:Y:S04]  /*dbf0*/  STL [R1+0x2784], R15 ;  /* 0x0027840f01007387 */ /* 0x000fe80000100800 */
        /* <DEDUP_REMOVED lines=210> */
[----:B------:R1:W-:Y:S04]  /*e920*/  STL [R1+0x1370], R0 ;  /* 0x0013700001007387 */ /* 0x0003e80000100800 */
[----:B-1----:R-:W0:Y:S01]  /*e930*/  LDL.LU R0, [R1+0x5c8] ;  /* 0x0005c80001007983 */ /* 0x002e220000300800 */
[----:B------:R-:W-:-:S02]  /*e940*/  PRMT R15, RZ, 0x7610, R15 ;  /* 0x00007610ff0f7816 */ /* 0x000fc4000000000f */
[----:B------:R-:W-:Y:S01]  /*e950*/  PRMT R14, RZ, 0x7610, R14 ;  /* 0x00007610ff0e7816 */ /* 0x000fe2000000000e */
[----:B------:R-:W-:Y:S04]  /*e960*/  STL [R1+0x12c0], R2 ;  /* 0x0012c00201007387 */ /* 0x000fe80000100800 */
[----:B------:R-:W-:Y:S04]  /*e970*/  STL [R1+0x2640], R2 ;  /* 0x0026400201007387 */ /* 0x000fe80000100800 */
[----:B------:R-:W-:Y:S04]  /*e980*/  STL [R1+0x2648], R2 ;  /* 0x0026480201007387 */ /* 0x000fe80000100800 */
[----:B------:R-:W-:Y:S01]  /*e990*/  STL [R1+0x264c], R2 ;  /* 0x00264c0201007387 */ /* 0x000fe20000100800 */
[----:B0-----:R-:W-:-:S03]  /*e9a0*/  IMAD R3, R0, -0x80, R3 ;  /* 0xffffff8000037824 */ /* 0x001fc600078e0203 */
[----:B------:R-:W-:Y:S02]  /*e9b0*/  STL [R1+0x1630], R0 ;  /* 0x0016300001007387 */ /* 0x000fe40000100800 */
[C---:B------:R-:W-:Y:S02]  /*e9c0*/  ISETP.GT.AND P0, PT, R3.reuse, RZ, PT ;  /* 0x000000ff0300720c */ /* 0x040fe40003f04270 */
[----:B------:R-:W-:Y:S01]  /*e9d0*/  STL [R1+0x2650], R0 ;  /* 0x0026500001007387 */ /* 0x000fe20000100800 */
[----:B------:R-:W-:-:S10]  /*e9e0*/  ISETP.GT.AND P1, PT, R3, 0x1, PT ;  /* 0x000000010300780c */ /* 0x000fd40003f24270 */
[----:B--2---:R-:W2:Y:S04]  /*e9f0*/  @P0 LDG.E.U16 R15, desc[UR12][R4.64] ;  /* 0x0000000c040f0981 */ /* 0x004ea8000c1e1500 */
[----:B--2---:R0:W-:Y:S04]  /*ea00*/  STL [R1+0x520], R15 ;  /* 0x0005200f01007387 */ /* 0x0041e80000100800 */
[----:B0-----:R-:W2:Y:S04]  /*ea10*/  LDL.LU R15, [R1+0x2a70] ;  /* 0x002a7000010f7983 */ /* 0x001ea80000300800 */
[----:B------:R-:W3:Y:S01]  /*ea20*/  LDL.64 R4, [R1+0x3d0] ;  /* 0x0003d00001047983 */ /* 0x000ee20000100a00 */
[----:B------:R-:W-:-:S02]  /*ea30*/  ISETP.GT.AND P2, PT, R3, 0x2, PT ;  /* 0x000000020300780c */ /* 0x000fc40003f44270 */
[----:B--2---:R-:W-:Y:S01]  /*ea40*/  PRMT R15, RZ, 0x7610, R15 ;  /* 0x00007610ff0f7816 */ /* 0x004fe2000000000f */
[----:B---3--:R-:W2:Y:S04]  /*ea50*/  @P0 LDG.E.U16 R14, desc[UR12][R4.64] ;  /* 0x0000000c040e0981 */ /* 0x008ea8000c1e1500 */
[----:B--2---:R0:W-:Y:S04]  /*ea60*/  STL [R1+0x51c], R14 ;  /* 0x00051c0e01007387 */ /* 0x0041e80000100800 */
[----:B0-----:R-:W2:Y:S04]  /*ea70*/  LDL.LU R14, [R1+0x2a6c] ;  /* 0x002a6c00010e7983 */ /* 0x001ea80000300800 */
[----:B------:R-:W3:Y:S04]  /*ea80*/  LDL R4, [R1+0x1078] ;  /* 0x0010780001047983 */ /* 0x000ee80000100800 */
[----:B------:R-:W3:Y:S01]  /*ea90*/  LDL R5, [R1+0x107c] ;  /* 0x00107c0001057983 */ /* 0x000ee20000100800 */
[----:B--2---:R-:W-:-:S02]  /*eaa0*/  PRMT R14, RZ, 0x7610, R14 ;  /* 0x00007610ff0e7816 */ /* 0x004fc4000000000e */
[----:B---3--:R-:W-:-:S04]  /*eab0*/  @P1 LOP3.LUT R5, R5, R4, RZ, 0x3c, !PT ;  /* 0x0000000405051212 */ /* 0x008fc800078e3cff */
[----:B------:R-:W-:-:S04]  /*eac0*/  @P1 LOP3.LUT R4, R5, R4, RZ, 0x3c, !PT ;  /* 0x0000000405041212 */ /* 0x000fc800078e3cff */
[----:B------:R-:W-:-:S05]  /*ead0*/  @P1 LOP3.LUT R5, R5, R4, RZ, 0x3c, !PT ;  /* 0x0000000405051212 */ /* 0x000fca00078e3cff */
[----:B------:R-:W2:Y:S04]  /*eae0*/  @P1 LDG.E.U16 R15, desc[UR12][R4.64] ;  /* 0x0000000c040f1981 */ /* 0x000ea8000c1e1500 */
[----:B--2---:R0:W-:Y:S04]  /*eaf0*/  STL [R1+0x518], R15 ;  /* 0x0005180f01007387 */ /* 0x0041e80000100800 */
[----:B0-----:R-:W2:Y:S04]  /*eb00*/  LDL.LU R15, [R1+0x2a68] ;  /* 0x002a6800010f7983 */ /* 0x001ea80000300800 */
[----:B------:R-:W3:Y:S04]  /*eb10*/  LDL R4, [R1+0x1070] ;  /* 0x0010700001047983 */ /* 0x000ee80000100800 */
[----:B------:R-:W3:Y:S01]  /*eb20*/  LDL R5, [R1+0x1074] ;  /* 0x0010740001057983 */ /* 0x000ee20000100800 */
[----:B------:R-:W-:-:S02]  /*eb30*/  ISETP.GT.AND P0, PT, R3, 0x3, PT ;  /* 0x000000030300780c */ /* 0x000fc40003f04270 */
[----:B--2---:R-:W-:Y:S02]  /*eb40*/  PRMT R15, RZ, 0x7610, R15 ;  /* 0x00007610ff0f7816 */ /* 0x004fe4000000000f */
        /* <DEDUP_REMOVED lines=530> */
[----:B------:R-:W-:-:S02]  /*10c70*/  PRMT R2, RZ, 0x7610, R2 ;  /* 0x00007610ff027816 */ /* 0x000fc40000000002 */
[----:B------:R-:W-:Y:S02]  /*10c80*/  ISETP.GT.AND P1, PT, R3, 0x1f, PT ;  /* 0x0000001f0300780c */ /* 0x000fe40003f24270 */
        /* <DEDUP_REMOVED lines=10> */
[----:B---3--:R-:W-:-:S04]  /*10d30*/  @P0 LOP3.LUT R5, R5, R4, RZ, 0x3c, !PT ;  /* 0x0000000405050212 */ /* 0x008fc800078e3cff */
[----:B------:R-:W-:-:S04]  /*10d40*/  @P0 LOP3.LUT R4, R5, R4, RZ, 0x3c, !PT ;  /* 0x0000000405040212 */ /* 0x000fc800078e3cff */
[----:B------:R-:W-:-:S05]  /*10d50*/  @P0 LOP3.LUT R5, R5, R4, RZ, 0x3c, !PT ;  /* 0x0000000405050212 */ /* 0x000fca00078e3cff */
[----:B------:R-:W3:Y:S04]  /*10d60*/  @P0 LDG.E.U16 R15, desc[UR12][R4.64] ;  /* 0x0000000c040f0981 */ /* 0x000ee8000c1e1500 */
[----:B---3--:R0:W-:Y:S04]  /*10d70*/  STL [R1+0x41c], R15 ;  /* 0x00041c0f01007387 */ /* 0x0081e80000100800 */
[----:B0-----:R-:W3:Y:S04]  /*10d80*/  LDL.LU R15, [R1+0x2980] ;  /* 0x00298000010f7983 */ /* 0x001ee80000300800 */
[----:B------:R-:W4:Y:S04]  /*10d90*/  LDL R4, [R1+0xea0] ;  /* 0x000ea00001047983 */ /* 0x000f280000100800 */
[----:B------:R-:W4:Y:S01]  /*10da0*/  LDL R5, [R1+0xea4] ;  /* 0x000ea40001057983 */ /* 0x000f220000100800 */
[----:B---3--:R-:W-:-:S02]  /*10db0*/  PRMT R15, RZ, 0x7610, R15 ;  /* 0x00007610ff0f7816 */ /* 0x008fc4000000000f */
[----:B----4-:R-:W-:-:S04]  /*10dc0*/  @P0 LOP3.LUT R5, R5, R4, RZ, 0x3c, !PT ;  /* 0x0000000405050212 */ /* 0x010fc800078e3cff */
[----:B------:R-:W-:-:S04]  /*10dd0*/  @P0 LOP3.LUT R4, R5, R4, RZ, 0x3c, !PT ;  /* 0x0000000405040212 */ /* 0x000fc800078e3cff */
[----:B------:R-:W-:-:S05]  /*10de0*/  @P0 LOP3.LUT R5, R5, R4, RZ, 0x3c, !PT ;  /* 0x0000000405050212 */ /* 0x000fca00078e3cff */
[----:B------:R-:W3:Y:S04]  /*10df0*/  @P0 LDG.E.U16 R2, desc[UR12][R4.64] ;  /* 0x0000000c04020981 */ /* 0x000ee8000c1e1500 */
[----:B------:R-:W4:Y:S04]  /*10e00*/  LDL R4, [R1+0xe98] ;  /* 0x000e980001047983 */ /* 0x000f280000100800 */
[----:B------:R-:W4:Y:S01]  /*10e10*/  LDL R5, [R1+0xe9c] ;  /* 0x000e9c0001057983 */ /* 0x000f220000100800 */
[----:B--2---:R-:W-:Y:S02]  /*10e20*/  PRMT R14, RZ, 0x7610, R14 ;  /* 0x00007610ff0e7816 */ /* 0x004fe4000000000e */
[----:B------:R-:W-:Y:S01]  /*10e30*/  ISETP.GT.AND P0, PT, R3, 0x21, PT ;  /* 0x000000210300780c */ /* 0x000fe20003f04270 */
[----:B---3--:R-:W-:Y:S01]  /*10e40*/  STL [R1+0x2654], R2 ;  /* 0x0026540201007387 */ /* 0x008fe20000100800 */
[----:B----4-:R-:W-:-:S04]  /*10e50*/  @P1 LOP3.LUT R5, R5, R4, RZ, 0x3c, !PT ;  /* 0x0000000405051212 */ /* 0x010fc800078e3cff */
        /* <DEDUP_REMOVED lines=263> */
[----:B------:R-:W3:Y:S02]  /*11ed0*/  LDL R5, [R1+0xdbc] ;  /* 0x000dbc0001057983 */ /* 0x000ee40000100800 */
        /* <DEDUP_REMOVED lines=8> */
[----:B--2---:R-:W-:-:S02]  /*11f60*/  PRMT R14, RZ, 0x7610, R14 ;  /* 0x00007610ff0e7816 */ /* 0x004fc4000000000e */
[----:B------:R-:W-:Y:S02]  /*11f70*/  ISETP.GT.AND P2, PT, R3, 0x2f, PT ;  /* 0x0000002f0300780c */ /* 0x000fe40003f44270 */
[----:B----4-:R-:W-:-:S04]  /*11f80*/  @P0 LOP3.LUT R5, R5, R4, RZ, 0x3c, !PT ;  /* 0x0000000405050212 */ /* 0x010fc800078e3cff */
[----:B------:R-:W-:-:S04]  /*11f90*/  @P0 LOP3.LUT R4, R5, R4, RZ, 0x3c, !PT ;  /* 0x0000000405040212 */ /* 0x000fc800078e3cff */
[----:B------:R-:W-:-:S05]  /*11fa0*/  @P0 LOP3.LUT R5, R5, R4, RZ, 0x3c, !PT ;  /* 0x0000000405050212 */ /* 0x000fca00078e3cff */
[----:B------:R-:W2:Y:S04]  /*11fb0*/  @P0 LDG.E.U16 R2, desc[UR12][R4.64] ;  /* 0x0000000c04020981 */ /* 0x000ea8000c1e1500 */
[----:B------:R-:W4:Y:S04]  /*11fc0*/  LDL R4, [R1+0xda8] ;  /* 0x000da80001047983 */ /* 0x000f280000100800 */
[----:B------:R-:W4:Y:S01]  /*11fd0*/  LDL R5, [R1+0xdac] ;  /* 0x000dac0001057983 */ /* 0x000f220000100800 */
[----:B---3--:R-:W-:Y:S02]  /*11fe0*/  PRMT R15, RZ, 0x7610, R15 ;  /* 0x00007610ff0f7816 */ /* 0x008fe4000000000f */
[----:B------:R-:W-:Y:S01]  /*11ff0*/  ISETP.GT.AND P0, PT, R3, 0x30, PT ;  /* 0x000000300300780c */ /* 0x000fe20003f04270 */
[----:B--2---:R-:W-:Y:S01]  /*12000*/  STL [R1+0x26b0], R2 ;  /* 0x0026b00201007387 */ /* 0x004fe20000100800 */
        /* <DEDUP_REMOVED lines=942> */
[----:B--2---:R0:W-:Y:S04]  /*15af0*/  STL [R1+0x524], R14 ;  /* 0x0005240e01007387 */ /* 0x0041e80000100800 */
[----:B0-----:R-:W2:Y:S04]  /*15b00*/  LDL.LU R14, [R1+0x277c] ;  /* 0x00277c00010e7983 */ /* 0x001ea80000300800 */
[----:B------:R-:W4:Y:S04]  /*15b10*/  LDL R4, [R1+0xa88] ;  /* 0x000a880001047983 */ /* 0x000f280000100800 */
[----:B------:R-:W4:Y:S01]  /*15b20*/  LDL R5, [R1+0xa8c] ;  /* 0x000a8c0001057983 */ /* 0x000f220000100800 */
[----:B------:R-:W-:-:S02]  /*15b30*/  PRMT R29, RZ, 0x7610, R29 ;  /* 0x00007610ff1d7816 */ /* 0x000fc4000000001d */
[----:B----4-:R-:W-:-:S04]  /*15b40*/  @P0 LOP3.LUT R5, R5, R4, RZ, 0x3c, !PT ;  /* 0x0000000405050212 */ /* 0x010fc800078e3cff */
[----:B------:R-:W-:-:S04]  /*15b50*/  @P0 LOP3.LUT R4, R5, R4, RZ, 0x3c, !PT ;  /* 0x0000000405040212 */ /* 0x000fc800078e3cff */
[----:B------:R-:W-:-:S05]  /*15b60*/  @P0 LOP3.LUT R5, R5, R4, RZ, 0x3c, !PT ;  /* 0x0000000405050212 */ /* 0x000fca00078e3cff */
[----:B------:R-:W4:Y:S04]  /*15b70*/  @P0 LDG.E.U16 R29, desc[UR12][R4.64] ;  /* 0x0000000c041d0981 */ /* 0x000f28000c1e1500 */
[----:B----4-:R0:W-:Y:S04]  /*15b80*/  STL [R1+0x5c], R29 ;  /* 0x00005c1d01007387 */ /* 0x0101e80000100800 */
[----:B0-----:R-:W4:Y:S04]  /*15b90*/  LDL.LU R29, [R1+0x2778] ;  /* 0x00277800011d7983 */ /* 0x001f280000300800 */
[----:B------:R-:W2:Y:S04]  /*15ba0*/  LDL R4, [R1+0xa80] ;  /* 0x000a800001047983 */ /* 0x000ea80000100800 */
[----:B------:R-:W2:Y:S01]  /*15bb0*/  LDL R5, [R1+0xa84] ;  /* 0x000a840001057983 */ /* 0x000ea20000100800 */
[----:B------:R-:W-:-:S02]  /*15bc0*/  PRMT R17, RZ, 0x7610, R17 ;  /* 0x00007610ff117816 */ /* 0x000fc40000000011 */
[----:B------:R-:W-:Y:S02]  /*15bd0*/  ISETP.GT.AND P1, PT, R3, 0x61, PT ;  /* 0x000000610300780c */ /* 0x000fe40003f24270 */
[----:B--2---:R-:W-:-:S04]  /*15be0*/  @P0 LOP3.LUT R5, R5, R4, RZ, 0x3c, !PT ;  /* 0x0000000405050212 */ /* 0x004fc800078e3cff */
[----:B------:R-:W-:-:S04]  /*15bf0*/  @P0 LOP3.LUT R4, R5, R4, RZ, 0x3c, !PT ;  /* 0x0000000405040212 */ /* 0x000fc800078e3cff */
[----:B------:R-:W-:-:S05]  /*15c00*/  @P0 LOP3.LUT R5, R5, R4, RZ, 0x3c, !PT ;  /* 0x0000000405050212 */ /* 0x000fca00078e3cff */
[----:B------:R-:W2:Y:S04]  /*15c10*/  @P0 LDG.E.U16 R17, desc[UR12][R4.64] ;  /* 0x0000000c04110981 */ /* 0x000ea8000c1e1500 */
[----:B--2---:R0:W-:Y:S04]  /*15c20*/  STL [R1+0x58], R17 ;  /* 0x0000581101007387 */ /* 0x0041e80000100800 */
[----:B0-----:R-:W2:Y:S04]  /*15c30*/  LDL.LU R17, [R1+0x2774] ;  /* 0x0027740001117983 */ /* 0x001ea80000300800 */
[----:B------:R-:W2:Y:S04]  /*15c40*/  LDL R4, [R1+0xa78] ;  /* 0x000a780001047983 */ /* 0x000ea80000100800 */
[----:B------:R-:W2:Y:S01]  /*15c50*/  LDL R5, [R1+0xa7c] ;  /* 0x000a7c0001057983 */ /* 0x000ea20000100800 */
[----:B------:R-:W-:-:S02]  /*15c60*/  PRMT R16, RZ, 0x7610, R16 ;  /* 0x00007610ff107816 */ /* 0x000fc40000000010 */
        /* <DEDUP_REMOVED lines=123> */
[----:B---3--:R-:W-:-:S02]  /*16420*/  PRMT R15, RZ, 0x7610, R15 ;  /* 0x00007610ff0f7816 */ /* 0x008fc4000000000f */
[----:B--2---:R-:W-:-:S04]  /*16430*/  @P2 LOP3.LUT R5, R5, R4, RZ, 0x3c, !PT ;  /* 0x0000000405052212 */ /* 0x004fc800078e3cff */
[----:B------:R-:W-:-:S04]  /*16440*/  @P2 LOP3.LUT R4, R5, R4, RZ, 0x3c, !PT ;  /* 0x0000000405042212 */ /* 0x000fc800078e3cff */
[----:B------:R-:W-:-:S05]  /*16450*/  @P2 LOP3.LUT R5, R5, R4, RZ, 0x3c, !PT ;  /* 0x0000000405052212 */ /* 0x000fca00078e3cff */
[----:B------:R-:W2:Y:S04]  /*16460*/  @P2 LDG.E.U16 R15, desc[UR12][R4.64] ;  /* 0x0000000c040f2981 */ /* 0x000ea8000c1e1500 */
[----:B------:R-:W3:Y:S04]  /*16470*/  LDL R4, [R1+0x9f0] ;  /* 0x0009f00001047983 */ /* 0x000ee80000100800 */
[----:B------:R-:W3:Y:S01]  /*16480*/  LDL R5, [R1+0x9f4] ;  /* 0x0009f40001057983 */ /* 0x000ee20000100800 */
[----:B------:R-:W-:-:S03]  /*16490*/  PRMT R24, RZ, 0x7610, R24 ;  /* 0x00007610ff187816 */ /* 0x000fc60000000018 */
[----:B--2---:R0:W-:Y:S04]  /*164a0*/  STL [R1+0x24], R15 ;  /* 0x0000240f01007387 */ /* 0x0041e80000100800 */
[----:B0-----:R-:W2:Y:S01]  /*164b0*/  LDL R15, [R1+0x9d4] ;  /* 0x0009d400010f7983 */ /* 0x001ea20000100800 */
[-C--:B---3--:R-:W-:Y:S02]  /*164c0*/  @P2 LOP3.LUT R5, R5, R4.reuse, RZ, 0x3c, !PT ;  /* 0x0000000405052212 */ /* 0x088fe400078e3cff */
[----:B------:R-:W-:Y:S02]  /*164d0*/  ISETP.GT.AND P1, PT, R3, 0x6a, PT ;  /* 0x0000006a0300780c */ /* 0x000fe40003f24270 */
[----:B------:R-:W-:-:S04]  /*164e0*/  @P2 LOP3.LUT R4, R5, R4, RZ, 0x3c, !PT ;  /* 0x0000000405042212 */ /* 0x000fc800078e3cff */
[----:B------:R-:W-:-:S05]  /*164f0*/  @P2 LOP3.LUT R5, R5, R4, RZ, 0x3c, !PT ;  /* 0x0000000405052212 */ /* 0x000fca00078e3cff */
[----:B------:R-:W3:Y:S04]  /*16500*/  @P2 LDG.E.U16 R24, desc[UR12][R4.64] ;  /* 0x0000000c04182981 */ /* 0x000ee8000c1e1500 */
[----:B---3--:R0:W-:Y:S04]  /*16510*/  STL [R1+0x20], R24 ;  /* 0x0000201801007387 */ /* 0x0081e80000100800 */
[----:B0-----:R-:W3:Y:S04]  /*16520*/  LDL.LU R24, [R1+0x273c] ;  /* 0x00273c0001187983 */ /* 0x001ee80000300800 */
        /* <DEDUP_REMOVED lines=25> */
[----:B------:R-:W2:Y:S01]  /*166c0*/  @P2 LDG.E.U16 R7, desc[UR12][R4.64] ;  /* 0x0000000c04072981 */ /* 0x000ea2000c1e1500 */
[----:B------:R-:W-:-:S03]  /*166d0*/  PRMT R6, RZ, 0x7610, R6 ;  /* 0x00007610ff067816 */ /* 0x000fc60000000006 */
[----:B--2---:R0:W-:Y:S04]  /*166e0*/  STL [R1+0x14], R7 ;  /* 0x0000140701007387 */ /* 0x0041e80000100800 */
[----:B0-----:R-:W2:Y:S04]  /*166f0*/  LDL.LU R7, [R1+0x2730] ;  /* 0x0027300001077983 */ /* 0x001ea80000300800 */
[----:B------:R-:W2:Y:S01]  /*16700*/  LDL R5, [R1+0x9d0] ;  /* 0x0009d00001057983 */ /* 0x000ea20000100800 */
[----:B------:R-:W-:Y:S01]  /*16710*/  @P2 IMAD.MOV.U32 R4, RZ, RZ, R15 ;  /* 0x000000ffff042224 */ /* 0x000fe200078e000f */
[----:B------:R-:W-:-:S02]  /*16720*/  ISETP.GT.AND P1, PT, R3, 0x6c, PT ;  /* 0x0000006c0300780c */ /* 0x000fc40003f24270 */
[----:B------:R-:W3:Y:S04]  /*16730*/  LDL R15, [R1+0x984] ;  /* 0x00098400010f7983 */ /* 0x000ee80000100800 */
[----:B--2---:R-:W2:Y:S04]  /*16740*/  @P2 LDG.E.U16 R6, desc[UR12][R4.64] ;  /* 0x0000000c04062981 */ /* 0x004ea8000c1e1500 */
        /* <DEDUP_REMOVED lines=9> */
[----:B------:R-:W3:Y:S04]  /*167e0*/  LDL R4, [R1+0x9c0] ;  /* 0x0009c00001047983 */ /* 0x000ee80000100800 */
[----:B------:R-:W3:Y:S01]  /*167f0*/  LDL R5, [R1+0x9c4] ;  /* 0x0009c40001057983 */ /* 0x000ee20000100800 */
[----:B------:R-:W-:-:S03]  /*16800*/  PRMT R2, RZ, 0x7610, R2 ;  /* 0x00007610ff027816 */ /* 0x000fc60000000002 */
[----:B--2---:R0:W-:Y:S01]  /*16810*/  STL [R1+0xc], R14 ;  /* 0x00000c0e01007387 */ /* 0x0041e20000100800 */
[----:B------:R-:W-:Y:S02]  /*16820*/  ISETP.GT.AND P2, PT, R3, 0x70, PT ;  /* 0x000000700300780c */ /* 0x000fe40003f44270 */
[----:B------:R-:W-:Y:S01]  /*16830*/  PRMT R19, RZ, 0x7610, R19 ;  /* 0x00007610ff137816 */ /* 0x000fe20000000013 */
[----:B0-----:R-:W2:Y:S01]  /*16840*/  LDL R14, [R1+0x90c] ;  /* 0x00090c00010e7983 */ /* 0x001ea20000100800 */
[----:B---3--:R-:W-:-:S04]  /*16850*/  @P1 LOP3.LUT R5, R5, R4, RZ, 0x3c, !PT ;  /* 0x0000000405051212 */ /* 0x008fc800078e3cff */
[----:B------:R-:W-:-:S04]  /*16860*/  @P1 LOP3.LUT R4, R5, R4, RZ, 0x3c, !PT ;  /* 0x0000000405041212 */ /* 0x000fc800078e3cff */
[----:B------:R-:W-:-:S05]  /*16870*/  @P1 LOP3.LUT R5, R5, R4, RZ, 0x3c, !PT ;  /* 0x0000000405051212 */ /* 0x000fca00078e3cff */
[----:B------:R-:W3:Y:S04]  /*16880*/  @P1 LDG.E.U16 R2, desc[UR12][R4.64] ;  /* 0x0000000c04021981 */ /* 0x000ee8000c1e1500 */
[----:B------:R-:W2:Y:S04]  /*16890*/  LDL R4, [R1+0x988] ;  /* 0x0009880001047983 */ /* 0x000ea80000100800 */
[----:B------:R-:W2:Y:S04]  /*168a0*/  LDL R5, [R1+0x98c] ;  /* 0x00098c0001057983 */ /* 0x000ea80000100800 */
[----:B---3--:R0:W-:Y:S04]  /*168b0*/  STL [R1+0x26b8], R2 ;  /* 0x0026b80201007387 */ /* 0x0081e80000100800 */
[----:B0-----:R-:W3:Y:S01]  /*168c0*/  LDL R2, [R1+0x904] ;  /* 0x0009040001027983 */ /* 0x001ee20000100800 */
[----:B--2---:R-:W-:-:S04]  /*168d0*/  @P2 LOP3.LUT R5, R5, R4, RZ, 0x3c, !PT ;  /* 0x0000000405052212 */ /* 0x004fc800078e3cff */
[----:B------:R-:W-:-:S04]  /*168e0*/  @P2 LOP3.LUT R4, R5, R4, RZ, 0x3c, !PT ;  /* 0x0000000405042212 */ /* 0x000fc800078e3cff */
[----:B------:R-:W-:-:S05]  /*168f0*/  @P2 LOP3.LUT R5, R5, R4, RZ, 0x3c, !PT ;  /* 0x0000000405052212 */ /* 0x000fca00078e3cff */
[----:B------:R-:W2:Y:S01]  /*16900*/  @P2 LDG.E.U16 R19, desc[UR12][R4.64] ;  /* 0x0000000c04132981 */ /* 0x000ea2000c1e1500 */
[----:B----4-:R-:W-:-:S03]  /*16910*/  PRMT R29, RZ, 0x7610, R29 ;  /* 0x00007610ff1d7816 */ /* 0x010fc6000000001d */
[----:B--2---:R0:W-:Y:S04]  /*16920*/  STL [R1], R19 ;  /* 0x0000001301007387 */ /* 0x0041e80000100800 */
[----:B0-----:R-:W2:Y:S04]  /*16930*/  LDL.LU R19, [R1+0x2728] ;  /* 0x0027280001137983 */ /* 0x001ea80000300800 */
[----:B------:R-:W4:Y:S01]  /*16940*/  LDL R5, [R1+0x980] ;  /* 0x0009800001057983 */ /* 0x000f220000100800 */
[----:B------:R-:W-:Y:S01]  /*16950*/  @P2 IMAD.MOV.U32 R4, RZ, RZ, R15 ;  /* 0x000000ffff042224 */ /* 0x000fe200078e000f */
[----:B------:R-:W-:-:S02]  /*16960*/  ISETP.GT.AND P3, PT, R3, 0x78, PT ;  /* 0x000000780300780c */ /* 0x000fc40003f64270 */
[----:B------:R-:W-:Y:S01]  /*16970*/  PRMT R17, RZ, 0x7610, R17 ;  /* 0x00007610ff117816 */ /* 0x000fe20000000011 */
[----:B------:R-:W2:Y:S04]  /*16980*/  LDL R15, [R1+0x97c] ;  /* 0x00097c00010f7983 */ /* 0x000ea80000100800 */
[----:B----4-:R0:W4:Y:S04]  /*16990*/  @P2 LDG.E.U16 R29, desc[UR12][R4.64] ;  /* 0x0000000c041d2981 */ /* 0x010128000c1e1500 */
[----:B------:R-:W2:Y:S02]  /*169a0*/  LDL R5, [R1+0x908] ;  /* 0x0009080001057983 */ /* 0x000ea40000100800 */
[----:B0-----:R-:W-:-:S02]  /*169b0*/  @P3 IMAD.MOV.U32 R4, RZ, RZ, R14 ;  /* 0x000000ffff043224 */ /* 0x001fc400078e000e */
[----:B----4-:R0:W-:Y:S01]  /*169c0*/  STL [R1+0x2714], R29 ;  /* 0x0027141d01007387 */ /* 0x0101e20000100800 */
[----:B------:R-:W-:-:S03]  /*169d0*/  PRMT R16, RZ, 0x7610, R16 ;  /* 0x00007610ff107816 */ /* 0x000fc60000000010 */
[----:B------:R-:W4:Y:S04]  /*169e0*/  LDL R14, [R1+0x974] ;  /* 0x00097400010e7983 */ /* 0x000f280000100800 */
[----:B--2---:R3:W2:Y:S04]  /*169f0*/  @P3 LDG.E.U16 R17, desc[UR12][R4.64] ;  /* 0x0000000c04113981 */ /* 0x0046a8000c1e1500 */
[----:B0-----:R-:W4:Y:S04]  /*16a00*/  LDL R29, [R1+0x970] ;  /* 0x00097000011d7983 */ /* 0x001f280000100800 */
[----:B------:R-:W4:Y:S01]  /*16a10*/  LDL R5, [R1+0x900] ;  /* 0x0009000001057983 */ /* 0x000f220000100800 */
[----:B---3--:R-:W-:Y:S01]  /*16a20*/  @P3 IMAD.MOV.U32 R4, RZ, RZ, R2 ;  /* 0x000000ffff043224 */ /* 0x008fe200078e0002 */
[----:B------:R-:W-:-:S02]  /*16a30*/  ISETP.GT.AND P1, PT, R3, 0x6d, PT ;  /* 0x0000006d0300780c */ /* 0x000fc40003f24270 */
[----:B--2---:R-:W-:Y:S01]  /*16a40*/  STL [R1+0x2718], R17 ;  /* 0x0027181101007387 */ /* 0x004fe20000100800 */
[----:B------:R-:W-:-:S03]  /*16a50*/  PRMT R18, RZ, 0x7610, R18 ;  /* 0x00007610ff127816 */ /* 0x000fc60000000012 */
[----:B------:R-:W2:Y:S04]  /*16a60*/  LDL R2, [R1+0x8fc] ;  /* 0x0008fc0001027983 */ /* 0x000ea80000100800 */
[----:B----4-:R0:W3:Y:S04]  /*16a70*/  @P3 LDG.E.U16 R16, desc[UR12][R4.64] ;  /* 0x0000000c04103981 */ /* 0x0100e8000c1e1500 */
[----:B------:R-:W0:Y:S04]  /*16a80*/  LDL R4, [R1+0x9b8] ;  /* 0x0009b80001047983 */ /* 0x000e280000100800 */
[----:B------:R-:W0:Y:S02]  /*16a90*/  LDL R5, [R1+0x9bc] ;  /* 0x0009bc0001057983 */ /* 0x000e240000100800 */
[----:B0-----:R-:W-:-:S04]  /*16aa0*/  @P1 LOP3.LUT R5, R5, R4, RZ, 0x3c, !PT ;  /* 0x0000000405051212 */ /* 0x001fc800078e3cff */
[----:B------:R-:W-:-:S04]  /*16ab0*/  @P1 LOP3.LUT R4, R5, R4, RZ, 0x3c, !PT ;  /* 0x0000000405041212 */ /* 0x000fc800078e3cff */
[----:B------:R-:W-:-:S05]  /*16ac0*/  @P1 LOP3.LUT R5, R5, R4, RZ, 0x3c, !PT ;  /* 0x0000000405051212 */ /* 0x000fca00078e3cff */
[----:B------:R-:W4:Y:S04]  /*16ad0*/  @P1 LDG.E.U16 R18, desc[UR12][R4.64] ;  /* 0x0000000c04121981 */ /* 0x000f28000c1e1500 */
[----:B---3--:R-:W-:Y:S01]  /*16ae0*/  STL [R1+0x271c], R16 ;  /* 0x00271c1001007387 */ /* 0x008fe20000100800 */
[----:B------:R-:W-:Y:S02]  /*16af0*/  ISETP.GT.AND P2, PT, R3, 0x71, PT ;  /* 0x000000710300780c */ /* 0x000fe40003f44270 */
[----:B------:R-:W-:Y:S01]  /*16b00*/  PRMT R28, RZ, 0x7610, R28 ;  /* 0x00007610ff1c7816 */ /* 0x000fe2000000001c */
[----:B----4-:R0:W-:Y:S04]  /*16b10*/  STL [R1+0x4], R18 ;  /* 0x0000041201007387 */ /* 0x0101e80000100800 */
[----:B0-----:R-:W3:Y:S04]  /*16b20*/  LDL.LU R18, [R1+0x2724] ;  /* 0x0027240001127983 */ /* 0x001ee80000300800 */
[----:B------:R-:W4:Y:S02]  /*16b30*/  LDL R5, [R1+0x978] ;  /* 0x0009780001057983 */ /* 0x000f240000100800 */
[----:B------:R-:W-:-:S02]  /*16b40*/  @P2 MOV R4, R15 ;  /* 0x0000000f00042202 */ /* 0x000fc40000000f00 */
[----:B------:R-:W-:Y:S01]  /*16b50*/  PRMT R27, RZ, 0x7610, R27 ;  /* 0x00007610ff1b7816 */ /* 0x000fe2000000001b */
[----:B------:R-:W2:Y:S04]  /*16b60*/  LDL R15, [R1+0x8f4] ;  /* 0x0008f400010f7983 */ /* 0x000ea80000100800 */
[----:B----4-:R0:W4:Y:S02]  /*16b70*/  @P2 LDG.E.U16 R28, desc[UR12][R4.64] ;  /* 0x0000000c041c2981 */ /* 0x010124000c1e1500 */
[----:B0-----:R-:W-:Y:S02]  /*16b80*/  @P2 IMAD.MOV.U32 R4, RZ, RZ, R14 ;  /* 0x000000ffff042224 */ /* 0x001fe400078e000e */
[----:B------:R-:W-:-:S05]  /*16b90*/  @P2 IMAD.MOV.U32 R5, RZ, RZ, R29 ;  /* 0x000000ffff052224 */ /* 0x000fca00078e001d */
[----:B------:R-:W2:Y:S04]  /*16ba0*/  @P2 LDG.E.U16 R27, desc[UR12][R4.64] ;  /* 0x0000000c041b2981 */ /* 0x000ea8000c1e1500 */
[----:B----4-:R0:W-:Y:S04]  /*16bb0*/  STL [R1+0x2700], R28 ;  /* 0x0027001c01007387 */ /* 0x0101e80000100800 */
[----:B------:R-:W4:Y:S04]  /*16bc0*/  LDL R29, [R1+0x968] ;  /* 0x00096800011d7983 */ /* 0x000f280000100800 */
[----:B------:R-:W3:Y:S04]  /*16bd0*/  LDL R14, [R1+0x96c] ;  /* 0x00096c00010e7983 */ /* 0x000ee80000100800 */
[----:B0-----:R-:W3:Y:S04]  /*16be0*/  LDL R28, [R1+0x8f8] ;  /* 0x0008f800011c7983 */ /* 0x001ee80000100800 */
[----:B--2---:R0:W-:Y:S04]  /*16bf0*/  STL [R1+0x2704], R27 ;  /* 0x0027041b01007387 */ /* 0x0041e80000100800 */
[----:B0-----:R-:W2:Y:S01]  /*16c00*/  LDL R27, [R1+0x8f0] ;  /* 0x0008f000011b7983 */ /* 0x001ea20000100800 */
[----:B------:R-:W-:-:S02]  /*16c10*/  ISETP.GT.AND P3, PT, R3, 0x79, PT ;  /* 0x000000790300780c */ /* 0x000fc40003f64270 */
[----:B------:R-:W-:Y:S02]  /*16c20*/  PRMT R13, RZ, 0x7610, R13 ;  /* 0x00007610ff0d7816 */ /* 0x000fe4000000000d */
[----:B------:R-:W-:Y:S02]  /*16c30*/  ISETP.GT.AND P2, PT, R3, 0x72, PT ;  /* 0x000000720300780c */ /* 0x000fe40003f44270 */
[----:B------:R-:W-:-:S07]  /*16c40*/  PRMT R12, RZ, 0x7610, R12 ;  /* 0x00007610ff0c7816 */ /* 0x000fce000000000c */
[----:B------:R-:W-:Y:S02]  /*16c50*/  @P3 IMAD.MOV.U32 R4, RZ, RZ, R2 ;  /* 0x000000ffff043224 */ /* 0x000fe400078e0002 */
[----:B------:R-:W4:Y:S01]  /*16c60*/  LDL R2, [R1+0x964] ;  /* 0x0009640001027983 */ /* 0x000f220000100800 */
[----:B------:R-:W-:Y:S01]  /*16c70*/  PRMT R26, RZ, 0x7610, R26 ;  /* 0x00007610ff1a7816 */ /* 0x000fe2000000001a */
[----:B---3--:R-:W-:Y:S02]  /*16c80*/  @P3 IMAD.MOV.U32 R5, RZ, RZ, R28 ;  /* 0x000000ffff053224 */ /* 0x008fe400078e001c */
[----:B------:R-:W3:Y:S04]  /*16c90*/  LDL R28, [R1+0x960] ;  /* 0x00096000011c7983 */ /* 0x000ee80000100800 */
[----:B------:R0:W3:Y:S02]  /*16ca0*/  @P3 LDG.E.U16 R13, desc[UR12][R4.64] ;  /* 0x0000000c040d3981 */ /* 0x0000e4000c1e1500 */
[----:B0-----:R-:W-:-:S02]  /*16cb0*/  @P3 IMAD.MOV.U32 R4, RZ, RZ, R15 ;  /* 0x000000ffff043224 */ /* 0x001fc400078e000f */
[----:B--2---:R-:W-:-:S05]  /*16cc0*/  @P3 IMAD.MOV.U32 R5, RZ, RZ, R27 ;  /* 0x000000ffff053224 */ /* 0x004fca00078e001b */
[----:B------:R0:W2:Y:S02]  /*16cd0*/  @P3 LDG.E.U16 R12, desc[UR12][R4.64] ;  /* 0x0000000c040c3981 */ /* 0x0000a4000c1e1500 */
[----:B0-----:R-:W-:Y:S02]  /*16ce0*/  @P2 IMAD.MOV.U32 R4, RZ, RZ, R14 ;  /* 0x000000ffff042224 */ /* 0x001fe400078e000e */
[----:B----4-:R-:W-:-:S05]  /*16cf0*/  @P2 IMAD.MOV.U32 R5, RZ, RZ, R29 ;  /* 0x000000ffff052224 */ /* 0x010fca00078e001d */
[----:B------:R0:W4:Y:S01]  /*16d00*/  @P2 LDG.E.U16 R26, desc[UR12][R4.64] ;  /* 0x0000000c041a2981 */ /* 0x000122000c1e1500 */
[----:B------:R-:W-:Y:S01]  /*16d10*/  PRMT R25, RZ, 0x7610, R25 ;  /* 0x00007610ff197816 */ /* 0x000fe20000000019 */
[----:B0-----:R-:W-:Y:S02]  /*16d20*/  @P2 IMAD.MOV.U32 R4, RZ, RZ, R2 ;  /* 0x000000ffff042224 */ /* 0x001fe400078e0002 */
[----:B---3--:R-:W-:Y:S04]  /*16d30*/  STL [R1+0x2708], R13 ;  /* 0x0027080d01007387 */ /* 0x008fe80000100800 */
[----:B------:R-:W3:Y:S04]  /*16d40*/  LDL R27, [R1+0x8e8] ;  /* 0x0008e800011b7983 */ /* 0x000ee80000100800 */
[----:B------:R-:W3:Y:S01]  /*16d50*/  LDL R15, [R1+0x8ec] ;  /* 0x0008ec00010f7983 */ /* 0x000ee20000100800 */
[----:B------:R-:W-:-:S05]  /*16d60*/  @P2 IMAD.MOV.U32 R5, RZ, RZ, R28 ;  /* 0x000000ffff052224 */ /* 0x000fca00078e001c */
[----:B------:R3:W3:Y:S04]  /*16d70*/  @P2 LDG.E.U16 R25, desc[UR12][R4.64] ;  /* 0x0000000c04192981 */ /* 0x0006e8000c1e1500 */
[----:B--2---:R0:W-:Y:S04]  /*16d80*/  STL [R1+0x270c], R12 ;  /* 0x00270c0c01007387 */ /* 0x0041e80000100800 */
[----:B------:R-:W2:Y:S04]  /*16d90*/  LDL R14, [R1+0x8e0] ;  /* 0x0008e000010e7983 */ /* 0x000ea80000100800 */
[----:B0-----:R-:W2:Y:S04]  /*16da0*/  LDL R12, [R1+0x8e4] ;  /* 0x0008e400010c7983 */ /* 0x001ea80000100800 */
[----:B----4-:R0:W-:Y:S04]  /*16db0*/  STL [R1+0x26e8], R26 ;  /* 0x0026e81a01007387 */ /* 0x0101e80000100800 */
[----:B------:R-:W4:Y:S04]  /*16dc0*/  LDL R2, [R1+0x95c] ;  /* 0x00095c0001027983 */ /* 0x000f280000100800 */
[----:B0-----:R-:W4:Y:S01]  /*16dd0*/  LDL R26, [R1+0x958] ;  /* 0x00095800011a7983 */ /* 0x001f220000100800 */
[----:B------:R-:W-:-:S02]  /*16de0*/  ISETP.GT.AND P3, PT, R3, 0x7a, PT ;  /* 0x0000007a0300780c */ /* 0x000fc40003f64270 */
[----:B------:R-:W-:Y:S02]  /*16df0*/  PRMT R11, RZ, 0x7610, R11 ;  /* 0x00007610ff0b7816 */ /* 0x000fe4000000000b */
[----:B------:R-:W-:Y:S02]  /*16e00*/  ISETP.GT.AND P2, PT, R3, 0x73, PT ;  /* 0x000000730300780c */ /* 0x000fe40003f44270 */
[----:B------:R-:W-:Y:S02]  /*16e10*/  PRMT R10, RZ, 0x7610, R10 ;  /* 0x00007610ff0a7816 */ /* 0x000fe4000000000a */
[----:B------:R-:W-:-:S05]  /*16e20*/  PRMT R23, RZ, 0x7610, R23 ;  /* 0x00007610ff177816 */ /* 0x000fca0000000017 */
[----:B---3--:R-:W-:Y:S02]  /*16e30*/  @P3 IMAD.MOV.U32 R5, RZ, RZ, R27 ;  /* 0x000000ffff053224 */ /* 0x008fe400078e001b */
[----:B------:R-:W-:-:S05]  /*16e40*/  @P3 IMAD.MOV.U32 R4, RZ, RZ, R15 ;  /* 0x000000ffff043224 */ /* 0x000fca00078e000f */
[----:B------:R2:W3:Y:S04]  /*16e50*/  @P3 LDG.E.U16 R11, desc[UR12][R4.64] ;  /* 0x0000000c040b3981 */ /* 0x0004e8000c1e1500 */
[----:B------:R0:W-:Y:S04]  /*16e60*/  STL [R1+0x26ec], R25 ;  /* 0x0026ec1901007387 */ /* 0x0001e80000100800 */
[----:B------:R-:W3:Y:S04]  /*16e70*/  LDL R15, [R1+0x954] ;  /* 0x00095400010f7983 */ /* 0x000ee80000100800 */
[----:B0-----:R-:W3:Y:S01]  /*16e80*/  LDL R25, [R1+0x950] ;  /* 0x0009500001197983 */ /* 0x001ee20000100800 */
[----:B--2---:R-:W-:-:S02]  /*16e90*/  @P3 IMAD.MOV.U32 R5, RZ, RZ, R14 ;  /* 0x000000ffff053224 */ /* 0x004fc400078e000e */
[----:B------:R-:W-:-:S05]  /*16ea0*/  @P3 IMAD.MOV.U32 R4, RZ, RZ, R12 ;  /* 0x000000ffff043224 */ /* 0x000fca00078e000c */
[----:B------:R4:W2:Y:S02]  /*16eb0*/  @P3 LDG.E.U16 R10, desc[UR12][R4.64] ;  /* 0x0000000c040a3981 */ /* 0x0008a4000c1e1500 */
[----:B----4-:R-:W-:Y:S02]  /*16ec0*/  @P2 IMAD.MOV.U32 R4, RZ, RZ, R2 ;  /* 0x000000ffff042224 */ /* 0x010fe400078e0002 */
[----:B------:R-:W-:-:S05]  /*16ed0*/  @P2 IMAD.MOV.U32 R5, RZ, RZ, R26 ;  /* 0x000000ffff052224 */ /* 0x000fca00078e001a */
[----:B------:R0:W4:Y:S01]  /*16ee0*/  @P2 LDG.E.U16 R23, desc[UR12][R4.64] ;  /* 0x0000000c04172981 */ /* 0x000122000c1e1500 */
[----:B------:R-:W-:-:S03]  /*16ef0*/  PRMT R22, RZ, 0x7610, R22 ;  /* 0x00007610ff167816 */ /* 0x000fc60000000016 */
[----:B---3--:R-:W-:Y:S04]  /*16f00*/  STL [R1+0x26f0], R11 ;  /* 0x0026f00b01007387 */ /* 0x008fe80000100800 */
[----:B------:R-:W3:Y:S04]  /*16f10*/  LDL R14, [R1+0x8d8] ;  /* 0x0008d800010e7983 */ /* 0x000ee80000100800 */
[----:B------:R-:W3:Y:S01]  /*16f20*/  LDL R12, [R1+0x8dc] ;  /* 0x0008dc00010c7983 */ /* 0x000ee20000100800 */
[----:B0-----:R-:W-:Y:S02]  /*16f30*/  @P2 IMAD.MOV.U32 R4, RZ, RZ, R15 ;  /* 0x000000ffff042224 */ /* 0x001fe400078e000f */
[----:B------:R-:W-:-:S05]  /*16f40*/  @P2 IMAD.MOV.U32 R5, RZ, RZ, R25 ;  /* 0x000000ffff052224 */ /* 0x000fca00078e0019 */
[----:B------:R3:W3:Y:S04]  /*16f50*/  @P2 LDG.E.U16 R22, desc[UR12][R4.64] ;  /* 0x0000000c04162981 */ /* 0x0006e8000c1e1500 */
[----:B--2---:R0:W-:Y:S04]  /*16f60*/  STL [R1+0x26f4], R10 ;  /* 0x0026f40a01007387 */ /* 0x0041e80000100800 */
[----:B------:R-:W2:Y:S04]  /*16f70*/  LDL R2, [R1+0x8d4] ;  /* 0x0008d40001027983 */ /* 0x000ea80000100800 */
[----:B0-----:R-:W2:Y:S04]  /*16f80*/  LDL R10, [R1+0x8d0] ;  /* 0x0008d000010a7983 */ /* 0x001ea80000100800 */
[----:B----4-:R-:W-:Y:S04]  /*16f90*/  STL [R1+0x26cc], R23 ;  /* 0x0026cc1701007387 */ /* 0x010fe80000100800 */
[----:B------:R-:W4:Y:S04]  /*16fa0*/  LDL R25, [R1+0x9b0] ;  /* 0x0009b00001197983 */ /* 0x000f280000100800 */
[----:B------:R-:W4:Y:S01]  /*16fb0*/  LDL R15, [R1+0x9b4] ;  /* 0x0009b400010f7983 */ /* 0x000f220000100800 */
[----:B------:R-:W-:-:S02]  /*16fc0*/  ISETP.GT.AND P3, PT, R3, 0x7b, PT ;  /* 0x0000007b0300780c */ /* 0x000fc40003f64270 */
[----:B------:R-:W-:Y:S02]  /*16fd0*/  PRMT R9, RZ, 0x7610, R9 ;  /* 0x00007610ff097816 */ /* 0x000fe40000000009 */
[----:B------:R-:W-:Y:S02]  /*16fe0*/  PRMT R8, RZ, 0x7610, R8 ;  /* 0x00007610ff087816 */ /* 0x000fe40000000008 */
[----:B------:R-:W-:-:S07]  /*16ff0*/  PRMT R24, RZ, 0x7610, R24 ;  /* 0x00007610ff187816 */ /* 0x000fce0000000018 */
[----:B---3--:R-:W-:Y:S02]  /*17000*/  @P3 IMAD.MOV.U32 R5, RZ, RZ, R14 ;  /* 0x000000ffff053224 */ /* 0x008fe400078e000e */
[----:B------:R-:W-:-:S05]  /*17010*/  @P3 IMAD.MOV.U32 R4, RZ, RZ, R12 ;  /* 0x000000ffff043224 */ /* 0x000fca00078e000c */
[----:B------:R2:W3:Y:S04]  /*17020*/  @P3 LDG.E.U16 R9, desc[UR12][R4.64] ;  /* 0x0000000c04093981 */ /* 0x0004e8000c1e1500 */
[----:B------:R0:W-:Y:S04]  /*17030*/  STL [R1+0x26d0], R22 ;  /* 0x0026d01601007387 */ /* 0x0001e80000100800 */
[----:B------:R-:W3:Y:S04]  /*17040*/  LDL R14, [R1+0x948] ;  /* 0x00094800010e7983 */ /* 0x000ee80000100800 */
[----:B------:R-:W3:Y:S01]  /*17050*/  LDL R12, [R1+0x94c] ;  /* 0x00094c00010c7983 */ /* 0x000ee20000100800 */
[----:B--2---:R-:W-:-:S02]  /*17060*/  @P3 IMAD.MOV.U32 R4, RZ, RZ, R2 ;  /* 0x000000ffff043224 */ /* 0x004fc400078e0002 */
[----:B------:R-:W-:-:S05]  /*17070*/  @P3 IMAD.MOV.U32 R5, RZ, RZ, R10 ;  /* 0x000000ffff053224 */ /* 0x000fca00078e000a */
[----:B------:R4:W2:Y:S02]  /*17080*/  @P3 LDG.E.U16 R8, desc[UR12][R4.64] ;  /* 0x0000000c04083981 */ /* 0x0008a4000c1e1500 */
[----:B----4-:R-:W-:Y:S02]  /*17090*/  @P1 IMAD.MOV.U32 R4, RZ, RZ, R15 ;  /* 0x000000ffff041224 */ /* 0x010fe400078e000f */
[----:B------:R-:W-:-:S05]  /*170a0*/  @P1 IMAD.MOV.U32 R5, RZ, RZ, R25 ;  /* 0x000000ffff051224 */ /* 0x000fca00078e0019 */
[----:B------:R1:W4:Y:S01]  /*170b0*/  @P1 LDG.E.U16 R24, desc[UR12][R4.64] ;  /* 0x0000000c04181981 */ /* 0x000322000c1e1500 */
[----:B------:R-:W-:Y:S02]  /*170c0*/  ISETP.GT.AND P2, PT, R3, 0x74, PT ;  /* 0x000000740300780c */ /* 0x000fe40003f44270 */
[----:B------:R-:W-:Y:S01]  /*170d0*/  PRMT R21, RZ, 0x7610, R21 ;  /* 0x00007610ff157816 */ /* 0x000fe20000000015 */
[----:B---3--:R-:W-:Y:S04]  /*170e0*/  STL [R1+0x26d4], R9 ;  /* 0x0026d40901007387 */ /* 0x008fe80000100800 */
[----:B------:R-:W3:Y:S04]  /*170f0*/  LDL R10, [R1+0x940] ;  /* 0x00094000010a7983 */ /* 0x000ee80000100800 */
[----:B------:R-:W3:Y:S02]  /*17100*/  LDL R2, [R1+0x944] ;  /* 0x0009440001027983 */ /* 0x000ee40000100800 */
[----:B-1----:R-:W-:-:S02]  /*17110*/  @P2 IMAD.MOV.U32 R5, RZ, RZ, R14 ;  /* 0x000000ffff052224 */ /* 0x002fc400078e000e */
[----:B------:R-:W-:-:S05]  /*17120*/  @P2 IMAD.MOV.U32 R4, RZ, RZ, R12 ;  /* 0x000000ffff042224 */ /* 0x000fca00078e000c */
[----:B------:R3:W3:Y:S04]  /*17130*/  @P2 LDG.E.U16 R21, desc[UR12][R4.64] ;  /* 0x0000000c04152981 */ /* 0x0006e8000c1e1500 */
[----:B--2---:R-:W-:Y:S04]  /*17140*/  STL [R1+0x26d8], R8 ;  /* 0x0026d80801007387 */ /* 0x004fe80000100800 */
[----:B0-----:R-:W2:Y:S04]  /*17150*/  LDL R22, [R1+0x8c8] ;  /* 0x0008c80001167983 */ /* 0x001ea80000100800 */
[----:B------:R-:W2:Y:S04]  /*17160*/  LDL R15, [R1+0x8cc] ;  /* 0x0008cc00010f7983 */ /* 0x000ea80000100800 */
[----:B----4-:R-:W-:Y:S04]  /*17170*/  STL [R1+0x2674], R24 ;  /* 0x0026741801007387 */ /* 0x010fe80000100800 */
[----:B------:R-:W4:Y:S04]  /*17180*/  LDL R14, [R1+0x8c0] ;  /* 0x0008c000010e7983 */ /* 0x000f280000100800 */
[----:B------:R-:W4:Y:S01]  /*17190*/  LDL R12, [R1+0x8c4] ;  /* 0x0008c400010c7983 */ /* 0x000f220000100800 */
[----:B------:R-:W-:-:S02]  /*171a0*/  ISETP.GT.AND P3, PT, R3, 0x7c, PT ;  /* 0x0000007c0300780c */ /* 0x000fc40003f64270 */
[----:B------:R-:W-:Y:S02]  /*171b0*/  PRMT R20, RZ, 0x7610, R20 ;  /* 0x00007610ff147816 */ /* 0x000fe40000000014 */
[----:B------:R-:W-:Y:S02]  /*171c0*/  PRMT R7, RZ, 0x7610, R7 ;  /* 0x00007610ff077816 */ /* 0x000fe40000000007 */
[----:B------:R-:W-:Y:S01]  /*171d0*/  PRMT R6, RZ, 0x7610, R6 ;  /* 0x00007610ff067816 */ /* 0x000fe20000000006 */
[----:B---3--:R-:W-:Y:S02]  /*171e0*/  @P2 IMAD.MOV.U32 R5, RZ, RZ, R10 ;  /* 0x000000ffff052224 */ /* 0x008fe400078e000a */
[----:B------:R-:W-:-:S05]  /*171f0*/  @P2 IMAD.MOV.U32 R4, RZ, RZ, R2 ;  /* 0x000000ffff042224 */ /* 0x000fca00078e0002 */
[----:B------:R2:W3:Y:S04]  /*17200*/  @P2 LDG.E.U16 R20, desc[UR12][R4.64] ;  /* 0x0000000c04142981 */ /* 0x0004e8000c1e1500 */
[----:B------:R-:W-:Y:S04]  /*17210*/  STL [R1+0x26bc], R21 ;  /* 0x0026bc1501007387 */ /* 0x000fe80000100800 */
        /* <DEDUP_REMOVED lines=13> */
[----:B0-----:R-:W-:-:S02]  /*172f0*/  @P1 IMAD.MOV.U32 R5, RZ, RZ, R10 ;  /* 0x000000ffff051224 */ /* 0x001fc400078e000a */
[----:B------:R-:W-:-:S05]  /*17300*/  @P1 IMAD.MOV.U32 R4, RZ, RZ, R2 ;  /* 0x000000ffff041224 */ /* 0x000fca00078e0002 */
[----:B------:R3:W3:Y:S04]  /*17310*/  @P1 LDG.E.U16 R19, desc[UR12][R4.64] ;  /* 0x0000000c04131981 */ /* 0x0006e8000c1e1500 */
[----:B--2---:R0:W-:Y:S04]  /*17320*/  STL [R1+0x26c4], R7 ;  /* 0x0026c40701007387 */ /* 0x0041e80000100800 */
[----:B------:R-:W2:Y:S04]  /*17330*/  LDL R14, [R1+0x8b8] ;  /* 0x0008b800010e7983 */ /* 0x000ea80000100800 */
[----:B------:R-:W2:Y:S04]  /*17340*/  LDL R12, [R1+0x8bc] ;  /* 0x0008bc00010c7983 */ /* 0x000ea80000100800 */
[----:B----4-:R1:W-:Y:S04]  /*17350*/  STL [R1+0x26c8], R6 ;  /* 0x0026c80601007387 */ /* 0x0103e80000100800 */
[----:B------:R-:W4:Y:S04]  /*17360*/  LDL R10, [R1+0x8b0] ;  /* 0x0008b000010a7983 */ /* 0x000f280000100800 */
[----:B------:R-:W4:Y:S01]  /*17370*/  LDL R2, [R1+0x8b4] ;  /* 0x0008b40001027983 */ /* 0x000f220000100800 */
[----:B------:R-:W-:-:S02]  /*17380*/  ISETP.GT.AND P2, PT, R3, 0x7d, PT ;  /* 0x0000007d0300780c */ /* 0x000fc40003f44270 */
[----:B------:R-:W-:Y:S01]  /*17390*/  PRMT R18, RZ, 0x7610, R18 ;  /* 0x00007610ff127816 */ /* 0x000fe20000000012 */
[----:B---3--:R-:W-:Y:S02]  /*173a0*/  @P1 IMAD.MOV.U32 R5, RZ, RZ, R22 ;  /* 0x000000ffff051224 */ /* 0x008fe400078e0016 */
[----:B------:R-:W-:-:S05]  /*173b0*/  @P1 IMAD.MOV.U32 R4, RZ, RZ, R15 ;  /* 0x000000ffff041224 */ /* 0x000fca00078e000f */
[----:B------:R3:W4:Y:S04]  /*173c0*/  @P1 LDG.E.U16 R18, desc[UR12][R4.64] ;  /* 0x0000000c04121981 */ /* 0x000728000c1e1500 */
[----:B------:R-:W-:Y:S01]  /*173d0*/  STL [R1+0x2678], R19 ;  /* 0x0026781301007387 */ /* 0x000fe20000100800 */
[----:B---3--:R-:W-:-:S03]  /*173e0*/  PRMT R5, RZ, 0x7610, R5 ;  /* 0x00007610ff057816 */ /* 0x008fc60000000005 */
[----:B------:R-:W3:Y:S04]  /*173f0*/  LDL R26, [R1+0xa20] ;  /* 0x000a2000011a7983 */ /* 0x000ee80000100800 */
[----:B------:R-:W3:Y:S01]  /*17400*/  LDL R22, [R1+0xa24] ;  /* 0x000a240001167983 */ /* 0x000ee20000100800 */
[----:B------:R-:W-:-:S03]  /*17410*/  PRMT R4, RZ, 0x7610, R4 ;  /* 0x00007610ff047816 */ /* 0x000fc60000000004 */
[----:B0-----:R-:W3:Y:S04]  /*17420*/  LDL R7, [R1+0xa18] ;  /* 0x000a180001077983 */ /* 0x001ee80000100800 */
[----:B-1----:R-:W3:Y:S01]  /*17430*/  LDL R6, [R1+0xa1c] ;  /* 0x000a1c0001067983 */ /* 0x002ee20000100800 */
[----:B--2---:R-:W-:Y:S02]  /*17440*/  @P2 IMAD.MOV.U32 R15, RZ, RZ, R14 ;  /* 0x000000ffff0f2224 */ /* 0x004fe400078e000e */
[----:B------:R-:W-:-:S05]  /*17450*/  @P2 IMAD.MOV.U32 R14, RZ, RZ, R12 ;  /* 0x000000ffff0e2224 */ /* 0x000fca00078e000c */
[----:B------:R4:W2:Y:S02]  /*17460*/  @P2 LDG.E.U16 R5, desc[UR12][R14.64] ;  /* 0x0000000c0e052981 */ /* 0x0008a4000c1e1500 */
[----:B----4-:R-:W-:Y:S01]  /*17470*/  @P2 MOV R15, R10 ;  /* 0x0000000a000f2202 */ /* 0x010fe20000000f00 */
[----:B------:R-:W-:-:S05]  /*17480*/  @P2 IMAD.MOV.U32 R14, RZ, RZ, R2 ;  /* 0x000000ffff0e2224 */ /* 0x000fca00078e0002 */
[----:B------:R3:W4:Y:S01]  /*17490*/  @P2 LDG.E.U16 R4, desc[UR12][R14.64] ;  /* 0x0000000c0e042981 */ /* 0x000722000c1e1500 */
[----:B------:R-:W-:Y:S02]  /*174a0*/  PRMT R21, RZ, 0x7610, R21 ;  /* 0x00007610ff157816 */ /* 0x000fe40000000015 */
[----:B------:R-:W-:Y:S01]  /*174b0*/  ISETP.GT.AND P1, PT, R3, 0x67, PT ;  /* 0x000000670300780c */ /* 0x000fe20003f24270 */
[----:B------:R-:W-:Y:S01]  /*174c0*/  STL [R1+0x267c], R18 ;  /* 0x00267c1201007387 */ /* 0x000fe20000100800 */
[----:B---3--:R-:W-:Y:S02]  /*174d0*/  @P0 IMAD.MOV.U32 R15, RZ, RZ, R26 ;  /* 0x000000ffff0f0224 */ /* 0x008fe400078e001a */
[----:B------:R-:W-:-:S05]  /*174e0*/  @P0 IMAD.MOV.U32 R14, RZ, RZ, R22 ;  /* 0x000000ffff0e0224 */ /* 0x000fca00078e0016 */
[----:B------:R0:W3:Y:S04]  /*174f0*/  @P0 LDG.E.U16 R21, desc[UR12][R14.64] ;  /* 0x0000000c0e150981 */ /* 0x0000e8000c1e1500 */
[----:B0-----:R-:W-:Y:S02]  /*17500*/  @P1 IMAD.MOV.U32 R14, RZ, RZ, R6 ;  /* 0x000000ffff0e1224 */ /* 0x001fe400078e0006 */
[----:B------:R-:W-:Y:S01]  /*17510*/  @P1 IMAD.MOV.U32 R15, RZ, RZ, R7 ;  /* 0x000000ffff0f1224 */ /* 0x000fe200078e0007 */
[----:B--2---:R-:W-:Y:S04]  /*17520*/  STL [R1+0x2680], R5 ;  /* 0x0026800501007387 */ /* 0x004fe80000100800 */
[----:B------:R-:W2:Y:S04]  /*17530*/  LDL R25, [R1+0xa10] ;  /* 0x000a100001197983 */ /* 0x000ea80000100800 */
[----:B------:R-:W2:Y:S04]  /*17540*/  LDL R2, [R1+0xa14] ;  /* 0x000a140001027983 */ /* 0x000ea80000100800 */
[----:B------:R-:W2:Y:S04]  /*17550*/  LDL R12, [R1+0x9a8] ;  /* 0x0009a800010c7983 */ /* 0x000ea80000100800 */
[----:B------:R-:W2:Y:S04]  /*17560*/  LDL R10, [R1+0x9ac] ;  /* 0x0009ac00010a7983 */ /* 0x000ea80000100800 */
[----:B----4-:R0:W-:Y:S04]  /*17570*/  STL [R1+0x2684], R4 ;  /* 0x0026840401007387 */ /* 0x0101e80000100800 */
[----:B------:R-:W4:Y:S01]  /*17580*/  LDL R22, [R1+0x9a0] ;  /* 0x0009a00001167983 */ /* 0x000f220000100800 */
[----:B0-----:R-:W-:-:S06]  /*17590*/  PRMT R4, RZ, 0x7610, R4 ;  /* 0x00007610ff047816 */ /* 0x001fcc0000000004 */
[----:B------:R2:W4:Y:S01]  /*175a0*/  @P1 LDG.E.U16 R4, desc[UR12][R14.64] ;  /* 0x0000000c0e041981 */ /* 0x000522000c1e1500 */
[----:B------:R-:W-:Y:S02]  /*175b0*/  ISETP.GT.AND P0, PT, R3, 0x6e, PT ;  /* 0x0000006e0300780c */ /* 0x000fe40003f04270 */
[----:B------:R-:W-:Y:S01]  /*175c0*/  PRMT R24, RZ, 0x7610, R24 ;  /* 0x00007610ff187816 */ /* 0x000fe20000000018 */
[----:B---3--:R0:W-:Y:S04]  /*175d0*/  STL [R1+0x468], R21 ;  /* 0x0004681501007387 */ /* 0x0081e80000100800 */
[----:B------:R-:W3:Y:S04]  /*175e0*/  LDL R7, [R1+0x998] ;  /* 0x0009980001077983 */ /* 0x000ee80000100800 */
[----:B------:R-:W3:Y:S04]  /*175f0*/  LDL R6, [R1+0x99c] ;  /* 0x00099c0001067983 */ /* 0x000ee80000100800 */
[----:B0-----:R-:W3:Y:S01]  /*17600*/  LDL R21, [R1+0x9a4] ;  /* 0x0009a40001157983 */ /* 0x001ee20000100800 */
[----:B--2---:R-:W-:-:S02]  /*17610*/  @P1 IMAD.MOV.U32 R15, RZ, RZ, R25 ;  /* 0x000000ffff0f1224 */ /* 0x004fc400078e0019 */
[----:B------:R-:W-:-:S05]  /*17620*/  @P1 IMAD.MOV.U32 R14, RZ, RZ, R2 ;  /* 0x000000ffff0e1224 */ /* 0x000fca00078e0002 */
[----:B------:R0:W2:Y:S02]  /*17630*/  @P1 LDG.E.U16 R24, desc[UR12][R14.64] ;  /* 0x0000000c0e181981 */ /* 0x0000a4000c1e1500 */
[----:B0-----:R-:W-:Y:S02]  /*17640*/  @P0 IMAD.MOV.U32 R14, RZ, RZ, R10 ;  /* 0x000000ffff0e0224 */ /* 0x001fe400078e000a */
[----:B------:R-:W-:Y:S01]  /*17650*/  @P0 IMAD.MOV.U32 R15, RZ, RZ, R12 ;  /* 0x000000ffff0f0224 */ /* 0x000fe200078e000c */
[----:B----4-:R0:W-:Y:S04]  /*17660*/  STL [R1+0x460], R4 ;  /* 0x0004600401007387 */ /* 0x0101e80000100800 */
[----:B------:R-:W4:Y:S04]  /*17670*/  LDL R2, [R1+0x994] ;  /* 0x0009940001027983 */ /* 0x000f280000100800 */
[----:B------:R-:W2:Y:S04]  /*17680*/  LDL R12, [R1+0x928] ;  /* 0x00092800010c7983 */ /* 0x000ea80000100800 */
[----:B------:R-:W2:Y:S04]  /*17690*/  LDL R10, [R1+0x92c] ;  /* 0x00092c00010a7983 */ /* 0x000ea80000100800 */
[----:B0-----:R-:W2:Y:S01]  /*176a0*/  LDL R4, [R1+0x990] ;  /* 0x0009900001047983 */ /* 0x001ea20000100800 */
[----:B------:R-:W-:-:S02]  /*176b0*/  PRMT R23, RZ, 0x7610, R23 ;  /* 0x00007610ff177816 */ /* 0x000fc40000000017 */
[----:B------:R-:W-:Y:S02]  /*176c0*/  ISETP.GT.AND P1, PT, R3, 0x6f, PT ;  /* 0x0000006f0300780c */ /* 0x000fe40003f24270 */
[----:B------:R-:W-:Y:S02]  /*176d0*/  PRMT R18, RZ, 0x7610, R18 ;  /* 0x00007610ff127816 */ /* 0x000fe40000000012 */
[----:B------:R0:W2:Y:S01]  /*176e0*/  @P0 LDG.E.U16 R23, desc[UR12][R14.64] ;  /* 0x0000000c0e170981 */ /* 0x0000a2000c1e1500 */
[----:B------:R-:W-:Y:S01]  /*176f0*/  PRMT R17, RZ, 0x7610, R17 ;  /* 0x00007610ff117816 */ /* 0x000fe20000000011 */
[----:B0-----:R-:W-:Y:S01]  /*17700*/  @P0 IMAD.MOV.U32 R15, RZ, RZ, R22 ;  /* 0x000000ffff0f0224 */ /* 0x001fe200078e0016 */
[----:B------:R-:W-:Y:S02]  /*17710*/  PRMT R13, RZ, 0x7610, R13 ;  /* 0x00007610ff0d7816 */ /* 0x000fe4000000000d */
[----:B------:R-:W-:Y:S01]  /*17720*/  PRMT R9, RZ, 0x7610, R9 ;  /* 0x00007610ff097816 */ /* 0x000fe20000000009 */
[----:B---3--:R-:W-:-:S05]  /*17730*/  @P0 IMAD.MOV.U32 R14, RZ, RZ, R21 ;  /* 0x000000ffff0e0224 */ /* 0x008fca00078e0015 */
[----:B------:R0:W3:Y:S01]  /*17740*/  @P0 LDG.E.U16 R18, desc[UR12][R14.64] ;  /* 0x0000000c0e120981 */ /* 0x0000e2000c1e1500 */
[----:B------:R-:W-:Y:S01]  /*17750*/  ISETP.GT.AND P0, PT, R3, 0x76, PT ;  /* 0x000000760300780c */ /* 0x000fe20003f04270 */
[----:B0-----:R-:W-:Y:S02]  /*17760*/  @P1 IMAD.MOV.U32 R14, RZ, RZ, R6 ;  /* 0x000000ffff0e1224 */ /* 0x001fe400078e0006 */
[----:B------:R-:W-:Y:S01]  /*17770*/  @P1 IMAD.MOV.U32 R15, RZ, RZ, R7 ;  /* 0x000000ffff0f1224 */ /* 0x000fe200078e0007 */
[----:B------:R-:W3:Y:S04]  /*17780*/  LDL R6, [R1+0x924] ;  /* 0x0009240001067983 */ /* 0x000ee80000100800 */
[----:B------:R-:W3:Y:S04]  /*17790*/  LDL R7, [R1+0x920] ;  /* 0x0009200001077983 */ /* 0x000ee80000100800 */
[----:B------:R4:W3:Y:S02]  /*177a0*/  @P1 LDG.E.U16 R17, desc[UR12][R14.64] ;  /* 0x0000000c0e111981 */ /* 0x0008e4000c1e1500 */
[----:B----4-:R-:W-:-:S02]  /*177b0*/  @P1 IMAD.MOV.U32 R14, RZ, RZ, R2 ;  /* 0x000000ffff0e1224 */ /* 0x010fc400078e0002 */
[----:B------:R-:W4:Y:S01]  /*177c0*/  LDL R2, [R1+0x91c] ;  /* 0x00091c0001027983 */ /* 0x000f220000100800 */
[----:B--2---:R-:W-:-:S03]  /*177d0*/  @P1 IMAD.MOV.U32 R15, RZ, RZ, R4 ;  /* 0x000000ffff0f1224 */ /* 0x004fc600078e0004 */
[----:B------:R-:W2:Y:S04]  /*177e0*/  LDL R4, [R1+0x918] ;  /* 0x0009180001047983 */ /* 0x000ea80000100800 */
[----:B------:R0:W2:Y:S02]  /*177f0*/  @P1 LDG.E.U16 R13, desc[UR12][R14.64] ;  /* 0x0000000c0e0d1981 */ /* 0x0000a4000c1e1500 */
[----:B0-----:R-:W-:Y:S02]  /*17800*/  @P0 IMAD.MOV.U32 R14, RZ, RZ, R10 ;  /* 0x000000ffff0e0224 */ /* 0x001fe400078e000a */
[----:B------:R-:W-:-:S05]  /*17810*/  @P0 IMAD.MOV.U32 R15, RZ, RZ, R12 ;  /* 0x000000ffff0f0224 */ /* 0x000fca00078e000c */
[----:B------:R0:W4:Y:S01]  /*17820*/  @P0 LDG.E.U16 R9, desc[UR12][R14.64] ;  /* 0x0000000c0e090981 */ /* 0x000122000c1e1500 */
[----:B------:R-:W-:Y:S02]  /*17830*/  ISETP.GT.AND P1, PT, R3, 0x77, PT ;  /* 0x000000770300780c */ /* 0x000fe40003f24270 */
[----:B------:R-:W-:Y:S01]  /*17840*/  PRMT R20, RZ, 0x7610, R20 ;  /* 0x00007610ff147816 */ /* 0x000fe20000000014 */
[----:B---3--:R1:W-:Y:S04]  /*17850*/  STL [R1+0x448], R18 ;  /* 0x0004481201007387 */ /* 0x0083e80000100800 */
[----:B-1----:R-:W3:Y:S04]  /*17860*/  LDL R18, [R1+0x910] ;  /* 0x0009100001127983 */ /* 0x002ee80000100800 */
[----:B------:R1:W-:Y:S04]  /*17870*/  STL [R1+0x440], R17 ;  /* 0x0004401101007387 */ /* 0x0003e80000100800 */
[----:B-1----:R-:W3:Y:S01]  /*17880*/  LDL R17, [R1+0x914] ;  /* 0x0009140001117983 */ /* 0x002ee20000100800 */
[----:B0-----:R-:W-:-:S02]  /*17890*/  @P0 IMAD.MOV.U32 R14, RZ, RZ, R6 ;  /* 0x000000ffff0e0224 */ /* 0x001fc400078e0006 */
[----:B------:R-:W-:-:S05]  /*178a0*/  @P0 IMAD.MOV.U32 R15, RZ, RZ, R7 ;  /* 0x000000ffff0f0224 */ /* 0x000fca00078e0007 */
[----:B------:R0:W3:Y:S04]  /*178b0*/  @P0 LDG.E.U16 R20, desc[UR12][R14.64] ;  /* 0x0000000c0e140981 */ /* 0x0000e8000c1e1500 */
[----:B--2---:R1:W-:Y:S04]  /*178c0*/  STL [R1+0x438], R13 ;  /* 0x0004380d01007387 */ /* 0x0043e80000100800 */
[----:B------:R-:W2:Y:S04]  /*178d0*/  LDL R12, [R1+0x8ac] ;  /* 0x0008ac00010c7983 */ /* 0x000ea80000100800 */
[----:B-1----:R-:W2:Y:S04]  /*178e0*/  LDL R13, [R1+0x8a8] ;  /* 0x0008a800010d7983 */ /* 0x002ea80000100800 */
[----:B------:R-:W-:Y:S04]  /*178f0*/  STL [R1+0x458], R24 ;  /* 0x0004581801007387 */ /* 0x000fe80000100800 */
[----:B------:R-:W2:Y:S04]  /*17900*/  LDL R10, [R1+0x8a0] ;  /* 0x0008a000010a7983 */ /* 0x000ea80000100800 */
[----:B----4-:R1:W-:Y:S04]  /*17910*/  STL [R1+0x430], R9 ;  /* 0x0004300901007387 */ /* 0x0103e80000100800 */
[----:B-1----:R-:W4:Y:S04]  /*17920*/  LDL R9, [R1+0x8a4] ;  /* 0x0008a40001097983 */ /* 0x002f280000100800 */
[----:B------:R-:W-:Y:S04]  /*17930*/  STL [R1+0x450], R23 ;  /* 0x0004501701007387 */ /* 0x000fe80000100800 */
[----:B------:R-:W4:Y:S04]  /*17940*/  LDL R7, [R1+0x898] ;  /* 0x0008980001077983 */ /* 0x000f280000100800 */
[----:B------:R-:W4:Y:S01]  /*17950*/  LDL R6, [R1+0x89c] ;  /* 0x00089c0001067983 */ /* 0x000f220000100800 */
[----:B0-----:R-:W-:-:S02]  /*17960*/  @P1 IMAD.MOV.U32 R14, RZ, RZ, R2 ;  /* 0x000000ffff0e1224 */ /* 0x001fc400078e0002 */
[----:B------:R-:W-:Y:S01]  /*17970*/  @P1 IMAD.MOV.U32 R15, RZ, RZ, R4 ;  /* 0x000000ffff0f1224 */ /* 0x000fe200078e0004 */
[----:B------:R-:W4:Y:S04]  /*17980*/  LDL R2, [R1+0x894] ;  /* 0x0008940001027983 */ /* 0x000f280000100800 */
[----:B------:R-:W4:Y:S01]  /*17990*/  LDL R4, [R1+0x890] ;  /* 0x0008900001047983 */ /* 0x000f220000100800 */
[----:B------:R-:W-:Y:S02]  /*179a0*/  PRMT R19, RZ, 0x7610, R19 ;  /* 0x00007610ff137816 */ /* 0x000fe40000000013 */
[----:B------:R-:W-:Y:S02]  /*179b0*/  ISETP.GT.AND P0, PT, R3, 0x7e, PT ;  /* 0x0000007e0300780c */ /* 0x000fe40003f04270 */
[----:B------:R-:W-:-:S02]  /*179c0*/  PRMT R16, RZ, 0x7610, R16 ;  /* 0x00007610ff107816 */ /* 0x000fc40000000010 */
[----:B------:R3:W4:Y:S01]  /*179d0*/  @P1 LDG.E.U16 R19, desc[UR12][R14.64] ;  /* 0x0000000c0e131981 */ /* 0x000722000c1e1500 */
[----:B------:R-:W-:Y:S02]  /*179e0*/  PRMT R11, RZ, 0x7610, R11 ;  /* 0x00007610ff0b7816 */ /* 0x000fe4000000000b */
[----:B------:R-:W-:Y:S02]  /*179f0*/  PRMT R8, RZ, 0x7610, R8 ;  /* 0x00007610ff087816 */ /* 0x000fe40000000008 */
[----:B------:R-:W-:Y:S02]  /*17a00*/  PRMT R5, RZ, 0x7610, R5 ;  /* 0x00007610ff057816 */ /* 0x000fe40000000005 */
[----:B------:R-:W-:Y:S01]  /*17a10*/  PRMT R0, RZ, 0x7610, R0 ;  /* 0x00007610ff007816 */ /* 0x000fe20000000000 */
[----:B---3--:R-:W-:Y:S02]  /*17a20*/  @P1 IMAD.MOV.U32 R15, RZ, RZ, R18 ;  /* 0x000000ffff0f1224 */ /* 0x008fe400078e0012 */
[----:B------:R-:W-:-:S05]  /*17a30*/  @P1 IMAD.MOV.U32 R14, RZ, RZ, R17 ;  /* 0x000000ffff0e1224 */ /* 0x000fca00078e0011 */
[----:B------:R2:W3:Y:S01]  /*17a40*/  @P1 LDG.E.U16 R16, desc[UR12][R14.64] ;  /* 0x0000000c0e101981 */ /* 0x0004e2000c1e1500 */
[----:B------:R-:W-:Y:S01]  /*17a50*/  ISETP.GT.AND P1, PT, R3, 0x7f, PT ;  /* 0x0000007f0300780c */ /* 0x000fe20003f24270 */
[----:B--2---:R-:W-:Y:S02]  /*17a60*/  @P0 IMAD.MOV.U32 R14, RZ, RZ, R12 ;  /* 0x000000ffff0e0224 */ /* 0x004fe400078e000c */
[----:B------:R-:W-:-:S05]  /*17a70*/  @P0 IMAD.MOV.U32 R15, RZ, RZ, R13 ;  /* 0x000000ffff0f0224 */ /* 0x000fca00078e000d */
[----:B------:R0:W2:Y:S02]  /*17a80*/  @P0 LDG.E.U16 R11, desc[UR12][R14.64] ;  /* 0x0000000c0e0b0981 */ /* 0x0000a4000c1e1500 */
[----:B0-----:R-:W-:Y:S02]  /*17a90*/  @P0 IMAD.MOV.U32 R15, RZ, RZ, R10 ;  /* 0x000000ffff0f0224 */ /* 0x001fe400078e000a */
[----:B----4-:R-:W-:-:S05]  /*17aa0*/  @P0 IMAD.MOV.U32 R14, RZ, RZ, R9 ;  /* 0x000000ffff0e0224 */ /* 0x010fca00078e0009 */
[----:B------:R0:W4:Y:S02]  /*17ab0*/  @P0 LDG.E.U16 R8, desc[UR12][R14.64] ;  /* 0x0000000c0e080981 */ /* 0x000124000c1e1500 */
[----:B0-----:R-:W-:Y:S02]  /*17ac0*/  @P1 IMAD.MOV.U32 R14, RZ, RZ, R6 ;  /* 0x000000ffff0e1224 */ /* 0x001fe400078e0006 */
[----:B------:R-:W-:-:S05]  /*17ad0*/  @P1 IMAD.MOV.U32 R15, RZ, RZ, R7 ;  /* 0x000000ffff0f1224 */ /* 0x000fca00078e0007 */
[----:B------:R0:W4:Y:S02]  /*17ae0*/  @P1 LDG.E.U16 R5, desc[UR12][R14.64] ;  /* 0x0000000c0e051981 */ /* 0x000124000c1e1500 */
[----:B0-----:R-:W-:Y:S02]  /*17af0*/  @P1 IMAD.MOV.U32 R14, RZ, RZ, R2 ;  /* 0x000000ffff0e1224 */ /* 0x001fe400078e0002 */
[----:B------:R-:W-:-:S05]  /*17b00*/  @P1 IMAD.MOV.U32 R15, RZ, RZ, R4 ;  /* 0x000000ffff0f1224 */ /* 0x000fca00078e0004 */
[----:B------:R-:W4:Y:S04]  /*17b10*/  @P1 LDG.E.U16 R0, desc[UR12][R14.64] ;  /* 0x0000000c0e001981 */ /* 0x000f28000c1e1500 */
        /* <DEDUP_REMOVED lines=19> */
[----:B------:R-:W-:Y:S01]  /*17c50*/  STL [R1+0x2570], R15 ;  /* 0x0025700f01007387 */ /* 0x000fe20000100800 */
[----:B------:R-:W0:Y:S01]  /*17c60*/  S2R R26, SR_TID.X ;  /* 0x00000000001a7919 */ /* 0x000e220000002100 */
[----:B------:R-:W-:Y:S06]  /*17c70*/  BAR.SYNC.DEFER_BLOCKING 0x0 ;  /* 0x0000000000007b1d */ /* 0x000fec0000010000 */
[----:B---3--:R1:W-:Y:S04]  /*17c80*/  STL [R1+0x418], R16 ;  /* 0x0004181001007387 */ /* 0x0083e80000100800 */
[----:B------:R-:W-:Y:S04]  /*17c90*/  STL [R1+0x2578], R15 ;  /* 0x0025780f01007387 */ /* 0x000fe80000100800 */
[----:B------:R-:W-:Y:S04]  /*17ca0*/  STL [R1+0x2580], R15 ;  /* 0x0025800f01007387 */ /* 0x000fe80000100800 */
[----:B------:R-:W-:Y:S04]  /*17cb0*/  STL [R1+0x2588], R15 ;  /* 0x0025880f01007387 */ /* 0x000fe80000100800 */
[----:B--2---:R-:W-:Y:S04]  /*17cc0*/  STL [R1+0x410], R11 ;  /* 0x0004100b01007387 */ /* 0x004fe80000100800 */
[----:B------:R-:W-:Y:S04]  /*17cd0*/  STL [R1+0x2590], R15 ;  /* 0x0025900f01007387 */ /* 0x000fe80000100800 */
[----:B------:R-:W-:Y:S04]  /*17ce0*/  STL [R1+0x2598], R15 ;  /* 0x0025980f01007387 */ /* 0x000fe80000100800 */
[----:B------:R-:W-:Y:S04]  /*17cf0*/  STL [R1+0x25a0], R15 ;  /* 0x0025a00f01007387 */ /* 0x000fe80000100800 */
[----:B------:R-:W-:Y:S04]  /*17d00*/  STL [R1+0x25a8], R15 ;  /* 0x0025a80f01007387 */ /* 0x000fe80000100800 */
[----:B----4-:R-:W-:Y:S04]  /*17d10*/  STL [R1+0x40c], R8 ;  /* 0x00040c0801007387 */ /* 0x010fe80000100800 */
        /* <DEDUP_REMOVED lines=62> */
[----:B0-----:R-:W-:Y:S04]  /*18100*/  STL [R1+0x2710], R26 ;  /* 0x0027101a01007387 */ /* 0x001fe80000100800 */
[----:B------:R-:W-:Y:S04]  /*18110*/  STL [R1+0x2634], R14 ;  /* 0x0026340e01007387 */ /* 0x000fe80000100800 */
[----:B------:R-:W-:Y:S04]  /*18120*/  STL [R1+0x265c], R14 ;  /* 0x00265c0e01007387 */ /* 0x000fe80000100800 */
[----:B-1----:R-:W3:Y:S01]  /*18130*/  LDL.LU R16, [R1+0x51c] ;  /* 0x00051c0001107983 */ /* 0x002ee20000300800 */
[----:B--2---:R-:W0:Y:S01]  /*18140*/  S2R R0, SR_TID.X ;  /* 0x0000000000007919 */ /* 0x004e220000002100 */
[----:B------:R-:W-:-:S02]  /*18150*/  LOP3.LUT R2, R26, 0x3f, RZ, 0xc0, !PT ;  /* 0x0000003f1a027812 */ /* 0x000fc400078ec0ff */
[----:B---3--:R1:W-:Y:S04]  /*18160*/  STL [R1+0x2720], R16 ;  /* 0x0027201001007387 */ /* 0x0083e80000100800 */
[----:B-1----:R-:W2:Y:S04]  /*18170*/  LDL.LU R16, [R1+0x520] ;  /* 0x0005200001107983 */ /* 0x002ea80000300800 */
[----:B------:R-:W3:Y:S04]  /*18180*/  LDL.LU R17, [R1+0x4e4] ;  /* 0x0004e40001117983 */ /* 0x000ee80000300800 */
[----:B------:R-:W4:Y:S04]  /*18190*/  LDL.LU R29, [R1+0x4e0] ;  /* 0x0004e000011d7983 */ /* 0x000f280000300800 */
[----:B------:R-:W3:Y:S04]  /*181a0*/  LDL.LU R14, [R1+0x474] ;  /* 0x00047400010e7983 */ /* 0x000ee80000300800 */
        /* <DEDUP_REMOVED lines=10> */
[----:B------:R-:W3:Y:S01]  /*18250*/  LDL.LU R24, [R1+0x118] ;  /* 0x0001180001187983 */ /* 0x000ee20000300800 */
[----:B0-----:R-:W-:-:S03]  /*18260*/  LOP3.LUT R0, R0, 0x3f, RZ, 0xc0, !PT ;  /* 0x0000003f00007812 */ /* 0x001fc600078ec0ff */
[----:B------:R-:W3:Y:S04]  /*18270*/  LDL.LU R8, [R1+0xec] ;  /* 0x0000ec0001087983 */ /* 0x000ee80000300800 */
[----:B------:R-:W3:Y:S04]  /*18280*/  LDL.LU R9, [R1+0xe8] ;  /* 0x0000e80001097983 */ /* 0x000ee80000300800 */
[----:B------:R-:W3:Y:S04]  /*18290*/  LDL.LU R22, [R1+0xbc] ;  /* 0x0000bc0001167983 */ /* 0x000ee80000300800 */
[----:B------:R-:W3:Y:S01]  /*182a0*/  LDL.LU R23, [R1+0xb8] ;  /* 0x0000b80001177983 */ /* 0x000ee20000300800 */
[----:B------:R-:W-:-:S03]  /*182b0*/  LOP3.LUT R0, R0, 0x40, RZ, 0xfc, !PT ;  /* 0x0000004000007812 */ /* 0x000fc600078efcff */
[----:B------:R-:W3:Y:S04]  /*182c0*/  LDL.LU R10, [R1+0x8c] ;  /* 0x00008c00010a7983 */ /* 0x000ee80000300800 */
[----:B------:R-:W3:Y:S04]  /*182d0*/  LDL.LU R28, [R1+0x88] ;  /* 0x00008800011c7983 */ /* 0x000ee80000300800 */
[----:B------:R-:W3:Y:S04]  /*182e0*/  LDL.LU R11, [R1+0x5c] ;  /* 0x00005c00010b7983 */ /* 0x000ee80000300800 */
[----:B------:R-:W3:Y:S01]  /*182f0*/  LDL.LU R25, [R1+0x58] ;  /* 0x0000580001197983 */ /* 0x000ee20000300800 */
[----:B------:R-:W-:-:S03]  /*18300*/  ISETP.GE.AND P1, PT, R0, R3, PT ;  /* 0x000000030000720c */ /* 0x000fc60003f26270 */
[----:B------:R-:W3:Y:S04]  /*18310*/  LDL.LU R12, [R1+0x2c] ;  /* 0x00002c00010c7983 */ /* 0x000ee80000300800 */
[----:B------:R-:W3:Y:S01]  /*18320*/  LDL.LU R13, [R1+0x28] ;  /* 0x00002800010d7983 */ /* 0x000ee20000300800 */
[----:B------:R-:W-:-:S03]  /*18330*/  IMAD.SHL.U32 R0, R2, 0x2, RZ ;  /* 0x0000000202007824 */ /* 0x000fc600078e00ff */
[----:B------:R-:W3:Y:S01]  /*18340*/  LDL.LU R27, [R1] ;  /* 0x00000000011b7983 */ /* 0x000ee20000300800 */
[----:B------:R-:W-:-:S03]  /*18350*/  ISETP.GE.AND P0, PT, R2, R3, PT ;  /* 0x000000030200720c */ /* 0x000fc60003f06270 */
[----:B------:R0:W-:Y:S04]  /*18360*/  STL [R1+0x26f8], R2 ;  /* 0x0026f80201007387 */ /* 0x0001e80000100800 */
[----:B0-----:R-:W3:Y:S04]  /*18370*/  LDL.LU R2, [R1+0x4a8] ;  /* 0x0004a80001027983 */ /* 0x001ee80000300800 */
[----:B------:R0:W-:Y:S04]  /*18380*/  STL [R1+0x2660], R3 ;  /* 0x0026600301007387 */ /* 0x0001e80000100800 */
[----:B0-----:R-:W3:Y:S04]  /*18390*/  LDL.LU R3, [R1+0x4ac] ;  /* 0x0004ac0001037983 */ /* 0x001ee80000300800 */
[----:B--2---:R0:W-:Y:S04]  /*183a0*/  STS.U16 [R0+UR5], R16 ;  /* 0x0000001000007988 */ /* 0x0041e80008000405 */
[----:B0-----:R-:W2:Y:S04]  /*183b0*/  LDL.LU R16, [R1+0x2720] ;  /* 0x0027200001107983 */ /* 0x001ea80000300800 */
[----:B--2---:R0:W-:Y:S04]  /*183c0*/  STS.U16 [R0+UR5+0x80], R16 ;  /* 0x0000801000007988 */ /* 0x0041e80008000405 */
[----:B---3--:R1:W-:Y:S04]  /*183d0*/  STS.U16 [R0+UR5+0x800], R17 ;  /* 0x0008001100007988 */ /* 0x0083e80008000405 */
[----:B----4-:R2:W-:Y:S04]  /*183e0*/  STS.U16 [R0+UR5+0x880], R29 ;  /* 0x0008801d00007988 */ /* 0x0105e80008000405 */
[----:B0-----:R-:W3:Y:S04]  /*183f0*/  LDL.LU R16, [R1+0x271c] ;  /* 0x00271c0001107983 */ /* 0x001ee80000300800 */
[----:B-1----:R-:W4:Y:S04]  /*18400*/  LDL.LU R17, [R1+0x2718] ;  /* 0x0027180001117983 */ /* 0x002f280000300800 */
[----:B--2---:R-:W2:Y:S04]  /*18410*/  LDL.LU R29, [R1+0x2714] ;  /* 0x00271400011d7983 */ /* 0x004ea80000300800 */
[----:B------:R-:W-:Y:S04]  /*18420*/  STS.U16 [R0+UR5+0x1000], R3 ;  /* 0x0010000300007988 */ /* 0x000fe80008000405 */
        /* <DEDUP_REMOVED lines=18> */
[----:B------:R0:W-:Y:S02]  /*18550*/  STS.U16 [R0+UR5+0x5880], R28 ;  /* 0x0058801c00007988 */ /* 0x0001e40008000405 */
[----:B0-----:R-:W0:Y:S02]  /*18560*/  S2R R28, SR_TID.X ;  /* 0x00000000001c7919 */ /* 0x001e240000002100 */
[----:B------:R-:W-:Y:S04]  /*18570*/  STS.U16 [R0+UR5+0x6000], R11 ;  /* 0x0060000b00007988 */ /* 0x000fe80008000405 */
[----:B------:R-:W-:Y:S04]  /*18580*/  STS.U16 [R0+UR5+0x6080], R25 ;  /* 0x0060801900007988 */ /* 0x000fe80008000405 */
[----:B------:R1:W-:Y:S04]  /*18590*/  STS.U16 [R0+UR5+0x6800], R12 ;  /* 0x0068000c00007988 */ /* 0x0003e80008000405 */
[----:B------:R0:W-:Y:S04]  /*185a0*/  STS.U16 [R0+UR5+0x6880], R13 ;  /* 0x0068800d00007988 */ /* 0x0001e80008000405 */
[----:B------:R0:W-:Y:S02]  /*185b0*/  STS.U16 [R0+UR5+0x7000], R27 ;  /* 0x0070001b00007988 */ /* 0x0001e40008000405 */
[----:B0-----:R-:W-:-:S05]  /*185c0*/  LOP3.LUT R28, R28, 0x3f, RZ, 0xc0, !PT ;  /* 0x0000003f1c1c7812 */ /* 0x001fca00078ec0ff */
[----:B------:R-:W-:-:S05]  /*185d0*/  IMAD.SHL.U32 R28, R28, 0x2, RZ ;  /* 0x000000021c1c7824 */ /* 0x000fca00078e00ff */
[----:B------:R-:W-:Y:S01]  /*185e0*/  LOP3.LUT R2, R28, 0x10, RZ, 0x3c, !PT ;  /* 0x000000101c027812 */ /* 0x000fe200078e3cff */
[----:B--2---:R-:W-:Y:S04]  /*185f0*/  STL [R1+0x2664], R29 ;  /* 0x0026641d01007387 */ /* 0x004fe80000100800 */
[----:B----4-:R-:W-:Y:S04]  /*18600*/  STL [R1+0x2668], R17 ;  /* 0x0026681101007387 */ /* 0x010fe80000100800 */
[----:B------:R-:W2:Y:S04]  /*18610*/  LDL.LU R26, [R1+0x518] ;  /* 0x00051800011a7983 */ /* 0x000ea80000300800 */
[----:B-1----:R-:W4:Y:S04]  /*18620*/  LDL.LU R12, [R1+0x514] ;  /* 0x00051400010c7983 */ /* 0x002f280000300800 */
[----:B------:R-:W4:Y:S04]  /*18630*/  LDL.LU R13, [R1+0x4dc] ;  /* 0x0004dc00010d7983 */ /* 0x000f280000300800 */
[----:B------:R-:W4:Y:S04]  /*18640*/  LDL.LU R27, [R1+0x4d8] ;  /* 0x0004d800011b7983 */ /* 0x000f280000300800 */
[----:B------:R-:W4:Y:S04]  /*18650*/  LDL.LU R28, [R1+0x4a4] ;  /* 0x0004a400011c7983 */ /* 0x000f280000300800 */
[----:B------:R-:W-:Y:S04]  /*18660*/  STS.U16 [R0+UR5+0x7080], R29 ;  /* 0x0070801d00007988 */ /* 0x000fe80008000405 */
[----:B------:R0:W-:Y:S04]  /*18670*/  STS.U16 [R0+UR5+0x7800], R17 ;  /* 0x0078001100007988 */ /* 0x0001e80008000405 */
        /* <DEDUP_REMOVED lines=21> */
[----:B---3--:R-:W-:Y:S04]  /*187d0*/  STS.U16 [R0+UR5+0x7880], R16 ;  /* 0x0078801000007988 */ /* 0x008fe80008000405 */
[----:B------:R0:W-:Y:S04]  /*187e0*/  STL [R1+0x26dc], R0 ;  /* 0x0026dc0001007387 */ /* 0x0001e80000100800 */
[----:B0-----:R-:W3:Y:S04]  /*187f0*/  LDL.LU R0, [R1+0x46c] ;  /* 0x00046c0001007983 */ /* 0x001ee80000300800 */
[----:B------:R0:W-:Y:S04]  /*18800*/  STL [R1+0x266c], R16 ;  /* 0x00266c1001007387 */ /* 0x0001e80000100800 */
[----:B0-----:R-:W3:Y:S04]  /*18810*/  LDL.LU R16, [R1+0x4a0] ;  /* 0x0004a00001107983 */ /* 0x001ee80000300800 */
[----:B--2---:R0:W-:Y:S04]  /*18820*/  STS.U16 [R2+UR5+0x100], R26 ;  /* 0x0001001a02007988 */ /* 0x0041e80008000405 */
[----:B----4-:R1:W-:Y:S04]  /*18830*/  STS.U16 [R2+UR5+0x180], R12 ;  /* 0x0001800c02007988 */ /* 0x0103e80008000405 */
[----:B0-----:R-:W2:Y:S04]  /*18840*/  LDL.LU R26, [R1+0x2710] ;  /* 0x00271000011a7983 */ /* 0x001ea80000300800 */
[----:B-1----:R-:W4:Y:S04]  /*18850*/  LDL.LU R12, [R1+0x270c] ;  /* 0x00270c00010c7983 */ /* 0x002f280000300800 */
[----:B------:R0:W-:Y:S04]  /*18860*/  STS.U16 [R2+UR5+0x900], R13 ;  /* 0x0009000d02007988 */ /* 0x0001e80008000405 */
[----:B------:R1:W-:Y:S04]  /*18870*/  STS.U16 [R2+UR5+0x980], R27 ;  /* 0x0009801b02007988 */ /* 0x0003e80008000405 */
[----:B------:R1:W-:Y:S04]  /*18880*/  STS.U16 [R2+UR5+0x1100], R28 ;  /* 0x0011001c02007988 */ /* 0x0003e80008000405 */
[----:B0-----:R-:W4:Y:S04]  /*18890*/  LDL.LU R13, [R1+0x2708] ;  /* 0x00270800010d7983 */ /* 0x001f280000300800 */
[----:B-1----:R-:W4:Y:S04]  /*188a0*/  LDL.LU R27, [R1+0x2704] ;  /* 0x00270400011b7983 */ /* 0x002f280000300800 */
[----:B------:R-:W4:Y:S04]  /*188b0*/  LDL.LU R28, [R1+0x2700] ;  /* 0x00270000011c7983 */ /* 0x000f280000300800 */
[----:B---3--:R-:W-:Y:S04]  /*188c0*/  STS.U16 [R2+UR5+0x1180], R16 ;  /* 0x0011801002007988 */ /* 0x008fe80008000405 */
        /* <DEDUP_REMOVED lines=18> */
[----:B------:R0:W-:Y:S04]  /*189f0*/  STS.U16 [R2+UR5+0x6100], R23 ;  /* 0x0061001702007988 */ /* 0x0001e80008000405 */
[----:B------:R-:W-:Y:S04]  /*18a00*/  STS.U16 [R2+UR5+0x6180], R10 ;  /* 0x0061800a02007988 */ /* 0x000fe80008000405 */
[----:B------:R-:W-:Y:S04]  /*18a10*/  STS.U16 [R2+UR5+0x6900], R11 ;  /* 0x0069000b02007988 */ /* 0x000fe80008000405 */
[----:B------:R-:W-:Y:S01]  /*18a20*/  STS.U16 [R2+UR5+0x6980], R25 ;  /* 0x0069801902007988 */ /* 0x000fe20008000405 */
[----:B--2---:R-:W-:-:S05]  /*18a30*/  LOP3.LUT R26, R26, 0x3f, RZ, 0xc0, !PT ;  /* 0x0000003f1a1a7812 */ /* 0x004fca00078ec0ff */
[----:B0-----:R-:W-:-:S05]  /*18a40*/  IMAD.SHL.U32 R23, R26, 0x2, RZ ;  /* 0x000000021a177824 */ /* 0x001fca00078e00ff */
[C---:B------:R-:W-:Y:S01]  /*18a50*/  LOP3.LUT R0, R23.reuse, 0x20, RZ, 0x3c, !PT ;  /* 0x0000002017007812 */ /* 0x040fe200078e3cff */
[----:B----4-:R-:W-:Y:S04]  /*18a60*/  STS.U16 [R2+UR5+0x7100], R28 ;  /* 0x0071001c02007988 */ /* 0x010fe80008000405 */
[----:B------:R-:W-:Y:S04]  /*18a70*/  STL [R1+0x2670], R28 ;  /* 0x0026701c01007387 */ /* 0x000fe80000100800 */
[----:B------:R-:W-:Y:S04]  /*18a80*/  STS.U16 [R2+UR5+0x7180], R27 ;  /* 0x0071801b02007988 */ /* 0x000fe80008000405 */
[----:B------:R-:W-:Y:S04]  /*18a90*/  STL [R1+0x2688], R27 ;  /* 0x0026881b01007387 */ /* 0x000fe80000100800 */
[----:B------:R0:W-:Y:S04]  /*18aa0*/  STS.U16 [R2+UR5+0x7900], R13 ;  /* 0x0079000d02007988 */ /* 0x0001e80008000405 */
[----:B------:R1:W-:Y:S04]  /*18ab0*/  STL [R1+0x26fc], R0 ;  /* 0x0026fc0001007387 */ /* 0x0003e80000100800 */
[----:B0-----:R-:W2:Y:S04]  /*18ac0*/  LDL.LU R2, [R1+0x510] ;  /* 0x0005100001027983 */ /* 0x001ea80000300800 */
[----:B------:R-:W3:Y:S04]  /*18ad0*/  LDL.LU R10, [R1+0x50c] ;  /* 0x00050c00010a7983 */ /* 0x000ee80000300800 */
[----:B------:R-:W4:Y:S04]  /*18ae0*/  LDL.LU R11, [R1+0x4d4] ;  /* 0x0004d400010b7983 */ /* 0x000f280000300800 */
        /* <DEDUP_REMOVED lines=19> */
[----:B------:R-:W2:Y:S01]  /*18c20*/  LDL.LU R8, [R1+0x4c] ;  /* 0x00004c0001087983 */ /* 0x000ea20000300800 */
[----:B-1----:R-:W-:-:S03]  /*18c30*/  LOP3.LUT R0, R23, 0x10, RZ, 0x3c, !PT ;  /* 0x0000001017007812 */ /* 0x002fc600078e3cff */
[----:B------:R-:W2:Y:S04]  /*18c40*/  LDL.LU R9, [R1+0x48] ;  /* 0x0000480001097983 */ /* 0x000ea80000300800 */
[----:B------:R-:W2:Y:S04]  /*18c50*/  LDL.LU R22, [R1+0x1c] ;  /* 0x00001c0001167983 */ /* 0x000ea80000300800 */
[----:B------:R-:W2:Y:S04]  /*18c60*/  LDL.LU R23, [R1+0x18] ;  /* 0x0000180001177983 */ /* 0x000ea80000300800 */
[----:B------:R0:W-:Y:S04]  /*18c70*/  STL [R1+0x268c], R13 ;  /* 0x00268c0d01007387 */ /* 0x0001e80000100800 */
[----:B------:R1:W-:Y:S04]  /*18c80*/  STS.U16 [R0+UR5+0x7980], R12 ;  /* 0x0079800c00007988 */ /* 0x0003e80008000405 */
[----:B0-----:R-:W2:Y:S04]  /*18c90*/  LDL.LU R13, [R1+0x45c] ;  /* 0x00045c00010d7983 */ /* 0x001ea80000300800 */
[----:B-1----:R-:W2:Y:S04]  /*18ca0*/  LDL.LU R0, [R1+0x26fc] ;  /* 0x0026fc0001007983 */ /* 0x002ea80000300800 */
[----:B------:R0:W-:Y:S04]  /*18cb0*/  STL [R1+0x2690], R12 ;  /* 0x0026900c01007387 */ /* 0x0001e80000100800 */
[----:B0-----:R-:W4:Y:S04]  /*18cc0*/  LDL.LU R12, [R1+0x498] ;  /* 0x00049800010c7983 */ /* 0x001f280000300800 */
[----:B--2---:R0:W-:Y:S04]  /*18cd0*/  STS.U16 [R0+UR5+0x200], R2 ;  /* 0x0002000200007988 */ /* 0x0041e80008000405 */
[----:B---3--:R1:W-:Y:S04]  /*18ce0*/  STS.U16 [R0+UR5+0x280], R10 ;  /* 0x0002800a00007988 */ /* 0x0083e80008000405 */
[----:B----4-:R2:W-:Y:S04]  /*18cf0*/  STS.U16 [R0+UR5+0xa00], R11 ;  /* 0x000a000b00007988 */ /* 0x0105e80008000405 */
[----:B------:R3:W-:Y:S04]  /*18d00*/  STS.U16 [R0+UR5+0xa80], R25 ;  /* 0x000a801900007988 */ /* 0x0007e80008000405 */
[----:B------:R4:W-:Y:S04]  /*18d10*/  STS.U16 [R0+UR5+0x1200], R26 ;  /* 0x0012001a00007988 */ /* 0x0009e80008000405 */
[----:B0-----:R-:W4:Y:S04]  /*18d20*/  LDL.LU R2, [R1+0x26f8] ;  /* 0x0026f80001027983 */ /* 0x001f280000300800 */
[----:B-1----:R-:W4:Y:S04]  /*18d30*/  LDL.LU R10, [R1+0x26f4] ;  /* 0x0026f400010a7983 */ /* 0x002f280000300800 */
[----:B--2---:R-:W2:Y:S04]  /*18d40*/  LDL.LU R11, [R1+0x26f0] ;  /* 0x0026f000010b7983 */ /* 0x004ea80000300800 */
[----:B---3--:R-:W3:Y:S04]  /*18d50*/  LDL.LU R25, [R1+0x26ec] ;  /* 0x0026ec0001197983 */ /* 0x008ee80000300800 */
[----:B----4-:R-:W4:Y:S04]  /*18d60*/  LDL.LU R26, [R1+0x26e8] ;  /* 0x0026e800011a7983 */ /* 0x010f280000300800 */
        /* <DEDUP_REMOVED lines=23> */
[----:B----4-:R0:W-:Y:S04]  /*18ee0*/  STS.U16 [R0+UR5+0x7200], R26 ;  /* 0x0072001a00007988 */ /* 0x0101e80008000405 */
[----:B------:R-:W-:Y:S04]  /*18ef0*/  STL [R1+0x2694], R26 ;  /* 0x0026941a01007387 */ /* 0x000fe80000100800 */
[----:B0-----:R-:W4:Y:S04]  /*18f00*/  LDL.LU R0, [R1+0x504] ;  /* 0x0005040001007983 */ /* 0x001f280000300800 */
[----:B----4-:R0:W-:Y:S04]  /*18f10*/  STL [R1+0x26e0], R0 ;  /* 0x0026e00001007387 */ /* 0x0101e80000100800 */
[----:B0-----:R-:W4:Y:S01]  /*18f20*/  LDL.LU R0, [R1+0x508] ;  /* 0x0005080001007983 */ /* 0x001f220000300800 */
[----:B------:R-:W-:-:S02]  /*18f30*/  IMAD.SHL.U32 R5, R2, 0x2, RZ ;  /* 0x0000000202057824 */ /* 0x000fc400078e00ff */
[----:B------:R-:W-:Y:S01]  /*18f40*/  IMAD.SHL.U32 R2, R2, 0x2, RZ ;  /* 0x0000000202027824 */ /* 0x000fe200078e00ff */
[----:B----4-:R0:W-:Y:S04]  /*18f50*/  STL [R1+0x26e4], R0 ;  /* 0x0026e40001007387 */ /* 0x0101e80000100800 */
        /* <DEDUP_REMOVED lines=19> */
[----:B0-----:R-:W-:-:S03]  /*19090*/  LOP3.LUT R0, R2, 0x20, RZ, 0x3c, !PT ;  /* 0x0000002002007812 */ /* 0x001fc600078e3cff */
[----:B------:R-:W4:Y:S04]  /*190a0*/  LDL.LU R20, [R1+0x44] ;  /* 0x0000440001147983 */ /* 0x000f280000300800 */
[----:B------:R-:W4:Y:S04]  /*190b0*/  LDL.LU R21, [R1+0x40] ;  /* 0x0000400001157983 */ /* 0x000f280000300800 */
[----:B------:R-:W4:Y:S04]  /*190c0*/  LDL.LU R24, [R1+0x14] ;  /* 0x0000140001187983 */ /* 0x000f280000300800 */
[----:B------:R-:W4:Y:S04]  /*190d0*/  LDL.LU R2, [R1+0x10] ;  /* 0x0000100001027983 */ /* 0x000f280000300800 */
[----:B---3--:R-:W-:Y:S04]  /*190e0*/  STS.U16 [R0+UR5+0x7280], R25 ;  /* 0x0072801900007988 */ /* 0x008fe80008000405 */
[----:B------:R0:W-:Y:S04]  /*190f0*/  STL [R1+0x2698], R25 ;  /* 0x0026981901007387 */ /* 0x0001e80000100800 */
[----:B--2---:R-:W-:Y:S04]  /*19100*/  STS.U16 [R0+UR5+0x7a00], R11 ;  /* 0x007a000b00007988 */ /* 0x004fe80008000405 */
[----:B------:R-:W-:Y:S04]  /*19110*/  STS.U16 [R0+UR5+0x7a80], R10 ;  /* 0x007a800a00007988 */ /* 0x000fe80008000405 */
[----:B0-----:R-:W2:Y:S04]  /*19120*/  LDL.LU R25, [R1+0x3e8] ;  /* 0x0003e80001197983 */ /* 0x001ea80000300800 */
[----:B------:R0:W-:Y:S04]  /*19130*/  STL [R1+0x269c], R11 ;  /* 0x00269c0b01007387 */ /* 0x0001e80000100800 */
[----:B0-----:R-:W3:Y:S04]  /*19140*/  LDL.LU R11, [R1+0x444] ;  /* 0x00044400010b7983 */ /* 0x001ee80000300800 */
[----:B------:R-:W2:Y:S01]  /*19150*/  LDL.LU R0, [R1+0x26e4] ;  /* 0x0026e40001007983 */ /* 0x000ea20000300800 */
[----:B------:R-:W-:-:S03]  /*19160*/  LOP3.LUT R3, R5, 0x30, RZ, 0x3c, !PT ;  /* 0x0000003005037812 */ /* 0x000fc600078e3cff */
[----:B------:R0:W-:Y:S04]  /*19170*/  STL [R1+0x26a0], R10 ;  /* 0x0026a00a01007387 */ /* 0x0001e80000100800 */
[----:B0-----:R-:W3:Y:S04]  /*19180*/  LDL.LU R10, [R1+0x44c] ;  /* 0x00044c00010a7983 */ /* 0x001ee80000300800 */
[----:B--2---:R0:W-:Y:S04]  /*19190*/  STS.U16 [R3+UR5+0x300], R0 ;  /* 0x0003000003007988 */ /* 0x0041e80008000405 */
[----:B0-----:R-:W2:Y:S04]  /*191a0*/  LDL.LU R0, [R1+0x26e0] ;  /* 0x0026e00001007983 */ /* 0x001ea80000300800 */
[----:B--2---:R0:W-:Y:S04]  /*191b0*/  STS.U16 [R3+UR5+0x380], R0 ;  /* 0x0003800003007988 */ /* 0x0041e80008000405 */
[----:B----4-:R1:W-:Y:S04]  /*191c0*/  STS.U16 [R3+UR5+0xb00], R8 ;  /* 0x000b000803007988 */ /* 0x0103e80008000405 */
[----:B------:R2:W-:Y:S04]  /*191d0*/  STS.U16 [R3+UR5+0xb80], R9 ;  /* 0x000b800903007988 */ /* 0x0005e80008000405 */
[----:B------:R4:W-:Y:S04]  /*191e0*/  STS.U16 [R3+UR5+0x1300], R22 ;  /* 0x0013001603007988 */ /* 0x0009e80008000405 */
[----:B------:R2:W-:Y:S04]  /*191f0*/  STS.U16 [R3+UR5+0x1380], R23 ;  /* 0x0013801703007988 */ /* 0x0005e80008000405 */
[----:B0-----:R-:W3:Y:S04]  /*19200*/  LDL.LU R0, [R1+0x26dc] ;  /* 0x0026dc0001007983 */ /* 0x001ee80000300800 */
[----:B-1----:R-:W3:Y:S04]  /*19210*/  LDL.LU R8, [R1+0x26d8] ;  /* 0x0026d80001087983 */ /* 0x002ee80000300800 */
[----:B--2---:R-:W2:Y:S04]  /*19220*/  LDL.LU R9, [R1+0x26d4] ;  /* 0x0026d40001097983 */ /* 0x004ea80000300800 */
[----:B----4-:R-:W4:Y:S04]  /*19230*/  LDL.LU R22, [R1+0x26d0] ;  /* 0x0026d00001167983 */ /* 0x010f280000300800 */
[----:B------:R-:W2:Y:S04]  /*19240*/  LDL.LU R23, [R1+0x26cc] ;  /* 0x0026cc0001177983 */ /* 0x000ea80000300800 */
        /* <DEDUP_REMOVED lines=17> */
[----:B------:R1:W-:Y:S04]  /*19360*/  STS.U16 [R3+UR5+0x5b80], R7 ;  /* 0x005b800703007988 */ /* 0x0003e80008000405 */
[----:B------:R3:W-:Y:S04]  /*19370*/  STS.U16 [R3+UR5+0x6300], R20 ;  /* 0x0063001403007988 */ /* 0x0007e80008000405 */
[----:B------:R0:W-:Y:S04]  /*19380*/  STS.U16 [R3+UR5+0x6380], R21 ;  /* 0x0063801503007988 */ /* 0x0001e80008000405 */
[----:B------:R-:W-:Y:S04]  /*19390*/  STS.U16 [R3+UR5+0x6b00], R24 ;  /* 0x006b001803007988 */ /* 0x000fe80008000405 */
[----:B------:R3:W-:Y:S04]  /*193a0*/  STS.U16 [R3+UR5+0x6b80], R2 ;  /* 0x006b800203007988 */ /* 0x0007e80008000405 */
[----:B0-----:R-:W4:Y:S04]  /*193b0*/  LDL.LU R6, [R1+0x500] ;  /* 0x0005000001067983 */ /* 0x001f280000300800 */
[----:B-1----:R-:W4:Y:S04]  /*193c0*/  LDL.LU R7, [R1+0x4fc] ;  /* 0x0004fc0001077983 */ /* 0x002f280000300800 */
[----:B---3--:R-:W3:Y:S04]  /*193d0*/  LDL.LU R20, [R1+0x4c4] ;  /* 0x0004c40001147983 */ /* 0x008ee80000300800 */
[----:B------:R-:W3:Y:S04]  /*193e0*/  LDL.LU R21, [R1+0x4c0] ;  /* 0x0004c00001157983 */ /* 0x000ee80000300800 */
[----:B------:R-:W3:Y:S04]  /*193f0*/  LDL.LU R2, [R1+0x48c] ;  /* 0x00048c0001027983 */ /* 0x000ee80000300800 */
[----:B------:R-:W3:Y:S04]  /*19400*/  LDL.LU R10, [R1+0x3b8] ;  /* 0x0003b800010a7983 */ /* 0x000ee80000300800 */
[----:B------:R-:W3:Y:S04]  /*19410*/  LDL.LU R18, [R1+0x19c] ;  /* 0x00019c0001127983 */ /* 0x000ee80000300800 */
[----:B------:R-:W3:Y:S04]  /*19420*/  LDL.LU R19, [R1+0x198] ;  /* 0x0001980001137983 */ /* 0x000ee80000300800 */
[----:B------:R-:W3:Y:S01]  /*19430*/  LDL.LU R24, [R1+0x16c] ;  /* 0x00016c0001187983 */ /* 0x000ee20000300800 */
[----:B------:R-:W-:-:S03]  /*19440*/  LOP3.LUT R4, R5, 0x40, RZ, 0x3c, !PT ;  /* 0x0000004005047812 */ /* 0x000fc600078e3cff */
[----:B--2---:R-:W-:Y:S04]  /*19450*/  STS.U16 [R3+UR5+0x7300], R23 ;  /* 0x0073001703007988 */ /* 0x004fe80008000405 */
[----:B------:R0:W-:Y:S04]  /*19460*/  STL [R1+0x26a4], R23 ;  /* 0x0026a41701007387 */ /* 0x0001e80000100800 */
[----:B----4-:R-:W-:Y:S04]  /*19470*/  STS.U16 [R3+UR5+0x7380], R22 ;  /* 0x0073801603007988 */ /* 0x010fe80008000405 */
[----:B------:R-:W-:Y:S04]  /*19480*/  STS.U16 [R3+UR5+0x7b00], R9 ;  /* 0x007b000903007988 */ /* 0x000fe80008000405 */
[----:B0-----:R-:W2:Y:S04]  /*19490*/  LDL.LU R23, [R1+0x3bc] ;  /* 0x0003bc0001177983 */ /* 0x001ea80000300800 */
[----:B------:R0:W-:Y:S04]  /*194a0*/  STL [R1+0x26a8], R22 ;  /* 0x0026a81601007387 */ /* 0x0001e80000100800 */
[----:B0-----:R-:W4:Y:S04]  /*194b0*/  LDL.LU R22, [R1+0x434] ;  /* 0x0004340001167983 */ /* 0x001f280000300800 */
[----:B------:R0:W-:Y:S04]  /*194c0*/  STL [R1+0x26ac], R9 ;  /* 0x0026ac0901007387 */ /* 0x0001e80000100800 */
        /* <DEDUP_REMOVED lines=10> */
[----:B------:R0:W-:Y:S04]  /*19570*/  STS.U16 [R3+UR5+0x7b80], R8 ;  /* 0x007b800803007988 */ /* 0x0001e80008000405 */
[----:B------:R-:W2:Y:S04]  /*19580*/  LDL.LU R29, [R1+0x6c] ;  /* 0x00006c00011d7983 */ /* 0x000ea80000300800 */
[----:B0-----:R-:W2:Y:S04]  /*19590*/  LDL.LU R3, [R1+0x68] ;  /* 0x0000680001037983 */ /* 0x001ea80000300800 */
[----:B------:R-:W2:Y:S04]  /*195a0*/  LDL.LU R14, [R1+0x3c] ;  /* 0x00003c00010e7983 */ /* 0x000ea80000300800 */
[----:B------:R-:W2:Y:S04]  /*195b0*/  LDL.LU R15, [R1+0x38] ;  /* 0x00003800010f7983 */ /* 0x000ea80000300800 */
[----:B------:R-:W2:Y:S04]  /*195c0*/  LDL.LU R5, [R1+0xc] ;  /* 0x00000c0001057983 */ /* 0x000ea80000300800 */
[----:B------:R0:W-:Y:S04]  /*195d0*/  STL [R1+0x26b4], R8 ;  /* 0x0026b40801007387 */ /* 0x0001e80000100800 */
[----:B0-----:R-:W2:Y:S04]  /*195e0*/  LDL.LU R8, [R1+0x488] ;  /* 0x0004880001087983 */ /* 0x001ea80000300800 */
[----:B------:R0:W-:Y:S04]  /*195f0*/  STS.U16 [R4+UR5+0x400], R6 ;  /* 0x0004000604007988 */ /* 0x0001e80008000405 */
[----:B------:R1:W-:Y:S04]  /*19600*/  STS.U16 [R4+UR5+0x480], R7 ;  /* 0x0004800704007988 */ /* 0x0003e80008000405 */
[----:B---3--:R3:W-:Y:S04]  /*19610*/  STS.U16 [R4+UR5+0xc00], R20 ;  /* 0x000c001404007988 */ /* 0x0087e80008000405 */
[----:B------:R1:W-:Y:S04]  /*19620*/  STS.U16 [R4+UR5+0xc80], R21 ;  /* 0x000c801504007988 */ /* 0x0003e80008000405 */
[----:B------:R3:W-:Y:S04]  /*19630*/  STS.U16 [R4+UR5+0x1400], R2 ;  /* 0x0014000204007988 */ /* 0x0007e80008000405 */
[----:B0-----:R-:W4:Y:S04]  /*19640*/  LDL.LU R6, [R1+0x26c8] ;  /* 0x0026c80001067983 */ /* 0x001f280000300800 */
[----:B-1----:R-:W4:Y:S04]  /*19650*/  LDL.LU R7, [R1+0x26c4] ;  /* 0x0026c40001077983 */ /* 0x002f280000300800 */
[----:B---3--:R-:W3:Y:S04]  /*19660*/  LDL.LU R20, [R1+0x26c0] ;  /* 0x0026c00001147983 */ /* 0x008ee80000300800 */
[----:B------:R-:W3:Y:S04]  /*19670*/  LDL.LU R21, [R1+0x26bc] ;  /* 0x0026bc0001157983 */ /* 0x000ee80000300800 */
[----:B------:R-:W3:Y:S04]  /*19680*/  LDL.LU R2, [R1+0x26b8] ;  /* 0x0026b80001027983 */ /* 0x000ee80000300800 */
[----:B--2---:R-:W-:Y:S04]  /*19690*/  STS.U16 [R4+UR5+0x1480], R8 ;  /* 0x0014800804007988 */ /* 0x004fe80008000405 */
[----:B------:R-:W-:Y:S04]  /*196a0*/  STS.U16 [R4+UR5+0x1c00], R9 ;  /* 0x001c000904007988 */ /* 0x000fe80008000405 */
[----:B----4-:R-:W-:Y:S04]  /*196b0*/  STS.U16 [R4+UR5+0x1c80], R22 ;  /* 0x001c801604007988 */ /* 0x010fe80008000405 */
[----:B------:R-:W-:Y:S04]  /*196c0*/  STS.U16 [R4+UR5+0x2400], R23 ;  /* 0x0024001704007988 */ /* 0x000fe80008000405 */
[----:B------:R-:W-:Y:S04]  /*196d0*/  STS.U16 [R4+UR5+0x2480], R10 ;  /* 0x0024800a04007988 */ /* 0x000fe80008000405 */
[----:B------:R0:W-:Y:S04]  /*196e0*/  STS.U16 [R4+UR5+0x2c00], R18 ;  /* 0x002c001204007988 */ /* 0x0001e80008000405 */
[----:B------:R1:W-:Y:S04]  /*196f0*/  STS.U16 [R4+UR5+0x2c80], R19 ;  /* 0x002c801304007988 */ /* 0x0003e80008000405 */
[----:B------:R2:W-:Y:S04]  /*19700*/  STS.U16 [R4+UR5+0x3400], R24 ;  /* 0x0034001804007988 */ /* 0x0005e80008000405 */
        /* <DEDUP_REMOVED lines=11> */
[----:B0-----:R-:W4:Y:S04]  /*197c0*/  LDL.LU R18, [R1+0x4f8] ;  /* 0x0004f80001127983 */ /* 0x001f280000300800 */
[----:B------:R-:W-:Y:S04]  /*197d0*/  STS.U16 [R4+UR5+0x6400], R14 ;  /* 0x0064000e04007988 */ /* 0x000fe80008000405 */
[----:B-1----:R-:W4:Y:S04]  /*197e0*/  LDL.LU R19, [R1+0x4f4] ;  /* 0x0004f40001137983 */ /* 0x002f280000300800 */
[----:B------:R-:W-:Y:S04]  /*197f0*/  STS.U16 [R4+UR5+0x6480], R15 ;  /* 0x0064800f04007988 */ /* 0x000fe80008000405 */
[----:B--2---:R-:W2:Y:S04]  /*19800*/  LDL.LU R24, [R1+0x4bc] ;  /* 0x0004bc0001187983 */ /* 0x004ea80000300800 */
[----:B------:R-:W-:Y:S04]  /*19810*/  STS.U16 [R4+UR5+0x6c00], R5 ;  /* 0x006c000504007988 */ /* 0x000fe80008000405 */
[----:B---3--:R0:W-:Y:S04]  /*19820*/  STS.U16 [R4+UR5+0x6c80], R2 ;  /* 0x006c800204007988 */ /* 0x0081e80008000405 */
[----:B------:R-:W3:Y:S04]  /*19830*/  LDL.LU R8, [R1+0x4b8] ;  /* 0x0004b80001087983 */ /* 0x000ee80000300800 */
[----:B0-----:R-:W3:Y:S04]  /*19840*/  LDL.LU R2, [R1+0x484] ;  /* 0x0004840001027983 */ /* 0x001ee80000300800 */
        /* <DEDUP_REMOVED lines=12> */
[----:B------:R-:W-:Y:S01]  /*19910*/  STS.U16 [R4+UR5+0x7400], R21 ;  /* 0x0074001504007988 */ /* 0x000fe20008000405 */
[----:B------:R-:W-:-:S03]  /*19920*/  LOP3.LUT R28, R0, 0x50, RZ, 0x3c, !PT ;  /* 0x00000050001c7812 */ /* 0x000fc600078e3cff */
[----:B------:R-:W3:Y:S04]  /*19930*/  LDL.LU R26, [R1+0xc4] ;  /* 0x0000c400011a7983 */ /* 0x000ee80000300800 */
[----:B------:R-:W-:Y:S04]  /*19940*/  STS.U16 [R4+UR5+0x7480], R20 ;  /* 0x0074801404007988 */ /* 0x000fe80008000405 */
[----:B------:R-:W3:Y:S04]  /*19950*/  LDL.LU R12, [R1+0xc0] ;  /* 0x0000c000010c7983 */ /* 0x000ee80000300800 */
[----:B------:R-:W-:Y:S04]  /*19960*/  STS.U16 [R4+UR5+0x7c00], R7 ;  /* 0x007c000704007988 */ /* 0x000fe80008000405 */
[----:B------:R-:W3:Y:S04]  /*19970*/  LDL.LU R13, [R1+0x94] ;  /* 0x00009400010d7983 */ /* 0x000ee80000300800 */
[----:B------:R0:W-:Y:S04]  /*19980*/  STS.U16 [R4+UR5+0x7c80], R6 ;  /* 0x007c800604007988 */ /* 0x0001e80008000405 */
[----:B------:R-:W3:Y:S04]  /*19990*/  LDL.LU R27, [R1+0x90] ;  /* 0x00009000011b7983 */ /* 0x000ee80000300800 */
[----:B0-----:R-:W3:Y:S04]  /*199a0*/  LDL.LU R4, [R1+0x64] ;  /* 0x0000640001047983 */ /* 0x001ee80000300800 */
[----:B------:R-:W3:Y:S04]  /*199b0*/  LDL.LU R5, [R1+0x60] ;  /* 0x0000600001057983 */ /* 0x000ee80000300800 */
[----:B----4-:R0:W-:Y:S04]  /*199c0*/  STS.U16 [R28+UR5+0x500], R18 ;  /* 0x000500121c007988 */ /* 0x0101e80008000405 */
[----:B------:R1:W-:Y:S04]  /*199d0*/  STS.U16 [R28+UR5+0x580], R19 ;  /* 0x000580131c007988 */ /* 0x0003e80008000405 */
[----:B--2---:R2:W-:Y:S04]  /*199e0*/  STS.U16 [R28+UR5+0xd00], R24 ;  /* 0x000d00181c007988 */ /* 0x0045e80008000405 */
[----:B---3--:R3:W-:Y:S04]  /*199f0*/  STS.U16 [R28+UR5+0xd80], R8 ;  /* 0x000d80081c007988 */ /* 0x0087e80008000405 */
[----:B0-----:R-:W4:Y:S04]  /*19a00*/  LDL.LU R18, [R1+0x34] ;  /* 0x0000340001127983 */ /* 0x001f280000300800 */
[----:B-1----:R-:W4:Y:S04]  /*19a10*/  LDL.LU R19, [R1+0x30] ;  /* 0x0000300001137983 */ /* 0x002f280000300800 */
[----:B--2---:R-:W2:Y:S04]  /*19a20*/  LDL.LU R24, [R1+0x4] ;  /* 0x0000040001187983 */ /* 0x004ea80000300800 */
[----:B---3--:R-:W3:Y:S04]  /*19a30*/  LDL.LU R8, [R1+0x26b4] ;  /* 0x0026b40001087983 */ /* 0x008ee80000300800 */
[----:B------:R0:W-:Y:S04]  /*19a40*/  STS.U16 [R28+UR5+0x1500], R2 ;  /* 0x001500021c007988 */ /* 0x0001e80008000405 */
[----:B0-----:R-:W2:Y:S04]  /*19a50*/  LDL.LU R2, [R1+0x26b0] ;  /* 0x0026b00001027983 */ /* 0x001ea80000300800 */
[----:B------:R0:W-:Y:S04]  /*19a60*/  STS.U16 [R28+UR5+0x1580], R16 ;  /* 0x001580101c007988 */ /* 0x0001e80008000405 */
[----:B------:R1:W-:Y:S04]  /*19a70*/  STS.U16 [R28+UR5+0x1d00], R17 ;  /* 0x001d00111c007988 */ /* 0x0003e80008000405 */
[----:B------:R0:W-:Y:S04]  /*19a80*/  STS.U16 [R28+UR5+0x1d80], R29 ;  /* 0x001d801d1c007988 */ /* 0x0001e80008000405 */
[----:B------:R0:W-:Y:S04]  /*19a90*/  STS.U16 [R28+UR5+0x2500], R3 ;  /* 0x002500031c007988 */ /* 0x0001e80008000405 */
[----:B------:R1:W-:Y:S04]  /*19aa0*/  STS.U16 [R28+UR5+0x2580], R14 ;  /* 0x0025800e1c007988 */ /* 0x0003e80008000405 */
[----:B------:R1:W-:Y:S04]  /*19ab0*/  STS.U16 [R28+UR5+0x2d00], R15 ;  /* 0x002d000f1c007988 */ /* 0x0003e80008000405 */
[----:B0-----:R-:W3:Y:S04]  /*19ac0*/  LDL.LU R16, [R1+0x4f0] ;  /* 0x0004f00001107983 */ /* 0x001ee80000300800 */
[----:B-1----:R-:W3:Y:S04]  /*19ad0*/  LDL.LU R17, [R1+0x4ec] ;  /* 0x0004ec0001117983 */ /* 0x002ee80000300800 */
[----:B------:R-:W3:Y:S04]  /*19ae0*/  LDL.LU R29, [R1+0x4b4] ;  /* 0x0004b400011d7983 */ /* 0x000ee80000300800 */
[----:B------:R-:W3:Y:S04]  /*19af0*/  LDL.LU R3, [R1+0x4b0] ;  /* 0x0004b00001037983 */ /* 0x000ee80000300800 */
[----:B------:R-:W3:Y:S04]  /*19b00*/  LDL.LU R14, [R1+0x47c] ;  /* 0x00047c00010e7983 */ /* 0x000ee80000300800 */
[----:B------:R-:W3:Y:S04]  /*19b10*/  LDL.LU R15, [R1+0x478] ;  /* 0x00047800010f7983 */ /* 0x000ee80000300800 */
[----:B--2---:R0:W-:Y:S04]  /*19b20*/  STS.U16 [R28+UR5+0x2d80], R2 ;  /* 0x002d80021c007988 */ /* 0x0041e80008000405 */
[----:B------:R1:W-:Y:S04]  /*19b30*/  STS.U16 [R28+UR5+0x3500], R9 ;  /* 0x003500091c007988 */ /* 0x0003e80008000405 */
[----:B------:R2:W-:Y:S04]  /*19b40*/  STS.U16 [R28+UR5+0x3580], R22 ;  /* 0x003580161c007988 */ /* 0x0005e80008000405 */
[----:B------:R0:W-:Y:S04]  /*19b50*/  STS.U16 [R28+UR5+0x3d00], R23 ;  /* 0x003d00171c007988 */ /* 0x0001e80008000405 */
[----:B------:R1:W-:Y:S04]  /*19b60*/  STS.U16 [R28+UR5+0x3d80], R10 ;  /* 0x003d800a1c007988 */ /* 0x0003e80008000405 */
[----:B------:R2:W-:Y:S04]  /*19b70*/  STS.U16 [R28+UR5+0x4500], R11 ;  /* 0x0045000b1c007988 */ /* 0x0005e80008000405 */
[----:B0-----:R-:W3:Y:S04]  /*19b80*/  LDL.LU R2, [R1+0x41c] ;  /* 0x00041c0001027983 */ /* 0x001ee80000300800 */
[----:B-1----:R-:W3:Y:S04]  /*19b90*/  LDL.LU R9, [R1+0x26ac] ;  /* 0x0026ac0001097983 */ /* 0x002ee80000300800 */
[----:B--2---:R-:W2:Y:S04]  /*19ba0*/  LDL.LU R22, [R1+0x26a8] ;  /* 0x0026a80001167983 */ /* 0x004ea80000300800 */
[----:B------:R-:W2:Y:S04]  /*19bb0*/  LDL.LU R23, [R1+0x26a4] ;  /* 0x0026a40001177983 */ /* 0x000ea80000300800 */
[----:B------:R-:W2:Y:S04]  /*19bc0*/  LDL.LU R10, [R1+0x26a0] ;  /* 0x0026a000010a7983 */ /* 0x000ea80000300800 */
[----:B------:R-:W2:Y:S04]  /*19bd0*/  LDL.LU R11, [R1+0x269c] ;  /* 0x00269c00010b7983 */ /* 0x000ea80000300800 */
[----:B------:R0:W-:Y:S04]  /*19be0*/  STS.U16 [R28+UR5+0x4580], R25 ;  /* 0x004580191c007988 */ /* 0x0001e80008000405 */
[----:B------:R1:W-:Y:S04]  /*19bf0*/  STS.U16 [R28+UR5+0x4d00], R26 ;  /* 0x004d001a1c007988 */ /* 0x0003e80008000405 */
[----:B------:R0:W-:Y:S04]  /*19c00*/  STS.U16 [R28+UR5+0x4d80], R12 ;  /* 0x004d800c1c007988 */ /* 0x0001e80008000405 */
[----:B------:R0:W-:Y:S04]  /*19c10*/  STS.U16 [R28+UR5+0x5500], R13 ;  /* 0x0055000d1c007988 */ /* 0x0001e80008000405 */
[----:B------:R1:W-:Y:S04]  /*19c20*/  STS.U16 [R28+UR5+0x5580], R27 ;  /* 0x0055801b1c007988 */ /* 0x0003e80008000405 */
[----:B------:R4:W-:Y:S04]  /*19c30*/  STS.U16 [R28+UR5+0x5d00], R4 ;  /* 0x005d00041c007988 */ /* 0x0009e80008000405 */
[----:B0-----:R-:W2:Y:S04]  /*19c40*/  LDL.LU R25, [R1+0x2698] ;  /* 0x0026980001197983 */ /* 0x001ea80000300800 */
[----:B-1----:R-:W2:Y:S04]  /*19c50*/  LDL.LU R26, [R1+0x2694] ;  /* 0x00269400011a7983 */ /* 0x002ea80000300800 */
[----:B------:R-:W2:Y:S04]  /*19c60*/  LDL.LU R12, [R1+0x2690] ;  /* 0x00269000010c7983 */ /* 0x000ea80000300800 */
[----:B------:R-:W2:Y:S04]  /*19c70*/  LDL.LU R13, [R1+0x268c] ;  /* 0x00268c00010d7983 */ /* 0x000ea80000300800 */
[----:B------:R-:W2:Y:S04]  /*19c80*/  LDL.LU R27, [R1+0x2688] ;  /* 0x00268800011b7983 */ /* 0x000ea80000300800 */
[----:B----4-:R-:W4:Y:S04]  /*19c90*/  LDL.LU R4, [R1+0x2684] ;  /* 0x0026840001047983 */ /* 0x010f280000300800 */
[----:B------:R0:W-:Y:S04]  /*19ca0*/  STS.U16 [R28+UR5+0x5d80], R5 ;  /* 0x005d80051c007988 */ /* 0x0001e80008000405 */
[----:B------:R1:W-:Y:S04]  /*19cb0*/  STS.U16 [R28+UR5+0x6500], R18 ;  /* 0x006500121c007988 */ /* 0x0003e80008000405 */
[----:B------:R1:W-:Y:S04]  /*19cc0*/  STS.U16 [R28+UR5+0x6580], R19 ;  /* 0x006580131c007988 */ /* 0x0003e80008000405 */
[----:B------:R1:W-:Y:S04]  /*19cd0*/  STS.U16 [R28+UR5+0x6d00], R24 ;  /* 0x006d00181c007988 */ /* 0x0003e80008000405 */
[----:B0-----:R-:W2:Y:S04]  /*19ce0*/  LDL.LU R5, [R1+0x2680] ;  /* 0x0026800001057983 */ /* 0x001ea80000300800 */
[----:B-1----:R-:W2:Y:S04]  /*19cf0*/  LDL.LU R18, [R1+0x267c] ;  /* 0x00267c0001127983 */ /* 0x002ea80000300800 */
[----:B------:R-:W2:Y:S04]  /*19d00*/  LDL.LU R19, [R1+0x2678] ;  /* 0x0026780001137983 */ /* 0x000ea80000300800 */
[----:B------:R-:W2:Y:S01]  /*19d10*/  LDL.LU R24, [R1+0x2674] ;  /* 0x0026740001187983 */ /* 0x000ea20000300800 */
[----:B------:R-:W-:-:S03]  /*19d20*/  LOP3.LUT R0, R0, 0x60, RZ, 0x3c, !PT ;  /* 0x0000006000007812 */ /* 0x000fc600078e3cff */
[----:B--2---:R-:W-:Y:S04]  /*19d30*/  STS.U16 [R28+UR5+0x6d80], R24 ;  /* 0x006d80181c007988 */ /* 0x004fe80008000405 */
[----:B------:R-:W-:Y:S04]  /*19d40*/  STS.U16 [R28+UR5+0x7500], R19 ;  /* 0x007500131c007988 */ /* 0x000fe80008000405 */
[----:B------:R-:W-:Y:S04]  /*19d50*/  STS.U16 [R28+UR5+0x7580], R18 ;  /* 0x007580121c007988 */ /* 0x000fe80008000405 */
[----:B------:R0:W-:Y:S04]  /*19d60*/  STS.U16 [R28+UR5+0x7d00], R5 ;  /* 0x007d00051c007988 */ /* 0x0001e80008000405 */
[----:B----4-:R1:W-:Y:S04]  /*19d70*/  STS.U16 [R28+UR5+0x7d80], R4 ;  /* 0x007d80041c007988 */ /* 0x0103e80008000405 */
[----:B---3--:R2:W-:Y:S04]  /*19d80*/  STS.U16 [R0+UR5+0x600], R16 ;  /* 0x0006001000007988 */ /* 0x0085e80008000405 */
[----:B------:R3:W-:Y:S04]  /*19d90*/  STS.U16 [R0+UR5+0x680], R17 ;  /* 0x0006801100007988 */ /* 0x0007e80008000405 */
[----:B0-----:R-:W4:Y:S04]  /*19da0*/  LDL R5, [R1+0x11c0] ;  /* 0x0011c00001057983 */ /* 0x001f280000100800 */
[----:B-1----:R-:W4:Y:S04]  /*19db0*/  LDL.LU R28, [R1+0x2670] ;  /* 0x00267000011c7983 */ /* 0x002f280000300800 */
[----:B------:R-:W4:Y:S04]  /*19dc0*/  LDL R4, [R1+0x11b8] ;  /* 0x0011b80001047983 */ /* 0x000f280000100800 */
[----:B--2---:R-:W2:Y:S04]  /*19dd0*/  LDL.LU R16, [R1+0x266c] ;  /* 0x00266c0001107983 */ /* 0x004ea80000300800 */
[----:B---3--:R-:W3:Y:S04]  /*19de0*/  LDL.LU R17, [R1+0x2668] ;  /* 0x0026680001117983 */ /* 0x008ee80000300800 */
[----:B------:R0:W-:Y:S04]  /*19df0*/  STS.U16 [R0+UR5+0xe00], R29 ;  /* 0x000e001d00007988 */ /* 0x0001e80008000405 */
[----:B------:R1:W-:Y:S04]  /*19e00*/  STS.U16 [R0+UR5+0xe80], R3 ;  /* 0x000e800300007988 */ /* 0x0003e80008000405 */
[----:B------:R0:W-:Y:S04]  /*19e10*/  STS.U16 [R0+UR5+0x1600], R14 ;  /* 0x0016000e00007988 */ /* 0x0001e80008000405 */
[----:B------:R1:W-:Y:S04]  /*19e20*/  STS.U16 [R0+UR5+0x1680], R15 ;  /* 0x0016800f00007988 */ /* 0x0003e80008000405 */
[----:B------:R1:W-:Y:S04]  /*19e30*/  STS.U16 [R0+UR5+0x1e00], R2 ;  /* 0x001e000200007988 */ /* 0x0003e80008000405 */
[----:B0-----:R-:W2:Y:S04]  /*19e40*/  LDL.LU R29, [R1+0x2664] ;  /* 0x00266400011d7983 */ /* 0x001ea80000300800 */
[----:B-1----:R-:W2:Y:S04]  /*19e50*/  LDL.LU R3, [R1+0x2660] ;  /* 0x0026600001037983 */ /* 0x002ea80000300800 */
[----:B------:R-:W3:Y:S04]  /*19e60*/  LDL.LU R14, [R1+0x265c] ;  /* 0x00265c00010e7983 */ /* 0x000ee80000300800 */
[----:B------:R-:W3:Y:S04]  /*19e70*/  LDL.LU R15, [R1+0x2658] ;  /* 0x00265800010f7983 */ /* 0x000ee80000300800 */
[----:B------:R-:W3:Y:S01]  /*19e80*/  LDL.LU R2, [R1+0x2654] ;  /* 0x0026540001027983 */ /* 0x000ee20000300800 */
[----:B----4-:R-:W-:-:S04]  /*19e90*/  @!P1 LOP3.LUT R5, R5, R4, RZ, 0x3c, !PT ;  /* 0x0000000405059212 */ /* 0x010fc800078e3cff */
[----:B------:R-:W-:-:S04]  /*19ea0*/  @!P1 LOP3.LUT R4, R5, R4, RZ, 0x3c, !PT ;  /* 0x0000000405049212 */ /* 0x000fc800078e3cff */
[----:B------:R-:W-:Y:S02]  /*19eb0*/  @!P1 LOP3.LUT R5, R5, R4, RZ, 0x3c, !PT ;  /* 0x0000000405059212 */ /* 0x000fe400078e3cff */
[----:B--2---:R-:W-:Y:S01]  /*19ec0*/  PRMT R3, RZ, 0x7610, R3 ;  /* 0x00007610ff037816 */ /* 0x004fe20000000003 */
[----:B---3--:R0:W-:Y:S05]  /*19ed0*/  STS.U16 [R0+UR5+0x1e80], R2 ;  /* 0x001e800200007988 */ /* 0x0081ea0008000405 */
[----:B------:R1:W2:Y:S04]  /*19ee0*/  @!P1 LDG.E.U16 R3, desc[UR12][R4.64] ;  /* 0x0000000c04039981 */ /* 0x0002a8000c1e1500 */
[----:B0-----:R-:W3:Y:S04]  /*19ef0*/  LDL.LU R0, [R1+0x2650] ;  /* 0x0026500001007983 */ /* 0x001ee80000300800 */
[----:B------:R-:W4:Y:S04]  /*19f00*/  LDL.LU R2, [R1+0x264c] ;  /* 0x00264c0001027983 */ /* 0x000f280000300800 */
[----:B------:R-:W1:Y:S04]  /*19f10*/  LDL R4, [R1+0x11b0] ;  /* 0x0011b00001047983 */ /* 0x000e680000100800 */
[----:B------:R-:W1:Y:S02]  /*19f20*/  LDL R5, [R1+0x11bc] ;  /* 0x0011bc0001057983 */ /* 0x000e640000100800 */
[----:B-1----:R-:W-:-:S02]  /*19f30*/  @!P0 LOP3.LUT R5, R5, R4, RZ, 0x3c, !PT ;  /* 0x0000000405058212 */ /* 0x002fc400078e3cff */
[----:B---3--:R-:W-:Y:S02]  /*19f40*/  PRMT R0, RZ, 0x7610, R0 ;  /* 0x00007610ff007816 */ /* 0x008fe40000000000 */
[----:B------:R-:W-:-:S04]  /*19f50*/  @!P0 LOP3.LUT R4, R5, R4, RZ, 0x3c, !PT ;  /* 0x0000000405048212 */ /* 0x000fc800078e3cff */
[----:B------:R-:W-:Y:S01]  /*19f60*/  @!P0 LOP3.LUT R5, R5, R4, RZ, 0x3c, !PT ;  /* 0x0000000405058212 */ /* 0x000fe200078e3cff */
[----:B--2---:R-:W-:Y:S04]  /*19f70*/  STL [R1+0x2470], R3 ;  /* 0x0024700301007387 */ /* 0x004fe80000100800 */
[----:B------:R0:W2:Y:S04]  /*19f80*/  @!P0 LDG.E.U16 R0, desc[UR12][R4.64] ;  /* 0x0000000c04008981 */ /* 0x0000a8000c1e1500 */
[----:B------:R-:W0:Y:S04]  /*19f90*/  LDL R4, [R1+0x888] ;  /* 0x0008880001047983 */ /* 0x000e280000100800 */
[----:B------:R-:W0:Y:S01]  /*19fa0*/  LDL R5, [R1+0x88c] ;  /* 0x00088c0001057983 */ /* 0x000e220000100800 */
[----:B----4-:R-:W-:-:S02]  /*19fb0*/  PRMT R2, RZ, 0x7610, R2 ;  /* 0x00007610ff027816 */ /* 0x010fc40000000002 */
[----:B0-----:R-:W-:-:S04]  /*19fc0*/  @!P0 LOP3.LUT R5, R5, R4, RZ, 0x3c, !PT ;  /* 0x0000000405058212 */ /* 0x001fc800078e3cff */
[----:B------:R-:W-:-:S04]  /*19fd0*/  @!P0 LOP3.LUT R4, R5, R4, RZ, 0x3c, !PT ;  /* 0x0000000405048212 */ /* 0x000fc800078e3cff */
[----:B------:R-:W-:-:S05]  /*19fe0*/  @!P0 LOP3.LUT R5, R5, R4, RZ, 0x3c, !PT ;  /* 0x0000000405058212 */ /* 0x000fca00078e3cff */
[----:B------:R-:W3:Y:S04]  /*19ff0*/  @!P0 LDG.E.U16 R2, desc[UR12][R4.64] ;  /* 0x0000000c04028981 */ /* 0x000ee8000c1e1500 */
[----:B--2---:R-:W-:Y:S04]  /*1a000*/  STL [R1+0x2474], R0 ;  /* 0x0024740001007387 */ /* 0x004fe80000100800 */
[----:B---3--:R0:W-:Y:S04]  /*1a010*/  STL [R1+0x1a4], R2 ;  /* 0x0001a40201007387 */ /* 0x0081e80000100800 */
[----:B0-----:R-:W2:Y:S04]  /*1a020*/  LDL.LU R2, [R1+0x2648] ;  /* 0x0026480001027983 */ /* 0x001ea80000300800 */
[----:B------:R-:W3:Y:S04]  /*1a030*/  LDL R4, [R1+0x880] ;  /* 0x0008800001047983 */ /* 0x000ee80000100800 */
[----:B------:R-:W3:Y:S01]  /*1a040*/  LDL R5, [R1+0x884] ;  /* 0x0008840001057983 */ /* 0x000ee20000100800 */
[----:B------:R-:W-:-:S02]  /*1a050*/  PRMT R15, RZ, 0x7610, R15 ;  /* 0x00007610ff0f7816 */ /* 0x000fc4000000000f */
[----:B---3--:R-:W-:-:S04]  /*1a060*/  @!P1 LOP3.LUT R5, R5, R4, RZ, 0x3c, !PT ;  /* 0x0000000405059212 */ /* 0x008fc800078e3cff */
[----:B------:R-:W-:-:S04]  /*1a070*/  @!P1 LOP3.LUT R4, R5, R4, RZ, 0x3c, !PT ;  /* 0x0000000405049212 */ /* 0x000fc800078e3cff */
[----:B------:R-:W-:-:S05]  /*1a080*/  @!P1 LOP3.LUT R5, R5, R4, RZ, 0x3c, !PT ;  /* 0x0000000405059212 */ /* 0x000fca00078e3cff */
[----:B------:R-:W3:Y:S04]  /*1a090*/  @!P1 LDG.E.U16 R15, desc[UR12][R4.64] ;  /* 0x0000000c040f9981 */ /* 0x000ee8000c1e1500 */
[----:B---3--:R0:W-:Y:S04]  /*1a0a0*/  STL [R1+0x1a0], R15 ;  /* 0x0001a00f01007387 */ /* 0x0081e80000100800 */
[----:B0-----:R-:W3:Y:S04]  /*1a0b0*/  LDL.LU R15, [R1+0x2644] ;  /* 0x00264400010f7983 */ /* 0x001ee80000300800 */
[----:B------:R-:W4:Y:S04]  /*1a0c0*/  LDL R4, [R1+0x808] ;  /* 0x0008080001047983 */ /* 0x000f280000100800 */
[----:B------:R-:W4:Y:S01]  /*1a0d0*/  LDL R5, [R1+0x80c] ;  /* 0x00080c0001057983 */ /* 0x000f220000100800 */
[----:B--2---:R-:W-:-:S02]  /*1a0e0*/  PRMT R2, RZ, 0x7610, R2 ;  /* 0x00007610ff027816 */ /* 0x004fc40000000002 */
[----:B----4-:R-:W-:-:S04]  /*1a0f0*/  @!P0 LOP3.LUT R5, R5, R4, RZ, 0x3c, !PT ;  /* 0x0000000405058212 */ /* 0x010fc800078e3cff */
[----:B------:R-:W-:-:S04]  /*1a100*/  @!P0 LOP3.LUT R4, R5, R4, RZ, 0x3c, !PT ;  /* 0x0000000405048212 */ /* 0x000fc800078e3cff */
[----:B------:R-:W-:-:S05]  /*1a110*/  @!P0 LOP3.LUT R5, R5, R4, RZ, 0x3c, !PT ;  /* 0x0000000405058212 */ /* 0x000fca00078e3cff */
[----:B------:R-:W2:Y:S04]  /*1a120*/  @!P0 LDG.E.U16 R2, desc[UR12][R4.64] ;  /* 0x0000000c04028981 */ /* 0x000ea8000c1e1500 */
[----:B--2---:R0:W-:Y:S04]  /*1a130*/  STL [R1+0x19c], R2 ;  /* 0x00019c0201007387 */ /* 0x0041e80000100800 */
[----:B0-----:R-:W2:Y:S04]  /*1a140*/  LDL.LU R2, [R1+0x2640] ;  /* 0x0026400001027983 */ /* 0x001ea80000300800 */
[----:B------:R-:W4:Y:S04]  /*1a150*/  LDL R4, [R1+0x800] ;  /* 0x0008000001047983 */ /* 0x000f280000100800 */
[----:B------:R-:W4:Y:S01]  /*1a160*/  LDL R5, [R1+0x804] ;  /* 0x0008040001057983 */ /* 0x000f220000100800 */
[----:B---3--:R-:W-:-:S02]  /*1a170*/  PRMT R15, RZ, 0x7610, R15 ;  /* 0x00007610ff0f7816 */ /* 0x008fc4000000000f */
[----:B----4-:R-:W-:-:S04]  /*1a180*/  @!P1 LOP3.LUT R5, R5, R4, RZ, 0x3c, !PT ;  /* 0x0000000405059212 */ /* 0x010fc800078e3cff */
        /* <DEDUP_REMOVED lines=11> */
[----:B------:R0:W2:Y:S04]  /*1a240*/  @!P0 LDG.E.U16 R2, desc[UR12][R4.64] ;  /* 0x0000000c04028981 */ /* 0x0000a8000c1e1500 */
[----:B------:R-:W0:Y:S04]  /*1a250*/  LDL R4, [R1+0x780] ;  /* 0x0007800001047983 */ /* 0x000e280000100800 */
[----:B------:R-:W0:Y:S01]  /*1a260*/  LDL R5, [R1+0x784] ;  /* 0x0007840001057983 */ /* 0x000e220000100800 */
[----:B---3--:R-:W-:Y:S02]  /*1a270*/  PRMT R15, RZ, 0x7610, R15 ;  /* 0x00007610ff0f7816 */ /* 0x008fe4000000000f */
[----:B0-----:R-:W-:-:S04]  /*1a280*/  @!P1 LOP3.LUT R5, R5, R4, RZ, 0x3c, !PT ;  /* 0x0000000405059212 */ /* 0x001fc800078e3cff */
[----:B------:R-:W-:-:S04]  /*1a290*/  @!P1 LOP3.LUT R4, R5, R4, RZ, 0x3c, !PT ;  /* 0x0000000405049212 */ /* 0x000fc800078e3cff */
[----:B------:R-:W-:-:S05]  /*1a2a0*/  @!P1 LOP3.LUT R5, R5, R4, RZ, 0x3c, !PT ;  /* 0x0000000405059212 */ /* 0x000fca00078e3cff */
[----:B------:R-:W3:Y:S04]  /*1a2b0*/  @!P1 LDG.E.U16 R15, desc[UR12][R4.64] ;  /* 0x0000000c040f9981 */ /* 0x000ee8000c1e1500 */
[----:B--2---:R0:W-:Y:S04]  /*1a2c0*/  STL [R1+0x194], R2 ;  /* 0x0001940201007387 */ /* 0x0041e80000100800 */
[----:B0-----:R-:W2:Y:S04]  /*1a2d0*/  LDL R2, [R1+0x60c] ;  /* 0x00060c0001027983 */ /* 0x001ea80000100800 */
[----:B---3--:R0:W-:Y:S04]  /*1a2e0*/  STL [R1+0x190], R15 ;  /* 0x0001900f01007387 */ /* 0x0081e80000100800 */
[----:B0-----:R-:W3:Y:S04]  /*1a2f0*/  LDL.LU R15, [R1+0x2638] ;  /* 0x00263800010f7983 */ /* 0x001ee80000300800 */
[----:B------:R-:W4:Y:S04]  /*1a300*/  LDL R4, [R1+0x708] ;  /* 0x0007080001047983 */ /* 0x000f280000100800 */
[----:B------:R-:W4:Y:S01]  /*1a310*/  LDL R5, [R1+0x70c] ;  /* 0x00070c0001057983 */ /* 0x000f220000100800 */
[----:B------:R-:W-:-:S02]  /*1a320*/  PRMT R14, RZ, 0x7610, R14 ;  /* 0x00007610ff0e7816 */ /* 0x000fc4000000000e */
[----:B----4-:R-:W-:-:S04]  /*1a330*/  @!P0 LOP3.LUT R5, R5, R4, RZ, 0x3c, !PT ;  /* 0x0000000405058212 */ /* 0x010fc800078e3cff */
[----:B------:R-:W-:-:S04]  /*1a340*/  @!P0 LOP3.LUT R4, R5, R4, RZ, 0x3c, !PT ;  /* 0x0000000405048212 */ /* 0x000fc800078e3cff */
[----:B------:R-:W-:-:S05]  /*1a350*/  @!P0 LOP3.LUT R5, R5, R4, RZ, 0x3c, !PT ;  /* 0x0000000405058212 */ /* 0x000fca00078e3cff */
[----:B------:R-:W4:Y:S04]  /*1a360*/  @!P0 LDG.E.U16 R14, desc[UR12][R4.64] ;  /* 0x0000000c040e8981 */ /* 0x000f28000c1e1500 */
[----:B----4-:R0:W-:Y:S04]  /*1a370*/  STL [R1+0x18c], R14 ;  /* 0x00018c0e01007387 */ /* 0x0101e80000100800 */
[----:B0-----:R-:W4:Y:S04]  /*1a380*/  LDL.LU R14, [R1+0x2634] ;  /* 0x00263400010e7983 */ /* 0x001f280000300800 */
[----:B------:R-:W2:Y:S04]  /*1a390*/  LDL R4, [R1+0x700] ;  /* 0x0007000001047983 */ /* 0x000ea80000100800 */
[----:B------:R-:W2:Y:S01]  /*1a3a0*/  LDL R5, [R1+0x704] ;  /* 0x0007040001057983 */ /* 0x000ea20000100800 */
[----:B---3--:R-:W-:-:S02]  /*1a3b0*/  PRMT R15, RZ, 0x7610, R15 ;  /* 0x00007610ff0f7816 */ /* 0x008fc4000000000f */
[----:B--2---:R-:W-:-:S04]  /*1a3c0*/  @!P1 LOP3.LUT R5, R5, R4, RZ, 0x3c, !PT ;  /* 0x0000000405059212 */ /* 0x004fc800078e3cff */
[----:B------:R-:W-:-:S04]  /*1a3d0*/  @!P1 LOP3.LUT R4, R5, R4, RZ, 0x3c, !PT ;  /* 0x0000000405049212 */ /* 0x000fc800078e3cff */
[----:B------:R-:W-:-:S05]  /*1a3e0*/  @!P1 LOP3.LUT R5, R5, R4, RZ, 0x3c, !PT ;  /* 0x0000000405059212 */ /* 0x000fca00078e3cff */
[----:B------:R-:W2:Y:S04]  /*1a3f0*/  @!P1 LDG.E.U16 R15, desc[UR12][R4.64] ;  /* 0x0000000c040f9981 */ /* 0x000ea8000c1e1500 */
[----:B--2---:R0:W-:Y:S04]  /*1a400*/  STL [R1+0x188], R15 ;  /* 0x0001880f01007387 */ /* 0x0041e80000100800 */
[----:B0-----:R-:W2:Y:S04]  /*1a410*/  LDL.LU R15, [R1+0x2630] ;  /* 0x00263000010f7983 */ /* 0x001ea80000300800 */
[----:B------:R-:W3:Y:S04]  /*1a420*/  LDL R4, [R1+0x688] ;  /* 0x0006880001047983 */ /* 0x000ee80000100800 */
[----:B------:R-:W3:Y:S01]  /*1a430*/  LDL R5, [R1+0x68c] ;  /* 0x00068c0001057983 */ /* 0x000ee20000100800 */
[----:B----4-:R-:W-:-:S02]  /*1a440*/  PRMT R14, RZ, 0x7610, R14 ;  /* 0x00007610ff0e7816 */ /* 0x010fc4000000000e */
        /* <DEDUP_REMOVED lines=12> */
[----:B------:R-:W2:Y:S01]  /*1a510*/  @!P1 LDG.E.U16 R15, desc[UR12][R4.64] ;  /* 0x0000000c040f9981 */ /* 0x000ea2000c1e1500 */
[----:B---3--:R-:W-:-:S03]  /*1a520*/  PRMT R14, RZ, 0x7610, R14 ;  /* 0x00007610ff0e7816 */ /* 0x008fc6000000000e */
[----:B--2---:R0:W-:Y:S04]  /*1a530*/  STL [R1+0x180], R15 ;  /* 0x0001800f01007387 */ /* 0x0041e80000100800 */
[----:B0-----:R-:W2:Y:S04]  /*1a540*/  LDL.LU R15, [R1+0x2628] ;  /* 0x00262800010f7983 */ /* 0x001ea80000300800 */
[----:B------:R-:W3:Y:S01]  /*1a550*/  LDL R5, [R1+0x608] ;  /* 0x0006080001057983 */ /* 0x000ee20000100800 */
[----:B------:R-:W-:-:S03]  /*1a560*/  @!P0 IMAD.MOV.U32 R4, RZ, RZ, R2 ;  /* 0x000000ffff048224 */ /* 0x000fc600078e0002 */
[----:B------:R-:W4:Y:S04]  /*1a570*/  LDL.LU R2, [R1+0x87c] ;  /* 0x00087c0001027983 */ /* 0x000f280000300800 */
[----:B---3--:R-:W3:Y:S04]  /*1a580*/  @!P0 LDG.E.U16 R14, desc[UR12][R4.64] ;  /* 0x0000000c040e8981 */ /* 0x008ee8000c1e1500 */
[----:B---3--:R0:W-:Y:S04]  /*1a590*/  STL [R1+0x17c], R14 ;  /* 0x00017c0e01007387 */ /* 0x0081e80000100800 */
[----:B0-----:R-:W3:Y:S04]  /*1a5a0*/  LDL.LU R14, [R1+0x2624] ;  /* 0x00262400010e7983 */ /* 0x001ee80000300800 */
[----:B------:R-:W3:Y:S04]  /*1a5b0*/  LDL R4, [R1+0x600] ;  /* 0x0006000001047983 */ /* 0x000ee80000100800 */
[----:B------:R-:W3:Y:S01]  /*1a5c0*/  LDL R5, [R1+0x604] ;  /* 0x0006040001057983 */ /* 0x000ee20000100800 */
[----:B--2---:R-:W-:-:S02]  /*1a5d0*/  PRMT R15, RZ, 0x7610, R15 ;  /* 0x00007610ff0f7816 */ /* 0x004fc4000000000f */
[----:B---3--:R-:W-:-:S04]  /*1a5e0*/  @!P1 LOP3.LUT R5, R5, R4, RZ, 0x3c, !PT ;  /* 0x0000000405059212 */ /* 0x008fc800078e3cff */
[----:B------:R-:W-:-:S04]  /*1a5f0*/  @!P1 LOP3.LUT R4, R5, R4, RZ, 0x3c, !PT ;  /* 0x0000000405049212 */ /* 0x000fc800078e3cff */
[----:B------:R-:W-:-:S05]  /*1a600*/  @!P1 LOP3.LUT R5, R5, R4, RZ, 0x3c, !PT ;  /* 0x0000000405059212 */ /* 0x000fca00078e3cff */
[----:B------:R-:W2:Y:S04]  /*1a610*/  @!P1 LDG.E.U16 R15, desc[UR12][R4.64] ;  /* 0x0000000c040f9981 */ /* 0x000ea8000c1e1500 */
[----:B--2---:R0:W-:Y:S04]  /*1a620*/  STL [R1+0x178], R15 ;  /* 0x0001780f01007387 */ /* 0x0041e80000100800 */
        /* <DEDUP_REMOVED lines=34> */
[----:B------:R-:W2:Y:S01]  /*1a850*/  @!P1 LDG.E.U16 R15, desc[UR12][R4.64] ;  /* 0x0000000c040f9981 */ /* 0x000ea2000c1e1500 */
[----:B------:R-:W-:-:S03]  /*1a860*/  PRMT R14, RZ, 0x7610, R14 ;  /* 0x00007610ff0e7816 */ /* 0x000fc6000000000e */
[----:B--2---:R0:W-:Y:S04]  /*1a870*/  STL [R1+0x168], R15 ;  /* 0x0001680f01007387 */ /* 0x0041e80000100800 */
[----:B0-----:R-:W2:Y:S04]  /*1a880*/  LDL.LU R15, [R1+0x2610] ;  /* 0x00261000010f7983 */ /* 0x001ea80000300800 */
[----:B------:R-:W3:Y:S01]  /*1a890*/  LDL R5, [R1+0x878] ;  /* 0x0008780001057983 */ /* 0x000ee20000100800 */
[----:B----4-:R-:W-:-:S05]  /*1a8a0*/  @!P0 IMAD.MOV.U32 R4, RZ, RZ, R2 ;  /* 0x000000ffff048224 */ /* 0x010fca00078e0002 */
[----:B---3--:R-:W3:Y:S04]  /*1a8b0*/  @!P0 LDG.E.U16 R14, desc[UR12][R4.64] ;  /* 0x0000000c040e8981 */ /* 0x008ee8000c1e1500 */
[----:B------:R-:W-:Y:S04]  /*1a8c0*/  STL [R1+0x12c4], R2 ;  /* 0x0012c40201007387 */ /* 0x000fe80000100800 */
        /* <DEDUP_REMOVED lines=135> */
[----:B--2---:R0:W-:Y:S04]  /*1b140*/  STL [R1], R15 ;  /* 0x0000000f01007387 */ /* 0x0041e80000100800 */
        /* <DEDUP_REMOVED lines=129> */
[----:B------:R-:W-:-:S02]  /*1b960*/  PRMT R13, RZ, 0x7610, R13 ;  /* 0x00007610ff0d7816 */ /* 0x000fc4000000000d */
[----:B----4-:R-:W-:-:S04]  /*1b970*/  @!P0 LOP3.LUT R5, R5, R4, RZ, 0x3c, !PT ;  /* 0x0000000405058212 */ /* 0x010fc800078e3cff */
[----:B------:R-:W-:-:S04]  /*1b980*/  @!P0 LOP3.LUT R4, R5, R4, RZ, 0x3c, !PT ;  /* 0x0000000405048212 */ /* 0x000fc800078e3cff */
[----:B------:R-:W-:-:S05]  /*1b990*/  @!P0 LOP3.LUT R5, R5, R4, RZ, 0x3c, !PT ;  /* 0x0000000405058212 */ /* 0x000fca00078e3cff */
[----:B------:R0:W4:Y:S04]  /*1b9a0*/  @!P0 LDG.E.U16 R13, desc[UR12][R4.64] ;  /* 0x0000000c040d8981 */ /* 0x000128000c1e1500 */
[----:B------:R-:W0:Y:S04]  /*1b9b0*/  LDL R4, [R1+0x1168] ;  /* 0x0011680001047983 */ /* 0x000e280000100800 */
[----:B------:R-:W0:Y:S01]  /*1b9c0*/  LDL R5, [R1+0x1174] ;  /* 0x0011740001057983 */ /* 0x000e220000100800 */
[----:B------:R-:W-:Y:S02]  /*1b9d0*/  PRMT R12, RZ, 0x7610, R12 ;  /* 0x00007610ff0c7816 */ /* 0x000fe4000000000c */
[----:B0-----:R-:W-:-:S04]  /*1b9e0*/  @!P1 LOP3.LUT R5, R5, R4, RZ, 0x3c, !PT ;  /* 0x0000000405059212 */ /* 0x001fc800078e3cff */
[----:B------:R-:W-:-:S04]  /*1b9f0*/  @!P1 LOP3.LUT R4, R5, R4, RZ, 0x3c, !PT ;  /* 0x0000000405049212 */ /* 0x000fc800078e3cff */
[----:B------:R-:W-:Y:S01]  /*1ba00*/  @!P1 LOP3.LUT R5, R5, R4, RZ, 0x3c, !PT ;  /* 0x0000000405059212 */ /* 0x000fe200078e3cff */
[----:B----4-:R-:W-:Y:S04]  /*1ba10*/  STL [R1+0x24d4], R13 ;  /* 0x0024d40d01007387 */ /* 0x010fe80000100800 */
[----:B------:R0:W4:Y:S04]  /*1ba20*/  @!P1 LDG.E.U16 R12, desc[UR12][R4.64] ;  /* 0x0000000c040c9981 */ /* 0x000128000c1e1500 */
[----:B------:R-:W0:Y:S04]  /*1ba30*/  LDL R4, [R1+0x858] ;  /* 0x0008580001047983 */ /* 0x000e280000100800 */
[----:B------:R-:W0:Y:S01]  /*1ba40*/  LDL R5, [R1+0x85c] ;  /* 0x00085c0001057983 */ /* 0x000e220000100800 */
[----:B---3--:R-:W-:-:S02]  /*1ba50*/  PRMT R14, RZ, 0x7610, R14 ;  /* 0x00007610ff0e7816 */ /* 0x008fc4000000000e */
[----:B0-----:R-:W-:-:S04]  /*1ba60*/  @!P0 LOP3.LUT R5, R5, R4, RZ, 0x3c, !PT ;  /* 0x0000000405058212 */ /* 0x001fc800078e3cff */
[----:B------:R-:W-:-:S04]  /*1ba70*/  @!P0 LOP3.LUT R4, R5, R4, RZ, 0x3c, !PT ;  /* 0x0000000405048212 */ /* 0x000fc800078e3cff */
[----:B------:R-:W-:-:S05]  /*1ba80*/  @!P0 LOP3.LUT R5, R5, R4, RZ, 0x3c, !PT ;  /* 0x0000000405058212 */ /* 0x000fca00078e3cff */
[----:B------:R-:W3:Y:S04]  /*1ba90*/  @!P0 LDG.E.U16 R14, desc[UR12][R4.64] ;  /* 0x0000000c040e8981 */ /* 0x000ee8000c1e1500 */
[----:B----4-:R-:W-:Y:S04]  /*1baa0*/  STL [R1+0x24d8], R12 ;  /* 0x0024d80c01007387 */ /* 0x010fe80000100800 */
        /* <DEDUP_REMOVED lines=308> */
[----:B----4-:R0:W-:Y:S04]  /*1cdf0*/  STL [R1+0x70], R13 ;  /* 0x0000700d01007387 */ /* 0x0101e80000100800 */
[----:B------:R1:W4:Y:S01]  /*1ce00*/  @!P1 LDG.E.U16 R12, desc[UR12][R4.64] ;  /* 0x0000000c040c9981 */ /* 0x000322000c1e1500 */
[----:B---3--:R-:W-:-:S03]  /*1ce10*/  PRMT R14, RZ, 0x7610, R14 ;  /* 0x00007610ff0e7816 */ /* 0x008fc6000000000e */
[----:B0-----:R-:W3:Y:S04]  /*1ce20*/  LDL R13, [R1+0x63c] ;  /* 0x00063c00010d7983 */ /* 0x001ee80000100800 */
[----:B------:R-:W1:Y:S04]  /*1ce30*/  LDL R4, [R1+0x738] ;  /* 0x0007380001047983 */ /* 0x000e680000100800 */
[----:B------:R-:W1:Y:S02]  /*1ce40*/  LDL R5, [R1+0x73c] ;  /* 0x00073c0001057983 */ /* 0x000e640000100800 */
[----:B-1----:R-:W-:-:S04]  /*1ce50*/  @!P0 LOP3.LUT R5, R5, R4, RZ, 0x3c, !PT ;  /* 0x0000000405058212 */ /* 0x002fc800078e3cff */
[----:B------:R-:W-:-:S04]  /*1ce60*/  @!P0 LOP3.LUT R4, R5, R4, RZ, 0x3c, !PT ;  /* 0x0000000405048212 */ /* 0x000fc800078e3cff */
[----:B------:R-:W-:-:S05]  /*1ce70*/  @!P0 LOP3.LUT R5, R5, R4, RZ, 0x3c, !PT ;  /* 0x0000000405058212 */ /* 0x000fca00078e3cff */
[----:B------:R-:W2:Y:S04]  /*1ce80*/  @!P0 LDG.E.U16 R14, desc[UR12][R4.64] ;  /* 0x0000000c040e8981 */ /* 0x000ea8000c1e1500 */
[----:B----4-:R0:W-:Y:S04]  /*1ce90*/  STL [R1+0x6c], R12 ;  /* 0x00006c0c01007387 */ /* 0x0101e80000100800 */
[----:B0-----:R-:W4:Y:S04]  /*1cea0*/  LDL R12, [R1+0x634] ;  /* 0x00063400010c7983 */ /* 0x001f280000100800 */
[----:B--2---:R0:W-:Y:S04]  /*1ceb0*/  STL [R1+0x68], R14 ;  /* 0x0000680e01007387 */ /* 0x0041e80000100800 */
[----:B0-----:R-:W2:Y:S04]  /*1cec0*/  LDL.LU R14, [R1+0x251c] ;  /* 0x00251c00010e7983 */ /* 0x001ea80000300800 */
[----:B------:R-:W2:Y:S04]  /*1ced0*/  LDL R4, [R1+0x730] ;  /* 0x0007300001047983 */ /* 0x000ea80000100800 */
[----:B------:R-:W2:Y:S01]  /*1cee0*/  LDL R5, [R1+0x734] ;  /* 0x0007340001057983 */ /* 0x000ea20000100800 */
[----:B------:R-:W-:-:S02]  /*1cef0*/  PRMT R15, RZ, 0x7610, R15 ;  /* 0x00007610ff0f7816 */ /* 0x000fc4000000000f */
[----:B--2---:R-:W-:-:S04]  /*1cf00*/  @!P1 LOP3.LUT R5, R5, R4, RZ, 0x3c, !PT ;  /* 0x0000000405059212 */ /* 0x004fc800078e3cff */
[----:B------:R-:W-:-:S04]  /*1cf10*/  @!P1 LOP3.LUT R4, R5, R4, RZ, 0x3c, !PT ;  /* 0x0000000405049212 */ /* 0x000fc800078e3cff */
[----:B------:R-:W-:-:S05]  /*1cf20*/  @!P1 LOP3.LUT R5, R5, R4, RZ, 0x3c, !PT ;  /* 0x0000000405059212 */ /* 0x000fca00078e3cff */
[----:B------:R-:W2:Y:S04]  /*1cf30*/  @!P1 LDG.E.U16 R15, desc[UR12][R4.64] ;  /* 0x0000000c040f9981 */ /* 0x000ea8000c1e1500 */
        /* <DEDUP_REMOVED lines=17> */
[----:B------:R-:W2:Y:S01]  /*1d050*/  @!P1 LDG.E.U16 R15, desc[UR12][R4.64] ;  /* 0x0000000c040f9981 */ /* 0x000ea2000c1e1500 */
[----:B------:R-:W-:-:S03]  /*1d060*/  PRMT R14, RZ, 0x7610, R14 ;  /* 0x00007610ff0e7816 */ /* 0x000fc6000000000e */
[----:B--2---:R0:W-:Y:S04]  /*1d070*/  STL [R1+0x5c], R15 ;  /* 0x00005c0f01007387 */ /* 0x0041e80000100800 */
[----:B0-----:R-:W2:Y:S04]  /*1d080*/  LDL.LU R15, [R1+0x2510] ;  /* 0x00251000010f7983 */ /* 0x001ea80000300800 */
[----:B------:R-:W2:Y:S01]  /*1d090*/  LDL R5, [R1+0x638] ;  /* 0x0006380001057983 */ /* 0x000ea20000100800 */
[----:B---3--:R-:W-:-:S03]  /*1d0a0*/  @!P0 IMAD.MOV.U32 R4, RZ, RZ, R13 ;  /* 0x000000ffff048224 */ /* 0x008fc600078e000d */
[----:B------:R-:W3:Y:S04]  /*1d0b0*/  LDL R13, [R1+0x1124] ;  /* 0x00112400010d7983 */ /* 0x000ee80000100800 */
[----:B--2---:R-:W2:Y:S01]  /*1d0c0*/  @!P0 LDG.E.U16 R14, desc[UR12][R4.64] ;  /* 0x0000000c040e8981 */ /* 0x004ea2000c1e1500 */
[----:B------:R-:W-:-:S03]  /*1d0d0*/  PRMT R15, RZ, 0x7610, R15 ;  /* 0x00007610ff0f7816 */ /* 0x000fc6000000000f */
[----:B--2---:R0:W-:Y:S04]  /*1d0e0*/  STL [R1+0x58], R14 ;  /* 0x0000580e01007387 */ /* 0x0041e80000100800 */
[----:B0-----:R-:W2:Y:S04]  /*1d0f0*/  LDL.LU R14, [R1+0x250c] ;  /* 0x00250c00010e7983 */ /* 0x001ea80000300800 */
[----:B------:R-:W2:Y:S01]  /*1d100*/  LDL R5, [R1+0x630] ;  /* 0x0006300001057983 */ /* 0x000ea20000100800 */
[----:B----4-:R-:W-:-:S03]  /*1d110*/  @!P1 IMAD.MOV.U32 R4, RZ, RZ, R12 ;  /* 0x000000ffff049224 */ /* 0x010fc600078e000c */
[----:B------:R-:W4:Y:S04]  /*1d120*/  LDL R12, [R1+0x119c] ;  /* 0x00119c00010c7983 */ /* 0x000f280000100800 */
[----:B--2---:R-:W2:Y:S04]  /*1d130*/  @!P1 LDG.E.U16 R15, desc[UR12][R4.64] ;  /* 0x0000000c040f9981 */ /* 0x004ea8000c1e1500 */
        /* <DEDUP_REMOVED lines=8> */
[----:B------:R0:W2:Y:S04]  /*1d1c0*/  @!P0 LDG.E.U16 R10, desc[UR12][R4.64] ;  /* 0x0000000c040a8981 */ /* 0x0000a8000c1e1500 */
[----:B------:R-:W0:Y:S04]  /*1d1d0*/  LDL R4, [R1+0x1098] ;  /* 0x0010980001047983 */ /* 0x000e280000100800 */
[----:B------:R-:W0:Y:S01]  /*1d1e0*/  LDL R5, [R1+0x10a4] ;  /* 0x0010a40001057983 */ /* 0x000e220000100800 */
[----:B------:R-:W-:Y:S02]  /*1d1f0*/  PRMT R15, RZ, 0x7610, R15 ;  /* 0x00007610ff0f7816 */ /* 0x000fe4000000000f */
        /* <DEDUP_REMOVED lines=8> */
[----:B------:R-:W2:Y:S04]  /*1d280*/  LDL R4, [R1+0x1110] ;  /* 0x0011100001047983 */ /* 0x000ea80000100800 */
[----:B------:R-:W2:Y:S01]  /*1d290*/  LDL R5, [R1+0x111c] ;  /* 0x00111c0001057983 */ /* 0x000ea20000100800 */
[----:B------:R-:W-:-:S02]  /*1d2a0*/  PRMT R14, RZ, 0x7610, R14 ;  /* 0x00007610ff0e7816 */ /* 0x000fc4000000000e */
[----:B--2---:R-:W-:-:S04]  /*1d2b0*/  @!P0 LOP3.LUT R5, R5, R4, RZ, 0x3c, !PT ;  /* 0x0000000405058212 */ /* 0x004fc800078e3cff */
[----:B------:R-:W-:-:S04]  /*1d2c0*/  @!P0 LOP3.LUT R4, R5, R4, RZ, 0x3c, !PT ;  /* 0x0000000405048212 */ /* 0x000fc800078e3cff */
[----:B------:R-:W-:-:S05]  /*1d2d0*/  @!P0 LOP3.LUT R5, R5, R4, RZ, 0x3c, !PT ;  /* 0x0000000405058212 */ /* 0x000fca00078e3cff */
[----:B------:R-:W2:Y:S01]  /*1d2e0*/  @!P0 LDG.E.U16 R14, desc[UR12][R4.64] ;  /* 0x0000000c040e8981 */ /* 0x000ea2000c1e1500 */
[----:B---3--:R-:W-:-:S03]  /*1d2f0*/  PRMT R15, RZ, 0x7610, R15 ;  /* 0x00007610ff0f7816 */ /* 0x008fc6000000000f */
[----:B--2---:R0:W-:Y:S04]  /*1d300*/  STL [R1+0x44], R14 ;  /* 0x0000440e01007387 */ /* 0x0041e80000100800 */
[----:B0-----:R-:W2:Y:S04]  /*1d310*/  LDL.LU R14, [R1+0x2500] ;  /* 0x00250000010e7983 */ /* 0x001ea80000300800 */
[----:B------:R-:W3:Y:S01]  /*1d320*/  LDL R5, [R1+0x1118] ;  /* 0x0011180001057983 */ /* 0x000ee20000100800 */
[----:B------:R-:W-:-:S03]  /*1d330*/  @!P1 MOV R4, R13 ;  /* 0x0000000d00049202 */ /* 0x000fc60000000f00 */
[----:B------:R-:W2:Y:S04]  /*1d340*/  LDL R13, [R1+0x824] ;  /* 0x00082400010d7983 */ /* 0x000ea80000100800 */
[----:B---3--:R-:W3:Y:S01]  /*1d350*/  @!P1 LDG.E.U16 R15, desc[UR12][R4.64] ;  /* 0x0000000c040f9981 */ /* 0x008ee2000c1e1500 */
[----:B------:R-:W-:-:S03]  /*1d360*/  PRMT R7, RZ, 0x7610, R7 ;  /* 0x00007610ff077816 */ /* 0x000fc60000000007 */
[----:B---3--:R0:W-:Y:S04]  /*1d370*/  STL [R1+0x40], R15 ;  /* 0x0000400f01007387 */ /* 0x0081e80000100800 */
[----:B0-----:R-:W3:Y:S04]  /*1d380*/  LDL.LU R15, [R1+0x24fc] ;  /* 0x0024fc00010f7983 */ /* 0x001ee80000300800 */
[----:B------:R-:W2:Y:S01]  /*1d390*/  LDL R5, [R1+0x1190] ;  /* 0x0011900001057983 */ /* 0x000ea20000100800 */
[----:B----4-:R-:W-:Y:S01]  /*1d3a0*/  @!P0 IMAD.MOV.U32 R4, RZ, RZ, R12 ;  /* 0x000000ffff048224 */ /* 0x010fe200078e000c */
[----:B------:R-:W-:-:S02]  /*1d3b0*/  PRMT R6, RZ, 0x7610, R6 ;  /* 0x00007610ff067816 */ /* 0x000fc40000000006 */
[----:B------:R-:W4:Y:S04]  /*1d3c0*/  LDL R12, [R1+0x7ac] ;  /* 0x0007ac00010c7983 */ /* 0x000f280000100800 */
[----:B--2---:R0:W2:Y:S04]  /*1d3d0*/  @!P0 LDG.E.U16 R7, desc[UR12][R4.64] ;  /* 0x0000000c04078981 */ /* 0x0040a8000c1e1500 */
[----:B------:R-:W4:Y:S01]  /*1d3e0*/  LDL R5, [R1+0x1198] ;  /* 0x0011980001057983 */ /* 0x000f220000100800 */
[----:B0-----:R-:W-:-:S03]  /*1d3f0*/  @!P1 IMAD.MOV.U32 R4, RZ, RZ, R10 ;  /* 0x000000ffff049224 */ /* 0x001fc600078e000a */
[----:B--2---:R-:W-:Y:S01]  /*1d400*/  STL [R1+0x2488], R7 ;  /* 0x0024880701007387 */ /* 0x004fe20000100800 */
[----:B---3--:R-:W-:-:S03]  /*1d410*/  PRMT R15, RZ, 0x7610, R15 ;  /* 0x00007610ff0f7816 */ /* 0x008fc6000000000f */
[----:B------:R-:W2:Y:S04]  /*1d420*/  LDL R10, [R1+0x72c] ;  /* 0x00072c00010a7983 */ /* 0x000ea80000100800 */
[----:B----4-:R0:W3:Y:S04]  /*1d430*/  @!P1 LDG.E.U16 R6, desc[UR12][R4.64] ;  /* 0x0000000c04069981 */ /* 0x0100e8000c1e1500 */
[----:B------:R-:W0:Y:S04]  /*1d440*/  LDL R4, [R1+0x828] ;  /* 0x0008280001047983 */ /* 0x000e280000100800 */
[----:B------:R-:W0:Y:S02]  /*1d450*/  LDL R5, [R1+0x82c] ;  /* 0x00082c0001057983 */ /* 0x000e240000100800 */
[----:B0-----:R-:W-:-:S04]  /*1d460*/  @!P0 LOP3.LUT R5, R5, R4, RZ, 0x3c, !PT ;  /* 0x0000000405058212 */ /* 0x001fc800078e3cff */
[----:B------:R-:W-:-:S04]  /*1d470*/  @!P0 LOP3.LUT R4, R5, R4, RZ, 0x3c, !PT ;  /* 0x0000000405048212 */ /* 0x000fc800078e3cff */
[----:B------:R-:W-:-:S05]  /*1d480*/  @!P0 LOP3.LUT R5, R5, R4, RZ, 0x3c, !PT ;  /* 0x0000000405058212 */ /* 0x000fca00078e3cff */
[----:B------:R-:W4:Y:S04]  /*1d490*/  @!P0 LDG.E.U16 R15, desc[UR12][R4.64] ;  /* 0x0000000c040f8981 */ /* 0x000f28000c1e1500 */
[----:B---3--:R0:W-:Y:S04]  /*1d4a0*/  STL [R1+0x248c], R6 ;  /* 0x00248c0601007387 */ /* 0x0081e80000100800 */
[----:B0-----:R-:W3:Y:S04]  /*1d4b0*/  LDL R6, [R1+0x728] ;  /* 0x0007280001067983 */ /* 0x001ee80000100800 */
[----:B----4-:R0:W-:Y:S04]  /*1d4c0*/  STL [R1+0x38], R15 ;  /* 0x0000380f01007387 */ /* 0x0101e80000100800 */
[----:B0-----:R-:W4:Y:S04]  /*1d4d0*/  LDL.LU R15, [R1+0x24f8] ;  /* 0x0024f800010f7983 */ /* 0x001f280000300800 */
[----:B------:R-:W2:Y:S01]  /*1d4e0*/  LDL R5, [R1+0x820] ;  /* 0x0008200001057983 */ /* 0x000ea20000100800 */
[----:B------:R-:W-:Y:S01]  /*1d4f0*/  PRMT R8, RZ, 0x7610, R8 ;  /* 0x00007610ff087816 */ /* 0x000fe20000000008 */
[----:B------:R-:W-:Y:S01]  /*1d500*/  @!P1 IMAD.MOV.U32 R4, RZ, RZ, R13 ;  /* 0x000000ffff049224 */ /* 0x000fe200078e000d */
[----:B------:R-:W-:Y:S01]  /*1d510*/  PRMT R11, RZ, 0x7610, R11 ;  /* 0x00007610ff0b7816 */ /* 0x000fe2000000000b */
[----:B------:R-:W3:Y:S04]  /*1d520*/  LDL R13, [R1+0x6a8] ;  /* 0x0006a800010d7983 */ /* 0x000ee80000100800 */
[----:B--2---:R0:W2:Y:S04]  /*1d530*/  @!P1 LDG.E.U16 R8, desc[UR12][R4.64] ;  /* 0x0000000c04089981 */ /* 0x0040a8000c1e1500 */
[----:B------:R-:W3:Y:S01]  /*1d540*/  LDL R5, [R1+0x7a8] ;  /* 0x0007a80001057983 */ /* 0x000ee20000100800 */
[----:B0-----:R-:W-:-:S03]  /*1d550*/  @!P0 IMAD.MOV.U32 R4, RZ, RZ, R12 ;  /* 0x000000ffff048224 */ /* 0x001fc600078e000c */
[----:B--2---:R0:W-:Y:S01]  /*1d560*/  STL [R1+0x34], R8 ;  /* 0x0000340801007387 */ /* 0x0041e20000100800 */
[----:B----4-:R-:W-:Y:S02]  /*1d570*/  PRMT R15, RZ, 0x7610, R15 ;  /* 0x00007610ff0f7816 */ /* 0x010fe4000000000f */
[----:B------:R-:W-:Y:S01]  /*1d580*/  PRMT R14, RZ, 0x7610, R14 ;  /* 0x00007610ff0e7816 */ /* 0x000fe2000000000e */
[----:B------:R-:W2:Y:S04]  /*1d590*/  LDL R12, [R1+0x6a0] ;  /* 0x0006a000010c7983 */ /* 0x000ea80000100800 */
[----:B---3--:R1:W3:Y:S04]  /*1d5a0*/  @!P0 LDG.E.U16 R11, desc[UR12][R4.64] ;  /* 0x0000000c040b8981 */ /* 0x0082e8000c1e1500 */
[----:B0-----:R-:W4:Y:S04]  /*1d5b0*/  LDL R8, [R1+0x6ac] ;  /* 0x0006ac0001087983 */ /* 0x001f280000100800 */
[----:B------:R-:W1:Y:S04]  /*1d5c0*/  LDL R4, [R1+0x7a0] ;  /* 0x0007a00001047983 */ /* 0x000e680000100800 */
[----:B------:R-:W1:Y:S02]  /*1d5d0*/  LDL R5, [R1+0x7a4] ;  /* 0x0007a40001057983 */ /* 0x000e640000100800 */
[----:B-1----:R-:W-:-:S04]  /*1d5e0*/  @!P1 LOP3.LUT R5, R5, R4, RZ, 0x3c, !PT ;  /* 0x0000000405059212 */ /* 0x002fc800078e3cff */
[----:B------:R-:W-:-:S04]  /*1d5f0*/  @!P1 LOP3.LUT R4, R5, R4, RZ, 0x3c, !PT ;  /* 0x0000000405049212 */ /* 0x000fc800078e3cff */
[----:B------:R-:W-:-:S05]  /*1d600*/  @!P1 LOP3.LUT R5, R5, R4, RZ, 0x3c, !PT ;  /* 0x0000000405059212 */ /* 0x000fca00078e3cff */
[----:B------:R0:W2:Y:S02]  /*1d610*/  @!P1 LDG.E.U16 R15, desc[UR12][R4.64] ;  /* 0x0000000c040f9981 */ /* 0x0000a4000c1e1500 */
[----:B0-----:R-:W-:Y:S02]  /*1d620*/  @!P0 IMAD.MOV.U32 R4, RZ, RZ, R10 ;  /* 0x000000ffff048224 */ /* 0x001fe400078e000a */
[----:B------:R-:W-:-:S05]  /*1d630*/  @!P0 IMAD.MOV.U32 R5, RZ, RZ, R6 ;  /* 0x000000ffff058224 */ /* 0x000fca00078e0006 */
[----:B------:R-:W4:Y:S04]  /*1d640*/  @!P0 LDG.E.U16 R14, desc[UR12][R4.64] ;  /* 0x0000000c040e8981 */ /* 0x000f28000c1e1500 */
[----:B---3--:R0:W-:Y:S04]  /*1d650*/  STL [R1+0x30], R11 ;  /* 0x0000300b01007387 */ /* 0x0081e80000100800 */
[----:B0-----:R-:W3:Y:S04]  /*1d660*/  LDL R11, [R1+0x6a4] ;  /* 0x0006a400010b7983 */ /* 0x001ee80000100800 */
[----:B--2---:R0:W-:Y:S04]  /*1d670*/  STL [R1+0x2c], R15 ;  /* 0x00002c0f01007387 */ /* 0x0041e80000100800 */
[----:B0-----:R-:W2:Y:S04]  /*1d680*/  LDL.LU R15, [R1+0x24f4] ;  /* 0x0024f400010f7983 */ /* 0x001ea80000300800 */
[----:B------:R-:W3:Y:S04]  /*1d690*/  LDL R10, [R1+0x628] ;  /* 0x00062800010a7983 */ /* 0x000ee80000100800 */
[----:B------:R-:W3:Y:S04]  /*1d6a0*/  LDL R6, [R1+0x62c] ;  /* 0x00062c0001067983 */ /* 0x000ee80000100800 */
[----:B----4-:R0:W-:Y:S04]  /*1d6b0*/  STL [R1+0x28], R14 ;  /* 0x0000280e01007387 */ /* 0x0101e80000100800 */
[----:B0-----:R-:W4:Y:S04]  /*1d6c0*/  LDL.LU R14, [R1+0x24f0] ;  /* 0x0024f000010e7983 */ /* 0x001f280000300800 */
[----:B------:R-:W3:Y:S04]  /*1d6d0*/  LDL R4, [R1+0x720] ;  /* 0x0007200001047983 */ /* 0x000ee80000100800 */
[----:B------:R-:W3:Y:S01]  /*1d6e0*/  LDL R5, [R1+0x724] ;  /* 0x0007240001057983 */ /* 0x000ee20000100800 */
[----:B------:R-:W-:-:S02]  /*1d6f0*/  PRMT R0, RZ, 0x7610, R0 ;  /* 0x00007610ff007816 */ /* 0x000fc40000000000 */
[----:B------:R-:W-:Y:S02]  /*1d700*/  PRMT R2, RZ, 0x7610, R2 ;  /* 0x00007610ff027816 */ /* 0x000fe40000000002 */
[----:B--2---:R-:W-:Y:S02]  /*1d710*/  PRMT R15, RZ, 0x7610, R15 ;  /* 0x00007610ff0f7816 */ /* 0x004fe4000000000f */
[----:B---3--:R-:W-:-:S04]  /*1d720*/  @!P1 LOP3.LUT R5, R5, R4, RZ, 0x3c, !PT ;  /* 0x0000000405059212 */ /* 0x008fc800078e3cff */
[----:B------:R-:W-:-:S04]  /*1d730*/  @!P1 LOP3.LUT R4, R5, R4, RZ, 0x3c, !PT ;  /* 0x0000000405049212 */ /* 0x000fc800078e3cff */
[----:B------:R-:W-:-:S05]  /*1d740*/  @!P1 LOP3.LUT R5, R5, R4, RZ, 0x3c, !PT ;  /* 0x0000000405059212 */ /* 0x000fca00078e3cff */
[----:B------:R0:W2:Y:S02]  /*1d750*/  @!P1 LDG.E.U16 R15, desc[UR12][R4.64] ;  /* 0x0000000c040f9981 */ /* 0x0000a4000c1e1500 */
[----:B0-----:R-:W-:Y:S02]  /*1d760*/  @!P0 IMAD.MOV.U32 R4, RZ, RZ, R8 ;  /* 0x000000ffff048224 */ /* 0x001fe400078e0008 */
[----:B------:R-:W-:Y:S01]  /*1d770*/  @!P0 IMAD.MOV.U32 R5, RZ, RZ, R13 ;  /* 0x000000ffff058224 */ /* 0x000fe200078e000d */
[----:B------:R-:W-:Y:S01]  /*1d780*/  PRMT R3, RZ, 0x7610, R3 ;  /* 0x00007610ff037816 */ /* 0x000fe20000000003 */
[----:B------:R-:W3:Y:S04]  /*1d790*/  LDL R8, [R1+0x624] ;  /* 0x0006240001087983 */ /* 0x000ee80000100800 */
[----:B------:R0:W2:Y:S02]  /*1d7a0*/  @!P0 LDG.E.U16 R0, desc[UR12][R4.64] ;  /* 0x0000000c04008981 */ /* 0x0000a4000c1e1500 */
[----:B0-----:R-:W-:-:S02]  /*1d7b0*/  @!P1 IMAD.MOV.U32 R4, RZ, RZ, R11 ;  /* 0x000000ffff049224 */ /* 0x001fc400078e000b */
[----:B------:R-:W-:-:S05]  /*1d7c0*/  @!P1 IMAD.MOV.U32 R5, RZ, RZ, R12 ;  /* 0x000000ffff059224 */ /* 0x000fca00078e000c */
[----:B------:R0:W3:Y:S02]  /*1d7d0*/  @!P1 LDG.E.U16 R2, desc[UR12][R4.64] ;  /* 0x0000000c04029981 */ /* 0x0000e4000c1e1500 */
[----:B0-----:R-:W-:Y:S02]  /*1d7e0*/  @!P0 IMAD.MOV.U32 R4, RZ, RZ, R6 ;  /* 0x000000ffff048224 */ /* 0x001fe400078e0006 */
[----:B------:R-:W-:-:S05]  /*1d7f0*/  @!P0 IMAD.MOV.U32 R5, RZ, RZ, R10 ;  /* 0x000000ffff058224 */ /* 0x000fca00078e000a */
[----:B------:R0:W4:Y:S04]  /*1d800*/  @!P0 LDG.E.U16 R3, desc[UR12][R4.64] ;  /* 0x0000000c04038981 */ /* 0x000128000c1e1500 */
[----:B--2---:R-:W-:Y:S04]  /*1d810*/  STL [R1+0x2478], R0 ;  /* 0x0024780001007387 */ /* 0x004fe80000100800 */
[----:B------:R1:W-:Y:S04]  /*1d820*/  STL [R1+0x24], R15 ;  /* 0x0000240f01007387 */ /* 0x0003e80000100800 */
[----:B------:R-:W2:Y:S04]  /*1d830*/  LDL R13, [R1+0x10a8] ;  /* 0x0010a800010d7983 */ /* 0x000ea80000100800 */
[----:B-1----:R-:W2:Y:S04]  /*1d840*/  LDL R15, [R1+0x10ac] ;  /* 0x0010ac00010f7983 */ /* 0x002ea80000100800 */
[----:B---3--:R1:W-:Y:S04]  /*1d850*/  STL [R1+0x1c], R2 ;  /* 0x00001c0201007387 */ /* 0x0083e80000100800 */
[----:B------:R-:W3:Y:S01]  /*1d860*/  LDL R5, [R1+0x620] ;  /* 0x0006200001057983 */ /* 0x000ee20000100800 */
[----:B------:R-:W-:Y:S01]  /*1d870*/  PRMT R7, RZ, 0x7610, R7 ;  /* 0x00007610ff077816 */ /* 0x000fe20000000007 */
[----:B0-----:R-:W-:-:S02]  /*1d880*/  @!P1 IMAD.MOV.U32 R4, RZ, RZ, R8 ;  /* 0x000000ffff049224 */ /* 0x001fc400078e0008 */
[----:B------:R-:W2:Y:S04]  /*1d890*/  LDL R12, [R1+0x1120] ;  /* 0x00112000010c7983 */ /* 0x000ea80000100800 */
[----:B------:R-:W2:Y:S04]  /*1d8a0*/  LDL R11, [R1+0x112c] ;  /* 0x00112c00010b7983 */ /* 0x000ea80000100800 */
[----:B------:R-:W2:Y:S04]  /*1d8b0*/  LDL R10, [R1+0x1128] ;  /* 0x00112800010a7983 */ /* 0x000ea80000100800 */
[----:B------:R-:W2:Y:S04]  /*1d8c0*/  LDL R6, [R1+0x1134] ;  /* 0x0011340001067983 */ /* 0x000ea80000100800 */
[----:B-1----:R-:W2:Y:S04]  /*1d8d0*/  LDL R2, [R1+0x10b4] ;  /* 0x0010b40001027983 */ /* 0x002ea80000100800 */
[----:B----4-:R0:W-:Y:S01]  /*1d8e0*/  STL [R1+0x247c], R3 ;  /* 0x00247c0301007387 */ /* 0x0101e20000100800 */
[----:B------:R-:W-:-:S02]  /*1d8f0*/  PRMT R14, RZ, 0x7610, R14 ;  /* 0x00007610ff0e7816 */ /* 0x000fc4000000000e */
[----:B------:R-:W-:Y:S01]  /*1d900*/  PRMT R0, RZ, 0x7610, R0 ;  /* 0x00007610ff007816 */ /* 0x000fe20000000000 */
[----:B------:R-:W4:Y:S04]  /*1d910*/  LDL R8, [R1+0x11a0] ;  /* 0x0011a00001087983 */ /* 0x000f280000100800 */
[----:B---3--:R2:W3:Y:S04]  /*1d920*/  @!P1 LDG.E.U16 R7, desc[UR12][R4.64] ;  /* 0x0000000c04079981 */ /* 0x0084e8000c1e1500 */
[----:B------:R-:W3:Y:S01]  /*1d930*/  LDL R5, [R1+0x10a0] ;  /* 0x0010a00001057983 */ /* 0x000ee20000100800 */
[----:B--2---:R-:W-:-:S05]  /*1d940*/  @!P0 IMAD.MOV.U32 R4, RZ, RZ, R15 ;  /* 0x000000ffff048224 */ /* 0x004fca00078e000f */
[----:B---3--:R1:W2:Y:S02]  /*1d950*/  @!P0 LDG.E.U16 R14, desc[UR12][R4.64] ;  /* 0x0000000c040e8981 */ /* 0x0082a4000c1e1500 */
[----:B-1----:R-:W-:Y:S02]  /*1d960*/  @!P1 IMAD.MOV.U32 R4, RZ, RZ, R2 ;  /* 0x000000ffff049224 */ /* 0x002fe400078e0002 */
[----:B------:R-:W-:-:S05]  /*1d970*/  @!P1 IMAD.MOV.U32 R5, RZ, RZ, R13 ;  /* 0x000000ffff059224 */ /* 0x000fca00078e000d */
[----:B------:R1:W3:Y:S04]  /*1d980*/  @!P1 LDG.E.U16 R0, desc[UR12][R4.64] ;  /* 0x0000000c04009981 */ /* 0x0002e8000c1e1500 */
[----:B------:R1:W-:Y:S01]  /*1d990*/  STL [R1+0x14], R7 ;  /* 0x0000140701007387 */ /* 0x0003e20000100800 */
[----:B0-----:R-:W-:-:S03]  /*1d9a0*/  PRMT R3, RZ, 0x7610, R3 ;  /* 0x00007610ff037816 */ /* 0x001fc60000000003 */
[----:B------:R-:W2:Y:S04]  /*1d9b0*/  LDL R2, [R1+0x11a8] ;  /* 0x0011a80001027983 */ /* 0x000ea80000100800 */
[----:B-1----:R-:W2:Y:S01]  /*1d9c0*/  LDL R7, [R1+0x11ac] ;  /* 0x0011ac0001077983 */ /* 0x002ea20000100800 */
[----:B------:R-:W-:Y:S02]  /*1d9d0*/  @!P0 IMAD.MOV.U32 R4, RZ, RZ, R11 ;  /* 0x000000ffff048224 */ /* 0x000fe400078e000b */
[----:B------:R-:W-:Y:S01]  /*1d9e0*/  @!P0 IMAD.MOV.U32 R5, RZ, RZ, R12 ;  /* 0x000000ffff058224 */ /* 0x000fe200078e000c */
[----:B------:R-:W-:Y:S01]  /*1d9f0*/  PRMT R9, RZ, 0x7610, R9 ;  /* 0x00007610ff097816 */ /* 0x000fe20000000009 */
[----:B------:R-:W-:-:S03]  /*1da00*/  @!P1 IMAD.MOV.U32 R15, RZ, RZ, R10 ;  /* 0x000000ffff0f9224 */ /* 0x000fc600078e000a */
[----:B------:R0:W4:Y:S02]  /*1da10*/  @!P0 LDG.E.U16 R3, desc[UR12][R4.64] ;  /* 0x0000000c04038981 */ /* 0x000124000c1e1500 */
[----:B0-----:R-:W-:Y:S02]  /*1da20*/  PRMT R5, RZ, 0x7610, R5 ;  /* 0x00007610ff057816 */ /* 0x001fe40000000005 */
[----:B---3--:R0:W-:Y:S04]  /*1da30*/  STL [R1+0xc], R0 ;  /* 0x00000c0001007387 */ /* 0x0081e80000100800 */
[----:B0-----:R-:W3:Y:S04]  /*1da40*/  LDL R0, [R1+0x11b4] ;  /* 0x0011b40001007983 */ /* 0x001ee80000100800 */
[----:B--2---:R0:W-:Y:S02]  /*1da50*/  STL [R1+0x10], R14 ;  /* 0x0000100e01007387 */ /* 0x0041e40000100800 */
[----:B0-----:R-:W-:-:S02]  /*1da60*/  @!P1 IMAD.MOV.U32 R14, RZ, RZ, R6 ;  /* 0x000000ffff0e9224 */ /* 0x001fc400078e0006 */
[----:B------:R-:W2:Y:S04]  /*1da70*/  LDL R6, [R1+0x818] ;  /* 0x0008180001067983 */ /* 0x000ea80000100800 */
[----:B------:R0:W2:Y:S02]  /*1da80*/  @!P1 LDG.E.U16 R9, desc[UR12][R14.64] ;  /* 0x0000000c0e099981 */ /* 0x0000a4000c1e1500 */
[----:B0-----:R-:W-:Y:S02]  /*1da90*/  @!P0 IMAD.MOV.U32 R14, RZ, RZ, R7 ;  /* 0x000000ffff0e8224 */ /* 0x001fe400078e0007 */
[----:B----4-:R-:W-:-:S05]  /*1daa0*/  @!P0 IMAD.MOV.U32 R15, RZ, RZ, R8 ;  /* 0x000000ffff0f8224 */ /* 0x010fca00078e0008 */
[----:B------:R0:W4:Y:S04]  /*1dab0*/  @!P0 LDG.E.U16 R5, desc[UR12][R14.64] ;  /* 0x0000000c0e058981 */ /* 0x000128000c1e1500 */
[----:B------:R1:W-:Y:S01]  /*1dac0*/  STL [R1+0x8], R3 ;  /* 0x0000080301007387 */ /* 0x0003e20000100800 */
[----:B------:R-:W-:-:S03]  /*1dad0*/  PRMT R4, RZ, 0x7610, R4 ;  /* 0x00007610ff047816 */ /* 0x000fc60000000004 */
[----:B------:R-:W4:Y:S01]  /*1dae0*/  LDL R10, [R1+0x810] ;  /* 0x00081000010a7983 */ /* 0x000f220000100800 */
[----:B0-----:R-:W-:-:S03]  /*1daf0*/  @!P1 IMAD.MOV.U32 R15, RZ, RZ, R2 ;  /* 0x000000ffff0f9224 */ /* 0x001fc600078e0002 */
[----:B-1----:R-:W4:Y:S01]  /*1db00*/  LDL R3, [R1+0x81c] ;  /* 0x00081c0001037983 */ /* 0x002f220000100800 */
[----:B---3--:R-:W-:-:S05]  /*1db10*/  @!P1 IMAD.MOV.U32 R14, RZ, RZ, R0 ;  /* 0x000000ffff0e9224 */ /* 0x008fca00078e0000 */
[----:B------:R0:W3:Y:S04]  /*1db20*/  @!P1 LDG.E.U16 R4, desc[UR12][R14.64] ;  /* 0x0000000c0e049981 */ /* 0x0000e8000c1e1500 */
[----:B--2---:R1:W-:Y:S04]  /*1db30*/  STL [R1+0x4], R9 ;  /* 0x0000040901007387 */ /* 0x0043e80000100800 */
[----:B------:R-:W2:Y:S04]  /*1db40*/  LDL R8, [R1+0x798] ;  /* 0x0007980001087983 */ /* 0x000ea80000100800 */
[----:B------:R-:W2:Y:S04]  /*1db50*/  LDL R7, [R1+0x79c] ;  /* 0x00079c0001077983 */ /* 0x000ea80000100800 */
[----:B-1----:R-:W2:Y:S04]  /*1db60*/  LDL R9, [R1+0x814] ;  /* 0x0008140001097983 */ /* 0x002ea80000100800 */
[----:B----4-:R1:W-:Y:S04]  /*1db70*/  STL [R1+0x2480], R5 ;  /* 0x0024800501007387 */ /* 0x0103e80000100800 */
[----:B------:R-:W4:Y:S04]  /*1db80*/  LDL R2, [R1+0x790] ;  /* 0x0007900001027983 */ /* 0x000f280000100800 */
[----:B------:R-:W4:Y:S01]  /*1db90*/  LDL R0, [R1+0x794] ;  /* 0x0007940001007983 */ /* 0x000f220000100800 */
[----:B------:R-:W-:Y:S01]  /*1dba0*/  PRMT R29, RZ, 0x7610, R29 ;  /* 0x00007610ff1d7816 */ /* 0x000fe2000000001d */
[----:B0-----:R-:W-:Y:S01]  /*1dbb0*/  @!P0 IMAD.MOV.U32 R15, RZ, RZ, R6 ;  /* 0x000000ffff0f8224 */ /* 0x001fe200078e0006 */
[----:B------:R-:W-:Y:S01]  /*1dbc0*/  PRMT R28, RZ, 0x7610, R28 ;  /* 0x00007610ff1c7816 */ /* 0x000fe2000000001c */
[----:B------:R-:W-:-:S05]  /*1dbd0*/  @!P0 IMAD.MOV.U32 R14, RZ, RZ, R3 ;  /* 0x000000ffff0e8224 */ /* 0x000fca00078e0003 */
[----:B------:R0:W4:Y:S02]  /*1dbe0*/  @!P0 LDG.E.U16 R29, desc[UR12][R14.64] ;  /* 0x0000000c0e1d8981 */ /* 0x000124000c1e1500 */
[----:B0-----:R-:W-:Y:S01]  /*1dbf0*/  @!P1 IMAD.MOV.U32 R15, RZ, RZ, R10 ;  /* 0x000000ffff0f9224 */ /* 0x001fe200078e000a */
[----:B------:R-:W-:Y:S02]  /*1dc00*/  PRMT R27, RZ, 0x7610, R27 ;  /* 0x00007610ff1b7816 */ /* 0x000fe4000000001b */
[----:B------:R-:W-:Y:S01]  /*1dc10*/  PRMT R26, RZ, 0x7610, R26 ;  /* 0x00007610ff1a7816 */ /* 0x000fe2000000001a */
[----:B---3--:R0:W-:Y:S04]  /*1dc20*/  STL [R1+0x2484], R4 ;  /* 0x0024840401007387 */ /* 0x0081e80000100800 */
[----:B------:R-:W3:Y:S04]  /*1dc30*/  LDL R6, [R1+0x718] ;  /* 0x0007180001067983 */ /* 0x000ee80000100800 */
[----:B------:R-:W3:Y:S01]  /*1dc40*/  LDL R3, [R1+0x71c] ;  /* 0x00071c0001037983 */ /* 0x000ee20000100800 */
[----:B--2---:R-:W-:-:S05]  /*1dc50*/  @!P1 IMAD.MOV.U32 R14, RZ, RZ, R9 ;  /* 0x000000ffff0e9224 */ /* 0x004fca00078e0009 */
[----:B------:R2:W3:Y:S02]  /*1dc60*/  @!P1 LDG.E.U16 R28, desc[UR12][R14.64] ;  /* 0x0000000c0e1c9981 */ /* 0x0004e4000c1e1500 */
[----:B--2---:R-:W-:Y:S02]  /*1dc70*/  @!P0 IMAD.MOV.U32 R14, RZ, RZ, R7 ;  /* 0x000000ffff0e8224 */ /* 0x004fe400078e0007 */
[----:B------:R-:W-:-:S05]  /*1dc80*/  @!P0 IMAD.MOV.U32 R15, RZ, RZ, R8 ;  /* 0x000000ffff0f8224 */ /* 0x000fca00078e0008 */
[----:B------:R4:W2:Y:S02]  /*1dc90*/  @!P0 LDG.E.U16 R27, desc[UR12][R14.64] ;  /* 0x0000000c0e1b8981 */ /* 0x0008a4000c1e1500 */
[----:B----4-:R-:W-:Y:S02]  /*1dca0*/  @!P1 IMAD.MOV.U32 R14, RZ, RZ, R0 ;  /* 0x000000ffff0e9224 */ /* 0x010fe400078e0000 */
[----:B------:R-:W-:-:S05]  /*1dcb0*/  @!P1 IMAD.MOV.U32 R15, RZ, RZ, R2 ;  /* 0x000000ffff0f9224 */ /* 0x000fca00078e0002 */
[----:B------:R3:W4:Y:S01]  /*1dcc0*/  @!P1 LDG.E.U16 R26, desc[UR12][R14.64] ;  /* 0x0000000c0e1a9981 */ /* 0x000722000c1e1500 */
[----:B------:R-:W-:-:S03]  /*1dcd0*/  PRMT R22, RZ, 0x7610, R22 ;  /* 0x00007610ff167816 */ /* 0x000fc60000000016 */
[----:B------:R-:W-:Y:S01]  /*1dce0*/  STL [R1+0x2490], R29 ;  /* 0x0024901d01007387 */ /* 0x000fe20000100800 */
[----:B---3--:R-:W-:Y:S02]  /*1dcf0*/  @!P0 IMAD.MOV.U32 R15, RZ, RZ, R6 ;  /* 0x000000ffff0f8224 */ /* 0x008fe400078e0006 */
[----:B------:R-:W-:-:S05]  /*1dd00*/  @!P0 IMAD.MOV.U32 R14, RZ, RZ, R3 ;  /* 0x000000ffff0e8224 */ /* 0x000fca00078e0003 */
[----:B------:R-:W3:Y:S04]  /*1dd10*/  @!P0 LDG.E.U16 R22, desc[UR12][R14.64] ;  /* 0x0000000c0e168981 */ /* 0x000ee8000c1e1500 */
[----:B------:R-:W-:Y:S04]  /*1dd20*/  STL [R1+0x2494], R28 ;  /* 0x0024941c01007387 */ /* 0x000fe80000100800 */
[----:B-1----:R-:W3:Y:S04]  /*1dd30*/  LDL R5, [R1+0x710] ;  /* 0x0007100001057983 */ /* 0x002ee80000100800 */
[----:B0-----:R-:W3:Y:S04]  /*1dd40*/  LDL R4, [R1+0x714] ;  /* 0x0007140001047983 */ /* 0x001ee80000100800 */
[----:B--2---:R-:W-:Y:S04]  /*1dd50*/  STL [R1+0x2498], R27 ;  /* 0x0024981b01007387 */ /* 0x004fe80000100800 */
[----:B------:R-:W2:Y:S04]  /*1dd60*/  LDL R2, [R1+0x698] ;  /* 0x0006980001027983 */ /* 0x000ea80000100800 */
[----:B------:R-:W2:Y:S04]  /*1dd70*/  LDL R0, [R1+0x69c] ;  /* 0x00069c0001007983 */ /* 0x000ea80000100800 */
[----:B----4-:R-:W-:Y:S04]  /*1dd80*/  STL [R1+0x249c], R26 ;  /* 0x00249c1a01007387 */ /* 0x010fe80000100800 */
[----:B------:R-:W4:Y:S04]  /*1dd90*/  LDL R8, [R1+0x690] ;  /* 0x0006900001087983 */ /* 0x000f280000100800 */
[----:B------:R-:W4:Y:S04]  /*1dda0*/  LDL R7, [R1+0x694] ;  /* 0x0006940001077983 */ /* 0x000f280000100800 */
[----:B------:R-:W4:Y:S04]  /*1ddb0*/  LDL R6, [R1+0x618] ;  /* 0x0006180001067983 */ /* 0x000f280000100800 */
[----:B------:R-:W4:Y:S01]  /*1ddc0*/  LDL R3, [R1+0x61c] ;  /* 0x00061c0001037983 */ /* 0x000f220000100800 */
[----:B------:R-:W-:-:S02]  /*1ddd0*/  PRMT R20, RZ, 0x7610, R20 ;  /* 0x00007610ff147816 */ /* 0x000fc40000000014 */
[----:B------:R-:W-:Y:S02]  /*1dde0*/  PRMT R18, RZ, 0x7610, R18 ;  /* 0x00007610ff127816 */ /* 0x000fe40000000012 */
[----:B------:R-:W-:Y:S02]  /*1ddf0*/  PRMT R16, RZ, 0x7610, R16 ;  /* 0x00007610ff107816 */ /* 0x000fe40000000010 */
[----:B------:R-:W-:Y:S01]  /*1de00*/  PRMT R17, RZ, 0x7610, R17 ;  /* 0x00007610ff117816 */ /* 0x000fe20000000011 */
[----:B---3--:R-:W-:Y:S01]  /*1de10*/  STL [R1+0x24a0], R22 ;  /* 0x0024a01601007387 */ /* 0x008fe20000100800 */
[----:B------:R-:W-:Y:S02]  /*1de20*/  @!P1 IMAD.MOV.U32 R15, RZ, RZ, R5 ;  /* 0x000000ffff0f9224 */ /* 0x000fe400078e0005 */
[----:B------:R-:W-:Y:S01]  /*1de30*/  @!P1 IMAD.MOV.U32 R14, RZ, RZ, R4 ;  /* 0x000000ffff0e9224 */ /* 0x000fe200078e0004 */
[----:B------:R-:W3:Y:S04]  /*1de40*/  LDL R5, [R1+0x610] ;  /* 0x0006100001057983 */ /* 0x000ee80000100800 */
[----:B------:R-:W3:Y:S04]  /*1de50*/  LDL R4, [R1+0x614] ;  /* 0x0006140001047983 */ /* 0x000ee80000100800 */
[----:B------:R2:W3:Y:S02]  /*1de60*/  @!P1 LDG.E.U16 R20, desc[UR12][R14.64] ;  /* 0x0000000c0e149981 */ /* 0x0004e4000c1e1500 */
[----:B--2---:R-:W-:-:S02]  /*1de70*/  @!P0 IMAD.MOV.U32 R15, RZ, RZ, R2 ;  /* 0x000000ffff0f8224 */ /* 0x004fc400078e0002 */
[----:B------:R-:W-:-:S05]  /*1de80*/  @!P0 IMAD.MOV.U32 R14, RZ, RZ, R0 ;  /* 0x000000ffff0e8224 */ /* 0x000fca00078e0000 */
[----:B------:R4:W2:Y:S02]  /*1de90*/  @!P0 LDG.E.U16 R18, desc[UR12][R14.64] ;  /* 0x0000000c0e128981 */ /* 0x0008a4000c1e1500 */
[----:B----4-:R-:W-:Y:S01]  /*1dea0*/  @!P1 MOV R15, R8 ;  /* 0x00000008000f9202 */ /* 0x010fe20000000f00 */
[----:B------:R-:W-:-:S05]  /*1deb0*/  @!P1 IMAD.MOV.U32 R14, RZ, RZ, R7 ;  /* 0x000000ffff0e9224 */ /* 0x000fca00078e0007 */
[----:B------:R0:W4:Y:S02]  /*1dec0*/  @!P1 LDG.E.U16 R16, desc[UR12][R14.64] ;  /* 0x0000000c0e109981 */ /* 0x000124000c1e1500 */
[----:B0-----:R-:W-:Y:S02]  /*1ded0*/  @!P0 IMAD.MOV.U32 R14, RZ, RZ, R3 ;  /* 0x000000ffff0e8224 */ /* 0x001fe400078e0003 */
[----:B------:R-:W-:-:S05]  /*1dee0*/  @!P0 IMAD.MOV.U32 R15, RZ, RZ, R6 ;  /* 0x000000ffff0f8224 */ /* 0x000fca00078e0006 */
[----:B------:R3:W4:Y:S01]  /*1def0*/  @!P0 LDG.E.U16 R17, desc[UR12][R14.64] ;  /* 0x0000000c0e118981 */ /* 0x000722000c1e1500 */
[----:B------:R-:W-:Y:S01]  /*1df00*/  PRMT R19, RZ, 0x7610, R19 ;  /* 0x00007610ff137816 */ /* 0x000fe20000000013 */
[----:B---3--:R-:W-:Y:S02]  /*1df10*/  @!P1 IMAD.MOV.U32 R15, RZ, RZ, R5 ;  /* 0x000000ffff0f9224 */ /* 0x008fe400078e0005 */
[----:B------:R-:W-:Y:S01]  /*1df20*/  @!P1 IMAD.MOV.U32 R14, RZ, RZ, R4 ;  /* 0x000000ffff0e9224 */ /* 0x000fe200078e0004 */
[----:B------:R-:W-:Y:S04]  /*1df30*/  STL [R1+0x24a4], R20 ;  /* 0x0024a41401007387 */ /* 0x000fe80000100800 */
[----:B------:R-:W3:Y:S04]  /*1df40*/  LDL R2, [R1+0x10b0] ;  /* 0x0010b00001027983 */ /* 0x000ee80000100800 */
[----:B------:R-:W3:Y:S04]  /*1df50*/  LDL R0, [R1+0x10bc] ;  /* 0x0010bc0001007983 */ /* 0x000ee80000100800 */
[----:B------:R3:W3:Y:S04]  /*1df60*/  @!P1 LDG.E.U16 R19, desc[UR12][R14.64] ;  /* 0x0000000c0e139981 */ /* 0x0006e8000c1e1500 */
[----:B--2---:R-:W-:Y:S04]  /*1df70*/  STL [R1+0x24a8], R18 ;  /* 0x0024a81201007387 */ /* 0x004fe80000100800 */
[----:B----4-:R-:W-:Y:S04]  /*1df80*/  STL [R1+0x24ac], R16 ;  /* 0x0024ac1001007387 */ /* 0x010fe80000100800 */
[----:B------:R-:W2:Y:S04]  /*1df90*/  LDL R3, [R1+0x10c4] ;  /* 0x0010c40001037983 */ /* 0x000ea80000100800 */
[----:B------:R0:W-:Y:S04]  /*1dfa0*/  STL [R1+0x24b0], R17 ;  /* 0x0024b01101007387 */ /* 0x0001e80000100800 */
[----:B------:R-:W4:Y:S01]  /*1dfb0*/  LDL R4, [R1+0x10b8] ;  /* 0x0010b80001047983 */ /* 0x000f220000100800 */
[----:B------:R-:W-:-:S02]  /*1dfc0*/  PRMT R21, RZ, 0x7610, R21 ;  /* 0x00007610ff157816 */ /* 0x000fc40000000015 */
[----:B------:R-:W-:Y:S01]  /*1dfd0*/  PRMT R23, RZ, 0x7610, R23 ;  /* 0x00007610ff177816 */ /* 0x000fe20000000017 */
[----:B---3--:R-:W-:Y:S01]  /*1dfe0*/  @!P0 IMAD.MOV.U32 R15, RZ, RZ, R2 ;  /* 0x000000ffff0f8224 */ /* 0x008fe200078e0002 */
[----:B------:R-:W-:Y:S04]  /*1dff0*/  STL [R1+0x24b4], R19 ;  /* 0x0024b41301007387 */ /* 0x000fe80000100800 */
[----:B------:R-:W3:Y:S04]  /*1e000*/  LDL R10, [R1+0x1130] ;  /* 0x00113000010a7983 */ /* 0x000ee80000100800 */
[----:B------:R-:W3:Y:S04]  /*1e010*/  LDL R2, [R1+0x113c] ;  /* 0x00113c0001027983 */ /* 0x000ee80000100800 */
[----:B0-----:R-:W3:Y:S04]  /*1e020*/  LDL R17, [R1+0x1138] ;  /* 0x0011380001117983 */ /* 0x001ee80000100800 */
[----:B------:R-:W3:Y:S01]  /*1e030*/  LDL R16, [R1+0x1144] ;  /* 0x0011440001107983 */ /* 0x000ee20000100800 */
[----:B------:R-:W-:Y:S01]  /*1e040*/  @!P0 IMAD.MOV.U32 R14, RZ, RZ, R0 ;  /* 0x000000ffff0e8224 */ /* 0x000fe200078e0000 */
[----:B------:R-:W0:Y:S01]  /*1e050*/  S2R R11, SR_TID.X ;  /* 0x00000000000b7919 */ /* 0x000e220000002100 */
[----:B------:R-:W-:-:S02]  /*1e060*/  PRMT R24, RZ, 0x7610, R24 ;  /* 0x00007610ff187816 */ /* 0x000fc40000000018 */
[----:B------:R-:W-:Y:S01]  /*1e070*/  PRMT R25, RZ, 0x7610, R25 ;  /* 0x00007610ff197816 */ /* 0x000fe20000000019 */
[----:B------:R-:W3:Y:S04]  /*1e080*/  LDL.LU R26, [R1+0x5a4] ;  /* 0x0005a400011a7983 */ /* 0x000ee80000300800 */
[----:B------:R2:W3:Y:S04]  /*1e090*/  @!P0 LDG.E.U16 R21, desc[UR12][R14.64] ;  /* 0x0000000c0e158981 */ /* 0x0004e8000c1e1500 */
[----:B------:R-:W3:Y:S04]  /*1e0a0*/  LDL.LU R27, [R1+0x5a0] ;  /* 0x0005a000011b7983 */ /* 0x000ee80000300800 */
[----:B------:R-:W3:Y:S04]  /*1e0b0*/  LDL.LU R28, [R1+0x594] ;  /* 0x00059400011c7983 */ /* 0x000ee80000300800 */
[----:B------:R-:W3:Y:S04]  /*1e0c0*/  LDL.LU R29, [R1+0x590] ;  /* 0x00059000011d7983 */ /* 0x000ee80000300800 */
[----:B------:R-:W3:Y:S04]  /*1e0d0*/  LDL.LU R5, [R1+0x584] ;  /* 0x0005840001057983 */ /* 0x000ee80000300800 */
[----:B------:R-:W3:Y:S04]  /*1e0e0*/  LDL.LU R0, [R1+0x580] ;  /* 0x0005800001007983 */ /* 0x000ee80000300800 */
[----:B------:R-:W3:Y:S01]  /*1e0f0*/  LDL.LU R6, [R1+0x574] ;  /* 0x0005740001067983 */ /* 0x000ee20000300800 */
[----:B--2---:R-:W-:-:S02]  /*1e100*/  @!P1 IMAD.MOV.U32 R14, RZ, RZ, R3 ;  /* 0x000000ffff0e9224 */ /* 0x004fc400078e0003 */
[----:B----4-:R-:W-:-:S05]  /*1e110*/  @!P1 IMAD.MOV.U32 R15, RZ, RZ, R4 ;  /* 0x000000ffff0f9224 */ /* 0x010fca00078e0004 */
[----:B------:R3:W2:Y:S01]  /*1e120*/  @!P1 LDG.E.U16 R23, desc[UR12][R14.64] ;  /* 0x0000000c0e179981 */ /* 0x0006a2000c1e1500 */
[----:B0-----:R-:W-:Y:S01]  /*1e130*/  LOP3.LUT R7, R11, 0x3f, RZ, 0xc0, !PT ;  /* 0x0000003f0b077812 */ /* 0x001fe200078ec0ff */
[----:B---3--:R-:W-:Y:S02]  /*1e140*/  @!P0 IMAD.MOV.U32 R15, RZ, RZ, R10 ;  /* 0x000000ffff0f8224 */ /* 0x008fe400078e000a */
[----:B------:R-:W-:-:S05]  /*1e150*/  @!P0 IMAD.MOV.U32 R14, RZ, RZ, R2 ;  /* 0x000000ffff0e8224 */ /* 0x000fca00078e0002 */
[----:B------:R0:W3:Y:S02]  /*1e160*/  @!P0 LDG.E.U16 R24, desc[UR12][R14.64] ;  /* 0x0000000c0e188981 */ /* 0x0000e4000c1e1500 */
[----:B0-----:R-:W-:Y:S02]  /*1e170*/  @!P1 IMAD.MOV.U32 R14, RZ, RZ, R16 ;  /* 0x000000ffff0e9224 */ /* 0x001fe400078e0010 */
[----:B------:R-:W-:-:S05]  /*1e180*/  @!P1 IMAD.MOV.U32 R15, RZ, RZ, R17 ;  /* 0x000000ffff0f9224 */ /* 0x000fca00078e0011 */
[----:B------:R-:W4:Y:S04]  /*1e190*/  @!P1 LDG.E.U16 R25, desc[UR12][R14.64] ;  /* 0x0000000c0e199981 */ /* 0x000f28000c1e1500 */
[----:B------:R-:W-:Y:S04]  /*1e1a0*/  STL [R1+0x24b8], R21 ;  /* 0x0024b81501007387 */ /* 0x000fe80000100800 */
[----:B------:R-:W-:Y:S04]  /*1e1b0*/  STL [R1+0x24ec], R11 ;  /* 0x0024ec0b01007387 */ /* 0x000fe80000100800 */
[----:B------:R-:W4:Y:S04]  /*1e1c0*/  LDL.LU R12, [R1+0x570] ;  /* 0x00057000010c7983 */ /* 0x000f280000300800 */
[----:B------:R-:W4:Y:S04]  /*1e1d0*/  LDL.LU R3, [R1+0x564] ;  /* 0x0005640001037983 */ /* 0x000f280000300800 */
[----:B------:R-:W4:Y:S04]  /*1e1e0*/  LDL.LU R8, [R1+0x560] ;  /* 0x0005600001087983 */ /* 0x000f280000300800 */
[----:B------:R-:W4:Y:S04]  /*1e1f0*/  LDL.LU R9, [R1+0x554] ;  /* 0x0005540001097983 */ /* 0x000f280000300800 */
[----:B------:R-:W4:Y:S04]  /*1e200*/  LDL.LU R13, [R1+0x550] ;  /* 0x00055000010d7983 */ /* 0x000f280000300800 */
[----:B------:R-:W-:Y:S04]  /*1e210*/  STL [R1+0x24dc], R7 ;  /* 0x0024dc0701007387 */ /* 0x000fe80000100800 */
[----:B--2---:R-:W-:Y:S04]  /*1e220*/  STL [R1+0x24bc], R23 ;  /* 0x0024bc1701007387 */ /* 0x004fe80000100800 */
[----:B------:R-:W2:Y:S01]  /*1e230*/  LDL.LU R10, [R1+0x540] ;  /* 0x00054000010a7983 */ /* 0x000ea20000300800 */
[----:B------:R-:W-:-:S05]  /*1e240*/  IMAD.SHL.U32 R4, R7, 0x2, RZ ;  /* 0x0000000207047824 */ /* 0x000fca00078e00ff */
[----:B------:R-:W-:-:S05]  /*1e250*/  LOP3.LUT R2, R4, 0x60, RZ, 0x3c, !PT ;  /* 0x0000006004027812 */ /* 0x000fca00078e3cff */
[----:B------:R-:W-:Y:S04]  /*1e260*/  STS.U16 [R2+UR5+0x2600], R26 ;  /* 0x0026001a02007988 */ /* 0x000fe80008000405 */
[----:B------:R-:W-:Y:S04]  /*1e270*/  STS.U16 [R2+UR5+0x2680], R27 ;  /* 0x0026801b02007988 */ /* 0x000fe80008000405 */
[----:B------:R-:W-:Y:S04]  /*1e280*/  STS.U16 [R2+UR5+0x2e00], R28 ;  /* 0x002e001c02007988 */ /* 0x000fe80008000405 */
[----:B------:R-:W-:Y:S04]  /*1e290*/  STS.U16 [R2+UR5+0x2e80], R29 ;  /* 0x002e801d02007988 */ /* 0x000fe80008000405 */
[----:B------:R-:W-:Y:S04]  /*1e2a0*/  STS.U16 [R2+UR5+0x3600], R5 ;  /* 0x0036000502007988 */ /* 0x000fe80008000405 */
[----:B------:R-:W-:Y:S04]  /*1e2b0*/  STS.U16 [R2+UR5+0x3680], R0 ;  /* 0x0036800002007988 */ /* 0x000fe80008000405 */
[----:B------:R-:W-:Y:S04]  /*1e2c0*/  STS.U16 [R2+UR5+0x3e00], R6 ;  /* 0x003e000602007988 */ /* 0x000fe80008000405 */
[----:B---3--:R0:W-:Y:S04]  /*1e2d0*/  STL [R1+0x24c0], R24 ;  /* 0x0024c01801007387 */ /* 0x0081e80000100800 */
[----:B----4-:R-:W-:Y:S04]  /*1e2e0*/  STL [R1+0x24e0], R25 ;  /* 0x0024e01901007387 */ /* 0x010fe80000100800 */
[----:B------:R-:W3:Y:S04]  /*1e2f0*/  LDL.LU R15, [R1+0x53c] ;  /* 0x00053c00010f7983 */ /* 0x000ee80000300800 */
[----:B0-----:R-:W4:Y:S04]  /*1e300*/  LDL.LU R24, [R1+0x530] ;  /* 0x0005300001187983 */ /* 0x001f280000300800 */
[----:B------:R-:W4:Y:S04]  /*1e310*/  LDL.LU R23, [R1+0x52c] ;  /* 0x00052c0001177983 */ /* 0x000f280000300800 */
[----:B------:R-:W4:Y:S04]  /*1e320*/  LDL.LU R7, [R1+0x4e8] ;  /* 0x0004e80001077983 */ /* 0x000f280000300800 */
[----:B------:R-:W4:Y:S04]  /*1e330*/  LDL.LU R11, [R1+0x468] ;  /* 0x00046800010b7983 */ /* 0x000f280000300800 */
[----:B------:R-:W4:Y:S04]  /*1e340*/  LDL.LU R21, [R1+0x450] ;  /* 0x0004500001157983 */ /* 0x000f280000300800 */
[----:B------:R-:W4:Y:S04]  /*1e350*/  LDL.LU R19, [R1+0x448] ;  /* 0x0004480001137983 */ /* 0x000f280000300800 */
[----:B------:R0:W-:Y:S04]  /*1e360*/  STS.U16 [R2+UR5+0x3e80], R12 ;  /* 0x003e800c02007988 */ /* 0x0001e80008000405 */
[----:B------:R-:W4:Y:S04]  /*1e370*/  LDL.LU R0, [R1+0x430] ;  /* 0x0004300001007983 */ /* 0x000f280000300800 */
[----:B------:R-:W-:Y:S04]  /*1e380*/  STS.U16 [R2+UR5+0x4600], R3 ;  /* 0x0046000302007988 */ /* 0x000fe80008000405 */
[----:B------:R-:W4:Y:S04]  /*1e390*/  LDL.LU R6, [R1+0x428] ;  /* 0x0004280001067983 */ /* 0x000f280000300800 */
[----:B------:R-:W-:Y:S04]  /*1e3a0*/  STS.U16 [R2+UR5+0x4680], R8 ;  /* 0x0046800802007988 */ /* 0x000fe80008000405 */
[----:B------:R-:W-:Y:S04]  /*1e3b0*/  STS.U16 [R2+UR5+0x4e00], R9 ;  /* 0x004e000902007988 */ /* 0x000fe80008000405 */
[----:B------:R1:W-:Y:S04]  /*1e3c0*/  STS.U16 [R2+UR5+0x4e80], R13 ;  /* 0x004e800d02007988 */ /* 0x0003e80008000405 */
[----:B0-----:R-:W4:Y:S04]  /*1e3d0*/  LDL.LU R12, [R1+0x410] ;  /* 0x00041000010c7983 */ /* 0x001f280000300800 */
[----:B------:R-:W4:Y:S04]  /*1e3e0*/  LDL.LU R17, [R1+0x40c] ;  /* 0x00040c0001117983 */ /* 0x000f280000300800 */
[----:B-1----:R-:W4:Y:S04]  /*1e3f0*/  LDL.LU R13, [R1+0x5c4] ;  /* 0x0005c400010d7983 */ /* 0x002f280000300800 */
        /* <DEDUP_REMOVED lines=11> */
[----:B--2---:R0:W-:Y:S04]  /*1e4b0*/  STS.U16 [R2+UR5+0x5600], R10 ;  /* 0x0056000a02007988 */ /* 0x0041e80008000405 */
[----:B------:R-:W2:Y:S04]  /*1e4c0*/  LDL.LU R9, [R1+0x57c] ;  /* 0x00057c0001097983 */ /* 0x000ea80000300800 */
[----:B0-----:R-:W2:Y:S01]  /*1e4d0*/  LDL.LU R10, [R1+0x578] ;  /* 0x00057800010a7983 */ /* 0x001ea20000300800 */
[----:B------:R-:W-:-:S03]  /*1e4e0*/  LOP3.LUT R14, R4, 0x70, RZ, 0x3c, !PT ;  /* 0x00000070040e7812 */ /* 0x000fc600078e3cff */
[----:B---3--:R-:W-:Y:S04]  /*1e4f0*/  STS.U16 [R2+UR5+0x5680], R15 ;  /* 0x0056800f02007988 */ /* 0x008fe80008000405 */
[----:B----4-:R-:W-:Y:S04]  /*1e500*/  STS.U16 [R2+UR5+0x5e00], R24 ;  /* 0x005e001802007988 */ /* 0x010fe80008000405 */
        /* <DEDUP_REMOVED lines=8> */
[----:B0-----:R-:W4:Y:S04]  /*1e590*/  LDL.LU R0, [R1+0x56c] ;  /* 0x00056c0001007983 */ /* 0x001f280000300800 */
[----:B-1----:R-:W4:Y:S04]  /*1e5a0*/  LDL.LU R6, [R1+0x568] ;  /* 0x0005680001067983 */ /* 0x002f280000300800 */
[----:B------:R-:W-:Y:S04]  /*1e5b0*/  STS.U16 [R2+UR5+0x7e80], R17 ;  /* 0x007e801102007988 */ /* 0x000fe80008000405 */
[----:B------:R0:W-:Y:S04]  /*1e5c0*/  STS.U16 [R14+UR5+0x700], R13 ;  /* 0x0007000d0e007988 */ /* 0x0001e80008000405 */
[----:B---3--:R-:W3:Y:S04]  /*1e5d0*/  LDL.LU R12, [R1+0x55c] ;  /* 0x00055c00010c7983 */ /* 0x008ee80000300800 */
[----:B------:R1:W-:Y:S04]  /*1e5e0*/  STL [R1+0x24e4], R2 ;  /* 0x0024e40201007387 */ /* 0x0003e80000100800 */
[----:B0-----:R-:W3:Y:S04]  /*1e5f0*/  LDL.LU R13, [R1+0x558] ;  /* 0x00055800010d7983 */ /* 0x001ee80000300800 */
[----:B------:R-:W-:Y:S04]  /*1e600*/  STS.U16 [R14+UR5+0x780], R16 ;  /* 0x000780100e007988 */ /* 0x000fe80008000405 */
[----:B------:R-:W-:Y:S04]  /*1e610*/  STS.U16 [R14+UR5+0xf00], R18 ;  /* 0x000f00120e007988 */ /* 0x000fe80008000405 */
[----:B------:R-:W-:Y:S04]  /*1e620*/  STS.U16 [R14+UR5+0xf80], R20 ;  /* 0x000f80140e007988 */ /* 0x000fe80008000405 */
[----:B------:R-:W-:Y:S04]  /*1e630*/  STS.U16 [R14+UR5+0x1700], R22 ;  /* 0x001700160e007988 */ /* 0x000fe80008000405 */
[----:B------:R-:W3:Y:S04]  /*1e640*/  LDL.LU R11, [R1+0x548] ;  /* 0x00054800010b7983 */ /* 0x000ee80000300800 */
[----:B------:R-:W-:Y:S04]  /*1e650*/  STS.U16 [R14+UR5+0x1780], R26 ;  /* 0x0017801a0e007988 */ /* 0x000fe80008000405 */
[----:B-1----:R-:W3:Y:S04]  /*1e660*/  LDL.LU R2, [R1+0x544] ;  /* 0x0005440001027983 */ /* 0x002ee80000300800 */
[----:B------:R-:W-:Y:S04]  /*1e670*/  STS.U16 [R14+UR5+0x1f00], R27 ;  /* 0x001f001b0e007988 */ /* 0x000fe80008000405 */
[----:B------:R-:W3:Y:S04]  /*1e680*/  LDL.LU R25, [R1+0x538] ;  /* 0x0005380001197983 */ /* 0x000ee80000300800 */
        /* <DEDUP_REMOVED lines=8> */
[----:B------:R0:W-:Y:S04]  /*1e710*/  STS.U16 [R14+UR5+0x2f80], R8 ;  /* 0x002f80080e007988 */ /* 0x0001e80008000405 */
[----:B------:R-:W3:Y:S04]  /*1e720*/  LDL.LU R21, [R1+0x458] ;  /* 0x0004580001157983 */ /* 0x000ee80000300800 */
[----:B--2---:R1:W-:Y:S04]  /*1e730*/  STS.U16 [R14+UR5+0x3700], R9 ;  /* 0x003700090e007988 */ /* 0x0043e80008000405 */
[----:B------:R2:W-:Y:S04]  /*1e740*/  STS.U16 [R14+UR5+0x3780], R10 ;  /* 0x0037800a0e007988 */ /* 0x0005e80008000405 */
[----:B0-----:R-:W3:Y:S04]  /*1e750*/  LDL.LU R8, [R1+0x440] ;  /* 0x0004400001087983 */ /* 0x001ee80000300800 */
[----:B-1----:R-:W3:Y:S04]  /*1e760*/  LDL.LU R9, [R1+0x438] ;  /* 0x0004380001097983 */ /* 0x002ee80000300800 */
[----:B--2---:R-:W2:Y:S04]  /*1e770*/  LDL.LU R10, [R1+0x420] ;  /* 0x00042000010a7983 */ /* 0x004ea80000300800 */
        /* <DEDUP_REMOVED lines=12> */
[----:B----4-:R0:W-:Y:S04]  /*1e840*/  STS.U16 [R14+UR5+0x3f00], R0 ;  /* 0x003f00000e007988 */ /* 0x0101e80008000405 */
[----:B------:R1:W-:Y:S04]  /*1e850*/  STS.U16 [R14+UR5+0x3f80], R6 ;  /* 0x003f80060e007988 */ /* 0x0003e80008000405 */
[----:B---3--:R3:W-:Y:S04]  /*1e860*/  STS.U16 [R14+UR5+0x4700], R12 ;  /* 0x0047000c0e007988 */ /* 0x0087e80008000405 */
[----:B0-----:R-:W4:Y:S04]  /*1e870*/  LDL.LU R0, [R1+0x180] ;  /* 0x0001800001007983 */ /* 0x001f280000300800 */
[----:B-1----:R-:W4:Y:S04]  /*1e880*/  LDL.LU R6, [R1+0x17c] ;  /* 0x00017c0001067983 */ /* 0x002f280000300800 */
[----:B------:R0:W-:Y:S04]  /*1e890*/  STS.U16 [R14+UR5+0x4780], R13 ;  /* 0x0047800d0e007988 */ /* 0x0001e80008000405 */
[----:B---3--:R-:W3:Y:S04]  /*1e8a0*/  LDL.LU R12, [R1+0x178] ;  /* 0x00017800010c7983 */ /* 0x008ee80000300800 */
[----:B0-----:R-:W3:Y:S04]  /*1e8b0*/  LDL.LU R13, [R1+0x174] ;  /* 0x00017400010d7983 */ /* 0x001ee80000300800 */
        /* <DEDUP_REMOVED lines=8> */
[----:B0-----:R-:W3:Y:S04]  /*1e940*/  LDL.LU R11, [R1+0x24ec] ;  /* 0x0024ec00010b7983 */ /* 0x001ee80000300800 */
[----:B------:R0:W-:Y:S04]  /*1e950*/  STS.U16 [R14+UR5+0x6f00], R8 ;  /* 0x006f00080e007988 */ /* 0x0001e80008000405 */
[----:B------:R1:W-:Y:S04]  /*1e960*/  STS.U16 [R14+UR5+0x6f80], R9 ;  /* 0x006f80090e007988 */ /* 0x0003e80008000405 */
[----:B--2---:R2:W-:Y:S04]  /*1e970*/  STS.U16 [R14+UR5+0x7700], R10 ;  /* 0x0077000a0e007988 */ /* 0x0045e80008000405 */
[----:B0-----:R-:W3:Y:S04]  /*1e980*/  LDL.LU R8, [R1+0x170] ;  /* 0x0001700001087983 */ /* 0x001ee80000300800 */
[----:B-1----:R-:W3:Y:S04]  /*1e990*/  LDL.LU R9, [R1+0x16c] ;  /* 0x00016c0001097983 */ /* 0x002ee80000300800 */
        /* <DEDUP_REMOVED lines=11> */
[----:B------:R0:W-:Y:S04]  /*1ea50*/  STL [R1+0x24e8], R14 ;  /* 0x0024e80e01007387 */ /* 0x0001e80000100800 */
[----:B------:R-:W-:Y:S04]  /*1ea60*/  STS.U16 [R4+UR5+0x9880], R5 ;  /* 0x0098800504007988 */ /* 0x000fe80008000405 */
[----:B------:R-:W-:Y:S04]  /*1ea70*/  STS.U16 [R4+UR5+0xa000], R3 ;  /* 0x00a0000304007988 */ /* 0x000fe80008000405 */
[----:B0-----:R-:W2:Y:S04]  /*1ea80*/  LDL.LU R14, [R1+0x164] ;  /* 0x00016400010e7983 */ /* 0x001ea80000300800 */
[----:B------:R-:W2:Y:S04]  /*1ea90*/  LDL.LU R2, [R1+0x160] ;  /* 0x0001600001027983 */ /* 0x000ea80000300800 */
[----:B------:R-:W2:Y:S04]  /*1eaa0*/  LDL.LU R25, [R1+0x15c] ;  /* 0x00015c0001197983 */ /* 0x000ea80000300800 */
[----:B------:R-:W2:Y:S04]  /*1eab0*/  LDL.LU R7, [R1+0x158] ;  /* 0x0001580001077983 */ /* 0x000ea80000300800 */
[----:B----4-:R-:W-:Y:S04]  /*1eac0*/  STS.U16 [R4+UR5+0xa080], R0 ;  /* 0x00a0800004007988 */ /* 0x010fe80008000405 */
[----:B------:R-:W-:Y:S04]  /*1ead0*/  STS.U16 [R4+UR5+0xa800], R6 ;  /* 0x00a8000604007988 */ /* 0x000fe80008000405 */
[----:B---3--:R0:W-:Y:S04]  /*1eae0*/  STS.U16 [R4+UR5+0xa880], R12 ;  /* 0x00a8800c04007988 */ /* 0x0081e80008000405 */
[----:B------:R1:W-:Y:S04]  /*1eaf0*/  STS.U16 [R4+UR5+0xb000], R13 ;  /* 0x00b0000d04007988 */ /* 0x0003e80008000405 */
[----:B0-----:R-:W3:Y:S04]  /*1eb00*/  LDL.LU R12, [R1+0x154] ;  /* 0x00015400010c7983 */ /* 0x001ee80000300800 */
        /* <DEDUP_REMOVED lines=10> */
[----:B------:R-:W4:Y:S04]  /*1ebb0*/  LDL.LU R16, [R1] ;  /* 0x0000000001107983 */ /* 0x000f280000300800 */
[----:B------:R-:W4:Y:S04]  /*1ebc0*/  LDL.LU R18, [R1+0x124] ;  /* 0x0001240001127983 */ /* 0x000f280000300800 */
[----:B------:R-:W4:Y:S04]  /*1ebd0*/  LDL.LU R20, [R1+0x120] ;  /* 0x0001200001147983 */ /* 0x000f280000300800 */
[----:B------:R-:W4:Y:S01]  /*1ebe0*/  LDL.LU R22, [R1+0x11c] ;  /* 0x00011c0001167983 */ /* 0x000f220000300800 */
[----:B------:R-:W-:-:S03]  /*1ebf0*/  LOP3.LUT R11, R11, 0x3f, RZ, 0xc0, !PT ;  /* 0x0000003f0b0b7812 */ /* 0x000fc600078ec0ff */
[----:B------:R-:W4:Y:S04]  /*1ec00*/  LDL.LU R5, [R1+0x118] ;  /* 0x0001180001057983 */ /* 0x000f280000300800 */
[----:B------:R-:W4:Y:S04]  /*1ec10*/  LDL.LU R3, [R1+0x114] ;  /* 0x0001140001037983 */ /* 0x000f280000300800 */
[----:B------:R0:W-:Y:S04]  /*1ec20*/  STS.U16 [R4+UR5+0xb080], R8 ;  /* 0x00b0800804007988 */ /* 0x0001e80008000405 */
[----:B------:R-:W4:Y:S04]  /*1ec30*/  LDL.LU R0, [R1+0x110] ;  /* 0x0001100001007983 */ /* 0x000f280000300800 */
[----:B------:R1:W-:Y:S04]  /*1ec40*/  STS.U16 [R4+UR5+0xb800], R9 ;  /* 0x00b8000904007988 */ /* 0x0003e80008000405 */
[----:B--2---:R2:W-:Y:S01]  /*1ec50*/  STS.U16 [R4+UR5+0xb880], R10 ;  /* 0x00b8800a04007988 */ /* 0x0045e20008000405 */
[----:B------:R-:W-:-:S03]  /*1ec60*/  IMAD.SHL.U32 R6, R11, 0x2, RZ ;  /* 0x000000020b067824 */ /* 0x000fc600078e00ff */
[----:B0-----:R-:W4:Y:S04]  /*1ec70*/  LDL.LU R8, [R1+0x10c] ;  /* 0x00010c0001087983 */ /* 0x001f280000300800 */
[----:B-1----:R-:W4:Y:S04]  /*1ec80*/  LDL.LU R9, [R1+0x108] ;  /* 0x0001080001097983 */ /* 0x002f280000300800 */
[----:B--2---:R-:W2:Y:S04]  /*1ec90*/  LDL.LU R10, [R1+0x104] ;  /* 0x00010400010a7983 */ /* 0x004ea80000300800 */
[----:B------:R-:W2:Y:S01]  /*1eca0*/  LDL.LU R11, [R1+0x100] ;  /* 0x00010000010b7983 */ /* 0x000ea20000300800 */
[----:B------:R-:W-:-:S05]  /*1ecb0*/  LOP3.LUT R17, R6, 0x10, RZ, 0x3c, !PT ;  /* 0x0000001006117812 */ /* 0x000fca00078e3cff */
        /* <DEDUP_REMOVED lines=9> */
[----:B---3--:R0:W-:Y:S04]  /*1ed50*/  STS.U16 [R17+UR5+0x9100], R12 ;  /* 0x0091000c11007988 */ /* 0x0081e80008000405 */
[----:B----4-:R1:W-:Y:S04]  /*1ed60*/  STS.U16 [R17+UR5+0x9180], R13 ;  /* 0x0091800d11007988 */ /* 0x0103e80008000405 */
[----:B------:R-:W-:Y:S04]  /*1ed70*/  STS.U16 [R17+UR5+0x9900], R15 ;  /* 0x0099000f11007988 */ /* 0x000fe80008000405 */
[----:B------:R3:W-:Y:S04]  /*1ed80*/  STS.U16 [R17+UR5+0x9980], R26 ;  /* 0x0099801a11007988 */ /* 0x0007e80008000405 */
[----:B0-----:R-:W4:Y:S04]  /*1ed90*/  LDL.LU R12, [R1+0x24d8] ;  /* 0x0024d800010c7983 */ /* 0x001f280000300800 */
[----:B------:R0:W-:Y:S04]  /*1eda0*/  STS.U16 [R17+UR5+0xa100], R27 ;  /* 0x00a1001b11007988 */ /* 0x0001e80008000405 */
[----:B------:R0:W-:Y:S04]  /*1edb0*/  STS.U16 [R17+UR5+0xa180], R28 ;  /* 0x00a1801c11007988 */ /* 0x0001e80008000405 */
[----:B------:R0:W-:Y:S04]  /*1edc0*/  STS.U16 [R17+UR5+0xa900], R29 ;  /* 0x00a9001d11007988 */ /* 0x0001e80008000405 */
[----:B-1----:R-:W4:Y:S04]  /*1edd0*/  LDL.LU R13, [R1+0x24d4] ;  /* 0x0024d400010d7983 */ /* 0x002f280000300800 */
[----:B---3--:R-:W3:Y:S04]  /*1ede0*/  LDL.LU R26, [R1+0xfc] ;  /* 0x0000fc00011a7983 */ /* 0x008ee80000300800 */
[----:B0-----:R-:W4:Y:S04]  /*1edf0*/  LDL.LU R27, [R1+0xf8] ;  /* 0x0000f800011b7983 */ /* 0x001f280000300800 */
[----:B------:R-:W4:Y:S04]  /*1ee00*/  LDL.LU R28, [R1+0xec] ;  /* 0x0000ec00011c7983 */ /* 0x000f280000300800 */
[----:B------:R-:W4:Y:S04]  /*1ee10*/  LDL.LU R29, [R1+0xe8] ;  /* 0x0000e800011d7983 */ /* 0x000f280000300800 */
        /* <DEDUP_REMOVED lines=13> */
[----:B--2---:R2:W-:Y:S04]  /*1eef0*/  STS.U16 [R6+UR5+0xa200], R10 ;  /* 0x00a2000a06007988 */ /* 0x0045e80008000405 */
[----:B------:R2:W-:Y:S04]  /*1ef00*/  STS.U16 [R6+UR5+0xa280], R11 ;  /* 0x00a2800b06007988 */ /* 0x0005e80008000405 */
[----:B0-----:R-:W4:Y:S04]  /*1ef10*/  LDL.LU R8, [R1+0xe4] ;  /* 0x0000e40001087983 */ /* 0x001f280000300800 */
[----:B-1----:R-:W4:Y:S04]  /*1ef20*/  LDL.LU R9, [R1+0xe0] ;  /* 0x0000e00001097983 */ /* 0x002f280000300800 */
        /* <DEDUP_REMOVED lines=10> */
[----:B------:R-:W-:-:S05]  /*1efd0*/  IMAD.SHL.U32 R7, R7, 0x2, RZ ;  /* 0x0000000207077824 */ /* 0x000fca00078e00ff */
[----:B------:R-:W-:Y:S01]  /*1efe0*/  LOP3.LUT R17, R7, 0x30, RZ, 0x3c, !PT ;  /* 0x0000003007117812 */ /* 0x000fe200078e3cff */
[----:B---3--:R-:W-:Y:S04]  /*1eff0*/  STS.U16 [R6+UR5+0xaa00], R26 ;  /* 0x00aa001a06007988 */ /* 0x008fe80008000405 */
[----:B----4-:R-:W-:Y:S04]  /*1f000*/  STS.U16 [R6+UR5+0xaa80], R27 ;  /* 0x00aa801b06007988 */ /* 0x010fe80008000405 */
[----:B------:R-:W-:Y:S04]  /*1f010*/  STS.U16 [R6+UR5+0xb200], R28 ;  /* 0x00b2001c06007988 */ /* 0x000fe80008000405 */
[----:B------:R-:W-:Y:S04]  /*1f020*/  STS.U16 [R6+UR5+0xb280], R29 ;  /* 0x00b2801d06007988 */ /* 0x000fe80008000405 */
[----:B------:R0:W-:Y:S04]  /*1f030*/  STS.U16 [R6+UR5+0xba00], R13 ;  /* 0x00ba000d06007988 */ /* 0x0001e80008000405 */
[----:B------:R1:W-:Y:S04]  /*1f040*/  STS.U16 [R6+UR5+0xba80], R12 ;  /* 0x00ba800c06007988 */ /* 0x0003e80008000405 */
[----:B0-----:R-:W3:Y:S04]  /*1f050*/  LDL.LU R13, [R1+0xd0] ;  /* 0x0000d000010d7983 */ /* 0x001ee80000300800 */
[----:B-1----:R-:W4:Y:S04]  /*1f060*/  LDL.LU R12, [R1+0xd4] ;  /* 0x0000d400010c7983 */ /* 0x002f280000300800 */
        /* <DEDUP_REMOVED lines=10> */
[----:B------:R0:W-:Y:S04]  /*1f110*/  STS.U16 [R17+UR5+0x8300], R8 ;  /* 0x0083000811007988 */ /* 0x0001e80008000405 */
[----:B------:R1:W-:Y:S04]  /*1f120*/  STS.U16 [R17+UR5+0x8380], R9 ;  /* 0x0083800911007988 */ /* 0x0003e80008000405 */
[----:B--2---:R2:W-:Y:S04]  /*1f130*/  STS.U16 [R17+UR5+0x8b00], R10 ;  /* 0x008b000a11007988 */ /* 0x0045e80008000405 */
[----:B------:R2:W-:Y:S04]  /*1f140*/  STS.U16 [R17+UR5+0x8b80], R11 ;  /* 0x008b800b11007988 */ /* 0x0005e80008000405 */
[----:B0-----:R-:W3:Y:S04]  /*1f150*/  LDL.LU R8, [R1+0x24d0] ;  /* 0x0024d00001087983 */ /* 0x001ee80000300800 */
[----:B-1----:R-:W3:Y:S04]  /*1f160*/  LDL.LU R9, [R1+0x24cc] ;  /* 0x0024cc0001097983 */ /* 0x002ee80000300800 */
[----:B--2---:R-:W2:Y:S04]  /*1f170*/  LDL.LU R10, [R1+0x24c8] ;  /* 0x0024c800010a7983 */ /* 0x004ea80000300800 */
[----:B------:R-:W2:Y:S04]  /*1f180*/  LDL.LU R11, [R1+0x24c4] ;  /* 0x0024c400010b7983 */ /* 0x000ea80000300800 */
[----:B----4-:R-:W-:Y:S04]  /*1f190*/  STS.U16 [R17+UR5+0x9300], R12 ;  /* 0x0093000c11007988 */ /* 0x010fe80008000405 */
[----:B---3--:R-:W-:Y:S04]  /*1f1a0*/  STS.U16 [R17+UR5+0x9380], R13 ;  /* 0x0093800d11007988 */ /* 0x008fe80008000405 */
        /* <DEDUP_REMOVED lines=9> */
[----:B---3--:R-:W3:Y:S04]  /*1f240*/  LDL.LU R0, [R1+0x7c] ;  /* 0x00007c0001007983 */ /* 0x008ee80000300800 */
[----:B------:R-:W3:Y:S01]  /*1f250*/  LDL.LU R15, [R1+0x48] ;  /* 0x00004800010f7983 */ /* 0x000ee20000300800 */
[----:B------:R-:W-:-:S03]  /*1f260*/  LOP3.LUT R24, R4, 0x40, RZ, 0x3c, !PT ;  /* 0x0000004004187812 */ /* 0x000fc600078e3cff */
[----:B------:R0:W-:Y:S04]  /*1f270*/  STS.U16 [R17+UR5+0xb380], R19 ;  /* 0x00b3801311007988 */ /* 0x0001e80008000405 */
[----:B------:R-:W3:Y:S04]  /*1f280*/  LDL.LU R23, [R1+0x78] ;  /* 0x0000780001177983 */ /* 0x000ee80000300800 */
[----:B--2---:R-:W-:Y:S04]  /*1f290*/  STS.U16 [R17+UR5+0xbb00], R11 ;  /* 0x00bb000b11007988 */ /* 0x004fe80008000405 */
[----:B------:R-:W2:Y:S04]  /*1f2a0*/  LDL.LU R21, [R1+0x74] ;  /* 0x0000740001157983 */ /* 0x000ea80000300800 */
[----:B------:R1:W-:Y:S04]  /*1f2b0*/  STS.U16 [R17+UR5+0xbb80], R10 ;  /* 0x00bb800a11007988 */ /* 0x0003e80008000405 */
[----:B------:R0:W-:Y:S04]  /*1f2c0*/  STS.U16 [R24+UR5+0x8400], R16 ;  /* 0x0084001018007988 */ /* 0x0001e80008000405 */
[----:B------:R1:W-:Y:S04]  /*1f2d0*/  STS.U16 [R24+UR5+0x8480], R18 ;  /* 0x0084801218007988 */ /* 0x0003e80008000405 */
[----:B------:R1:W-:Y:S04]  /*1f2e0*/  STS.U16 [R24+UR5+0x8c00], R20 ;  /* 0x008c001418007988 */ /* 0x0003e80008000405 */
[----:B0-----:R-:W2:Y:S04]  /*1f2f0*/  LDL.LU R19, [R1+0x70] ;  /* 0x0000700001137983 */ /* 0x001ea80000300800 */
[----:B------:R0:W-:Y:S04]  /*1f300*/  STS.U16 [R24+UR5+0x8c80], R22 ;  /* 0x008c801618007988 */ /* 0x0001e80008000405 */
[----:B-1----:R-:W2:Y:S04]  /*1f310*/  LDL.LU R17, [R1+0x6c] ;  /* 0x00006c0001117983 */ /* 0x002ea80000300800 */
[----:B------:R-:W2:Y:S04]  /*1f320*/  LDL.LU R16, [R1+0x68] ;  /* 0x0000680001107983 */ /* 0x000ea80000300800 */
[----:B------:R-:W2:Y:S04]  /*1f330*/  LDL.LU R18, [R1+0x64] ;  /* 0x0000640001127983 */ /* 0x000ea80000300800 */
[----:B------:R-:W2:Y:S04]  /*1f340*/  LDL.LU R20, [R1+0x60] ;  /* 0x0000600001147983 */ /* 0x000ea80000300800 */
[----:B------:R1:W-:Y:S04]  /*1f350*/  STS.U16 [R24+UR5+0x9400], R26 ;  /* 0x0094001a18007988 */ /* 0x0003e80008000405 */
[----:B0-----:R-:W2:Y:S04]  /*1f360*/  LDL.LU R22, [R1+0x5c] ;  /* 0x00005c0001167983 */ /* 0x001ea80000300800 */
[----:B------:R0:W-:Y:S04]  /*1f370*/  STS.U16 [R24+UR5+0x9480], R27 ;  /* 0x0094801b18007988 */ /* 0x0001e80008000405 */
[----:B------:R0:W-:Y:S04]  /*1f380*/  STS.U16 [R24+UR5+0x9c00], R28 ;  /* 0x009c001c18007988 */ /* 0x0001e80008000405 */
[----:B------:R0:W-:Y:S04]  /*1f390*/  STS.U16 [R24+UR5+0x9c80], R29 ;  /* 0x009c801d18007988 */ /* 0x0001e80008000405 */
[----:B------:R0:W-:Y:S04]  /*1f3a0*/  STS.U16 [R24+UR5+0xa400], R6 ;  /* 0x00a4000618007988 */ /* 0x0001e80008000405 */
[----:B------:R0:W-:Y:S04]  /*1f3b0*/  STS.U16 [R24+UR5+0xa480], R7 ;  /* 0x00a4800718007988 */ /* 0x0001e80008000405 */
[----:B-1----:R-:W2:Y:S04]  /*1f3c0*/  LDL.LU R26, [R1+0x58] ;  /* 0x00005800011a7983 */ /* 0x002ea80000300800 */
[----:B0-----:R-:W2:Y:S04]  /*1f3d0*/  LDL.LU R27, [R1+0x54] ;  /* 0x00005400011b7983 */ /* 0x001ea80000300800 */
[----:B------:R-:W2:Y:S04]  /*1f3e0*/  LDL.LU R28, [R1+0x50] ;  /* 0x00005000011c7983 */ /* 0x000ea80000300800 */
[----:B------:R-:W2:Y:S04]  /*1f3f0*/  LDL.LU R29, [R1+0x4c] ;  /* 0x00004c00011d7983 */ /* 0x000ea80000300800 */
[----:B------:R-:W2:Y:S04]  /*1f400*/  LDL.LU R6, [R1+0x44] ;  /* 0x0000440001067983 */ /* 0x000ea80000300800 */
[----:B------:R-:W2:Y:S01]  /*1f410*/  LDL.LU R7, [R1+0x40] ;  /* 0x0000400001077983 */ /* 0x000ea20000300800 */
[----:B------:R-:W-:-:S03]  /*1f420*/  LOP3.LUT R4, R4, 0x50, RZ, 0x3c, !PT ;  /* 0x0000005004047812 */ /* 0x000fc600078e3cff */
[----:B----4-:R0:W-:Y:S04]  /*1f430*/  STS.U16 [R24+UR5+0xac00], R5 ;  /* 0x00ac000518007988 */ /* 0x0101e80008000405 */
[----:B------:R1:W-:Y:S04]  /*1f440*/  STS.U16 [R24+UR5+0xac80], R3 ;  /* 0x00ac800318007988 */ /* 0x0003e80008000405 */
[----:B---3--:R3:W-:Y:S04]  /*1f450*/  STS.U16 [R24+UR5+0xb400], R0 ;  /* 0x00b4000018007988 */ /* 0x0087e80008000405 */
[----:B------:R4:W-:Y:S04]  /*1f460*/  STS.U16 [R24+UR5+0xb480], R15 ;  /* 0x00b4800f18007988 */ /* 0x0009e80008000405 */
[----:B0-----:R-:W2:Y:S04]  /*1f470*/  LDL.LU R5, [R1+0x38] ;  /* 0x0000380001057983 */ /* 0x001ea80000300800 */
[----:B-1----:R-:W2:Y:S04]  /*1f480*/  LDL.LU R3, [R1+0x34] ;  /* 0x0000340001037983 */ /* 0x002ea80000300800 */
[----:B---3--:R-:W3:Y:S04]  /*1f490*/  LDL.LU R0, [R1+0x30] ;  /* 0x0000300001007983 */ /* 0x008ee80000300800 */
[----:B------:R-:W3:Y:S04]  /*1f4a0*/  LDL.LU R10, [R1+0x14] ;  /* 0x00001400010a7983 */ /* 0x000ee80000300800 */
[----:B------:R-:W3:Y:S04]  /*1f4b0*/  LDL.LU R11, [R1+0x10] ;  /* 0x00001000010b7983 */ /* 0x000ee80000300800 */
[----:B------:R-:W3:Y:S04]  /*1f4c0*/  LDL.LU R12, [R1+0xc] ;  /* 0x00000c00010c7983 */ /* 0x000ee80000300800 */
[----:B------:R-:W3:Y:S04]  /*1f4d0*/  LDL.LU R13, [R1+0x8] ;  /* 0x00000800010d7983 */ /* 0x000ee80000300800 */
[----:B----4-:R-:W4:Y:S04]  /*1f4e0*/  LDL.LU R15, [R1+0x4] ;  /* 0x00000400010f7983 */ /* 0x010f280000300800 */
[----:B------:R0:W-:Y:S04]  /*1f4f0*/  STS.U16 [R24+UR5+0xbc00], R9 ;  /* 0x00bc000918007988 */ /* 0x0001e80008000405 */
[----:B------:R1:W-:Y:S04]  /*1f500*/  STS.U16 [R24+UR5+0xbc80], R8 ;  /* 0x00bc800818007988 */ /* 0x0003e80008000405 */
[----:B------:R0:W-:Y:S04]  /*1f510*/  STS.U16 [R4+UR5+0x8500], R23 ;  /* 0x0085001704007988 */ /* 0x0001e80008000405 */
[----:B--2---:R2:W-:Y:S04]  /*1f520*/  STS.U16 [R4+UR5+0x8580], R21 ;  /* 0x0085801504007988 */ /* 0x0045e80008000405 */
[----:B------:R0:W-:Y:S04]  /*1f530*/  STS.U16 [R4+UR5+0x8d00], R19 ;  /* 0x008d001304007988 */ /* 0x0001e80008000405 */
[----:B------:R2:W-:Y:S04]  /*1f540*/  STS.U16 [R4+UR5+0x8d80], R17 ;  /* 0x008d801104007988 */ /* 0x0005e80008000405 */
[----:B0-----:R-:W3:Y:S04]  /*1f550*/  LDL.LU R9, [R1+0x1c] ;  /* 0x00001c0001097983 */ /* 0x001ee80000300800 */
[----:B-1----:R-:W3:Y:S04]  /*1f560*/  LDL.LU R24, [R1+0x24c0] ;  /* 0x0024c00001187983 */ /* 0x002ee80000300800 */
[----:B------:R-:W3:Y:S04]  /*1f570*/  LDL.LU R8, [R1+0x24] ;  /* 0x0000240001087983 */ /* 0x000ee80000300800 */
[----:B------:R-:W3:Y:S04]  /*1f580*/  LDL.LU R23, [R1+0x24bc] ;  /* 0x0024bc0001177983 */ /* 0x000ee80000300800 */
[----:B--2---:R-:W2:Y:S04]  /*1f590*/  LDL.LU R21, [R1+0x24b8] ;  /* 0x0024b80001157983 */ /* 0x004ea80000300800 */
        /* <DEDUP_REMOVED lines=13> */
[----:B------:R-:W2:Y:S04]  /*1f670*/  LDL.LU R27, [R1+0x2498] ;  /* 0x00249800011b7983 */ /* 0x000ea80000300800 */
        /* <DEDUP_REMOVED lines=8> */
[----:B--2---:R0:W-:Y:S04]  /*1f700*/  STS.U16 [R4+UR5+0xbd00], R7 ;  /* 0x00bd000704007988 */ /* 0x0041e80008000405 */
[----:B------:R1:W-:Y:S04]  /*1f710*/  STS.U16 [R4+UR5+0xbd80], R6 ;  /* 0x00bd800604007988 */ /* 0x0003e80008000405 */
[----:B------:R2:W-:Y:S04]  /*1f720*/  STS.U16 [R2+UR5+0x8600], R5 ;  /* 0x0086000502007988 */ /* 0x0005e80008000405 */
[----:B------:R1:W-:Y:S04]  /*1f730*/  STS.U16 [R2+UR5+0x8680], R3 ;  /* 0x0086800302007988 */ /* 0x0003e80008000405 */
[----:B---3--:R3:W-:Y:S04]  /*1f740*/  STS.U16 [R2+UR5+0x8e00], R0 ;  /* 0x008e000002007988 */ /* 0x0087e80008000405 */
[----:B0-----:R-:W4:Y:S04]  /*1f750*/  LDL.LU R7, [R1+0x28] ;  /* 0x0000280001077983 */ /* 0x001f280000300800 */
[----:B-1----:R-:W4:Y:S04]  /*1f760*/  LDL.LU R4, [R1+0x2484] ;  /* 0x0024840001047983 */ /* 0x002f280000300800 */
[----:B------:R-:W4:Y:S04]  /*1f770*/  LDL.LU R6, [R1+0x2c] ;  /* 0x00002c0001067983 */ /* 0x000f280000300800 */
[----:B--2---:R-:W2:Y:S04]  /*1f780*/  LDL.LU R5, [R1+0x2480] ;  /* 0x0024800001057983 */ /* 0x004ea80000300800 */
[----:B------:R-:W2:Y:S04]  /*1f790*/  LDL.LU R3, [R1+0x247c] ;  /* 0x00247c0001037983 */ /* 0x000ea80000300800 */
[----:B---3--:R-:W3:Y:S04]  /*1f7a0*/  LDL.LU R0, [R1+0x2478] ;  /* 0x0024780001007983 */ /* 0x008ee80000300800 */
[----:B----4-:R-:W-:Y:S04]  /*1f7b0*/  STS.U16 [R2+UR5+0x8e80], R6 ;  /* 0x008e800602007988 */ /* 0x010fe80008000405 */
[----:B------:R-:W-:Y:S04]  /*1f7c0*/  STS.U16 [R2+UR5+0x9600], R7 ;  /* 0x0096000702007988 */ /* 0x000fe80008000405 */
[----:B------:R-:W-:Y:S04]  /*1f7d0*/  STS.U16 [R2+UR5+0x9680], R8 ;  /* 0x0096800802007988 */ /* 0x000fe80008000405 */
[----:B---3--:R0:W-:Y:S04]  /*1f7e0*/  STS.U16 [R2+UR5+0x9e00], R0 ;  /* 0x009e000002007988 */ /* 0x0081e80008000405 */
[----:B------:R-:W-:Y:S04]  /*1f7f0*/  STS.U16 [R2+UR5+0x9e80], R9 ;  /* 0x009e800902007988 */ /* 0x000fe80008000405 */
[----:B--2---:R1:W-:Y:S04]  /*1f800*/  STS.U16 [R2+UR5+0xa600], R3 ;  /* 0x00a6000302007988 */ /* 0x0043e80008000405 */
[----:B0-----:R-:W2:Y:S04]  /*1f810*/  LDL.LU R0, [R1+0x2474] ;  /* 0x0024740001007983 */ /* 0x001ea80000300800 */
[----:B-1----:R-:W3:Y:S04]  /*1f820*/  LDL.LU R3, [R1+0x2470] ;  /* 0x0024700001037983 */ /* 0x002ee80000300800 */
[----:B------:R-:W-:Y:S04]  /*1f830*/  STS.U16 [R2+UR5+0xa680], R10 ;  /* 0x00a6800a02007988 */ /* 0x000fe80008000405 */
[----:B------:R-:W-:Y:S04]  /*1f840*/  STS.U16 [R2+UR5+0xae00], R11 ;  /* 0x00ae000b02007988 */ /* 0x000fe80008000405 */
[----:B------:R-:W-:Y:S04]  /*1f850*/  STS.U16 [R2+UR5+0xae80], R12 ;  /* 0x00ae800c02007988 */ /* 0x000fe80008000405 */
[----:B------:R-:W-:Y:S04]  /*1f860*/  STS.U16 [R2+UR5+0xb600], R13 ;  /* 0x00b6000d02007988 */ /* 0x000fe80008000405 */
[----:B------:R-:W-:Y:S04]  /*1f870*/  STS.U16 [R2+UR5+0xb680], R15 ;  /* 0x00b6800f02007988 */ /* 0x000fe80008000405 */
[----:B------:R-:W-:Y:S04]  /*1f880*/  STS.U16 [R2+UR5+0xbe00], R5 ;  /* 0x00be000502007988 */ /* 0x000fe80008000405 */
[----:B------:R0:W-:Y:S04]  /*1f890*/  STS.U16 [R2+UR5+0xbe80], R4 ;  /* 0x00be800402007988 */ /* 0x0001e80008000405 */
[----:B0-----:R-:W4:Y:S04]  /*1f8a0*/  LDL R2, [R1+0x11e4] ;  /* 0x0011e40001027983 */ /* 0x001f280000100800 */
[----:B--2---:R0:W-:Y:S04]  /*1f8b0*/  STS.U16 [R14+UR5+0xbf00], R0 ;  /* 0x00bf00000e007988 */ /* 0x0041e80008000405 */
[----:B---3--:R-:W-:Y:S04]  /*1f8c0*/  STS.U16 [R14+UR5+0xbf80], R3 ;  /* 0x00bf80030e007988 */ /* 0x008fe80008000405 */
[----:B------:R-:W-:Y:S04]  /*1f8d0*/  STS.U16 [R14+UR5+0x8700], R29 ;  /* 0x0087001d0e007988 */ /* 0x000fe80008000405 */
        /* <DEDUP_REMOVED lines=12> */
[----:B0-----:R-:W2:Y:S04]  /*1f9a0*/  LDL R0, [R1+0x3cc] ;  /* 0x0003cc0001007983 */ /* 0x001ea80000100800 */
[----:B-1----:R-:W3:Y:S04]  /*1f9b0*/  LDL R28, [R1+0x3c8] ;  /* 0x0003c800011c7983 */ /* 0x002ee80000100800 */
[----:B------:R0:W-:Y:S01]  /*1f9c0*/  STS.U16 [R14+UR5+0xb780], R25 ;  /* 0x00b780190e007988 */ /* 0x0001e20008000405 */
[----:B------:R-:W-:Y:S06]  /*1f9d0*/  BAR.SYNC.DEFER_BLOCKING 0x0 ;  /* 0x0000000000007b1d */ /* 0x000fec0000010000 */
[----:B0-----:R-:W4:Y:S04]  /*1f9e0*/  LDL.LU.64 R24, [R1+0x310] ;  /* 0x0003100001187983 */ /* 0x001f280000300a00 */
[----:B------:R-:W4:Y:S04]  /*1f9f0*/  LDL.LU.64 R26, [R1+0x318] ;  /* 0x00031800011a7983 */ /* 0x000f280000300a00 */
[----:B--2---:R-:W0:Y:S04]  /*1fa00*/  LDSM.16.M88.4 R8, [R0+UR5+0x8800] ;  /* 0x008800050008783b */ /* 0x004e280008000200 */
[----:B------:R-:W1:Y:S04]  /*1fa10*/  LDSM.16.M88.4 R20, [R0+UR5+0x8000] ;  /* 0x008000050014783b */ /* 0x000e680008000200 */
[----:B---3--:R-:W-:Y:S04]  /*1fa20*/  LDSM.16.MT88.4 R4, [R28+UR5] ;  /* 0x000000051c04783b */ /* 0x008fe80008004200 */
[----:B------:R-:W-:Y:S04]  /*1fa30*/  LDSM.16.M88.4 R16, [R0+UR5+0x9000] ;  /* 0x009000050010783b */ /* 0x000fe80008000200 */
[----:B------:R-:W-:Y:S04]  /*1fa40*/  LDSM.16.M88.4 R12, [R0+UR5+0xa000] ;  /* 0x00a00005000c783b */ /* 0x000fe80008000200 */
[----:B----4-:R-:W-:Y:S04]  /*1fa50*/  STL.64 [R1+0x2468], R26 ;  /* 0x0024681a01007387 */ /* 0x010fe80000100a00 */
[----:B------:R-:W-:Y:S04]  /*1fa60*/  STL.64 [R1+0x2460], R24 ;  /* 0x0024601801007387 */ /* 0x000fe80000100a00 */
[----:B------:R-:W2:Y:S04]  /*1fa70*/  LDSM.16.M88.4 R24, [R0+UR5+0xa800] ;  /* 0x00a800050018783b */ /* 0x000ea80008000200 */
[----:B0-----:R-:W-:Y:S04]  /*1fa80*/  STL.64 [R1+0x90], R8 ;  /* 0x0000900801007387 */ /* 0x001fe80000100a00 */
[----:B------:R-:W-:Y:S04]  /*1fa90*/  STL.64 [R1+0x98], R10 ;  /* 0x0000980a01007387 */ /* 0x000fe80000100a00 */
[----:B-1----:R-:W-:Y:S04]  /*1faa0*/  STL.64 [R1+0xa0], R20 ;  /* 0x0000a01401007387 */ /* 0x002fe80000100a00 */
[----:B------:R-:W-:Y:S04]  /*1fab0*/  STL.64 [R1+0xa8], R22 ;  /* 0x0000a81601007387 */ /* 0x000fe80000100a00 */
[----:B--2---:R-:W-:Y:S04]  /*1fac0*/  STL.64 [R1+0x50], R24 ;  /* 0x0000501801007387 */ /* 0x004fe80000100a00 */
[----:B------:R0:W-:Y:S04]  /*1fad0*/  STL.64 [R1+0x58], R26 ;  /* 0x0000581a01007387 */ /* 0x0001e80000100a00 */
[----:B0-----:R-:W2:Y:S04]  /*1fae0*/  LDL.LU.64 R26, [R1+0x2468] ;  /* 0x00246800011a7983 */ /* 0x001ea80000300a00 */
[----:B------:R-:W2:Y:S01]  /*1faf0*/  LDL.LU.64 R24, [R1+0x2460] ;  /* 0x0024600001187983 */ /* 0x000ea20000300a00 */
[----:B------:R-:W-:-:S02]  /*1fb00*/  IMAD.MOV.U32 R29, RZ, RZ, R8 ;  /* 0x000000ffff1d7224 */ /* 0x000fc400078e0008 */
[----:B------:R-:W-:Y:S02]  /*1fb10*/  IMAD.MOV.U32 R3, RZ, RZ, R9 ;  /* 0x000000ffff037224 */ /* 0x000fe400078e0009 */
[----:B------:R-:W0:Y:S04]  /*1fb20*/  LDSM.16.M88.4 R8, [R0+UR5+0x9800] ;  /* 0x009800050008783b */ /* 0x000e280008000200 */
[----:B------:R-:W-:Y:S04]  /*1fb30*/  STL.64 [R1+0x80], R16 ;  /* 0x0000801001007387 */ /* 0x000fe80000100a00 */
[----:B------:R-:W-:Y:S04]  /*1fb40*/  STL.64 [R1+0x88], R18 ;  /* 0x0000881201007387 */ /* 0x000fe80000100a00 */
[----:B------:R-:W-:Y:S01]  /*1fb50*/  STL.64 [R1+0x2458], R16 ;  /* 0x0024581001007387 */ /* 0x000fe20000100a00 */
[----:B--2---:R-:W-:-:S15]  /*1fb60*/  HMMA.16816.F32 R24, R4, R20, R24 ;  /* 0x000000140418723c */ /* 0x004fde0000001818 */
[----:B------:R-:W-:-:S04]  /*1fb70*/  NOP ;  /* 0x0000000000007918 */ /* 0x000fc80000000000 */
[----:B------:R-:W-:Y:S04]  /*1fb80*/  STL.64 [R1+0x120], R24 ;  /* 0x0001201801007387 */ /* 0x000fe80000100a00 */
[----:B------:R1:W-:Y:S04]  /*1fb90*/  STL.64 [R1+0x128], R26 ;  /* 0x0001281a01007387 */ /* 0x0003e80000100a00 */
[----:B0-----:R-:W-:Y:S04]  /*1fba0*/  STL.64 [R1+0x70], R8 ;  /* 0x0000700801007387 */ /* 0x001fe80000100a00 */
[----:B------:R-:W-:Y:S04]  /*1fbb0*/  STL.64 [R1+0x78], R10 ;  /* 0x0000780a01007387 */ /* 0x000fe80000100a00 */
[----:B------:R0:W-:Y:S01]  /*1fbc0*/  STL.64 [R1+0x2450], R8 ;  /* 0x0024500801007387 */ /* 0x0001e20000100a00 */
[----:B-1----:R-:W-:-:S02]  /*1fbd0*/  IMAD.MOV.U32 R27, RZ, RZ, R21 ;  /* 0x000000ffff1b7224 */ /* 0x002fc400078e0015 */
[----:B------:R-:W-:Y:S02]  /*1fbe0*/  IMAD.MOV.U32 R16, RZ, RZ, R29 ;  /* 0x000000ffff107224 */ /* 0x000fe400078e001d */
[----:B------:R-:W-:Y:S01]  /*1fbf0*/  IMAD.MOV.U32 R17, RZ, RZ, R3 ;  /* 0x000000ffff117224 */ /* 0x000fe200078e0003 */
[----:B0-----:R-:W2:Y:S04]  /*1fc00*/  LDL.LU.64 R8, [R1+0x2d0] ;  /* 0x0002d00001087983 */ /* 0x001ea80000300a00 */
[----:B------:R-:W2:Y:S04]  /*1fc10*/  LDL.LU.64 R10, [R1+0x2d8] ;  /* 0x0002d800010a7983 */ /* 0x000ea80000300a00 */
[----:B------:R-:W-:Y:S04]  /*1fc20*/  STL.64 [R1+0x60], R12 ;  /* 0x0000600c01007387 */ /* 0x000fe80000100a00 */
[----:B------:R-:W-:Y:S04]  /*1fc30*/  STL.64 [R1+0x68], R14 ;  /* 0x0000680e01007387 */ /* 0x000fe80000100a00 */
[----:B------:R0:W-:Y:S04]  /*1fc40*/  STL.64 [R1+0x2448], R12 ;  /* 0x0024480c01007387 */ /* 0x0001e80000100a00 */
[----:B------:R-:W-:Y:S04]  /*1fc50*/  LDSM.16.M88.4 R20, [R0+UR5+0xb000] ;  /* 0x00b000050014783b */ /* 0x000fe80008000200 */
[----:B0-----:R-:W3:Y:S04]  /*1fc60*/  LDL.LU.64 R12, [R1+0x2c0] ;  /* 0x0002c000010c7983 */ /* 0x001ee80000300a00 */
[----:B------:R-:W3:Y:S04]  /*1fc70*/  LDL.LU.64 R14, [R1+0x2c8] ;  /* 0x0002c800010e7983 */ /* 0x000ee80000300a00 */
[----:B------:R0:W-:Y:S04]  /*1fc80*/  STL [R1+0x2428], R27 ;  /* 0x0024281b01007387 */ /* 0x0001e80000100800 */
[----:B------:R-:W4:Y:S04]  /*1fc90*/  LDL.LU.64 R24, [R1+0x300] ;  /* 0x0003000001187983 */ /* 0x000f280000300a00 */
[----:B0-----:R-:W4:Y:S02]  /*1fca0*/  LDL.LU.64 R26, [R1+0x308] ;  /* 0x00030800011a7983 */ /* 0x001f240000300a00 */
[----:B----4-:R-:W-:Y:S02]  /*1fcb0*/  HMMA.16816.F32 R24, R4, R16, R24 ;  /* 0x000000100418723c */ /* 0x010fe40000001818 */
[----:B------:R-:W0:-:S15]  /*1fcc0*/  LDSM.16.M88.4 R16, [R0+UR5+0xb800] ;  /* 0x00b800050010783b */ /* 0x000e1e0008000200 */
[----:B------:R-:W-:Y:S02]  /*1fcd0*/  NOP ;  /* 0x0000000000007918 */ /* 0x000fe40000000000 */
[----:B------:R1:W-:Y:S04]  /*1fce0*/  STL.64 [R1+0x110], R24 ;  /* 0x0001101801007387 */ /* 0x0003e80000100a00 */
[----:B------:R-:W-:Y:S04]  /*1fcf0*/  STL.64 [R1+0x118], R26 ;  /* 0x0001181a01007387 */ /* 0x000fe80000100a00 */
[----:B0-----:R0:W-:Y:S01]  /*1fd00*/  STL.64 [R1+0x30], R16 ;  /* 0x0000301001007387 */ /* 0x0011e20000100a00 */
[----:B-1----:R-:W-:-:S03]  /*1fd10*/  IMAD.MOV.U32 R25, RZ, RZ, R16 ;  /* 0x000000ffff197224 */ /* 0x002fc600078e0010 */
[----:B------:R-:W-:Y:S01]  /*1fd20*/  STL.64 [R1+0x38], R18 ;  /* 0x0000381201007387 */ /* 0x000fe20000100a00 */
[----:B------:R-:W-:-:S03]  /*1fd30*/  IMAD.MOV.U32 R0, RZ, RZ, R17 ;  /* 0x000000ffff007224 */ /* 0x000fc600078e0011 */
[----:B0-----:R-:W2:Y:S02]  /*1fd40*/  LDL.LU.64 R16, [R1+0x2458] ;  /* 0x0024580001107983 */ /* 0x001ea40000300a00 */
[----:B--2---:R-:W-:-:S15]  /*1fd50*/  HMMA.16816.F32 R8, R4, R16, R8 ;  /* 0x000000100408723c */ /* 0x004fde0000001808 */
[----:B------:R-:W-:-:S04]  /*1fd60*/  NOP ;  /* 0x0000000000007918 */ /* 0x000fc80000000000 */
[----:B------:R0:W-:Y:S04]  /*1fd70*/  STL.64 [R1+0x100], R8 ;  /* 0x0001000801007387 */ /* 0x0001e80000100a00 */
[----:B------:R-:W-:Y:S04]  /*1fd80*/  STL.64 [R1+0x108], R10 ;  /* 0x0001080a01007387 */ /* 0x000fe80000100a00 */
[----:B0-----:R-:W3:Y:S01]  /*1fd90*/  LDL.LU.64 R8, [R1+0x2450] ;  /* 0x0024500001087983 */ /* 0x001ee20000300a00 */
[----:B------:R-:W-:-:S03]  /*1fda0*/  IMAD.MOV.U32 R27, RZ, RZ, R16 ;  /* 0x000000ffff1b7224 */ /* 0x000fc600078e0010 */
[----:B------:R-:W2:Y:S04]  /*1fdb0*/  LDL.LU.64 R16, [R1+0x280] ;  /* 0x0002800001107983 */ /* 0x000ea80000300a00 */
[----:B------:R-:W2:Y:S04]  /*1fdc0*/  LDL.LU.64 R18, [R1+0x288] ;  /* 0x0002880001127983 */ /* 0x000ea80000300a00 */
[----:B------:R-:W-:Y:S04]  /*1fdd0*/  STL.64 [R1+0x40], R20 ;  /* 0x0000401401007387 */ /* 0x000fe80000100a00 */
[----:B------:R-:W-:Y:S04]  /*1fde0*/  STL.64 [R1+0x48], R22 ;  /* 0x0000481601007387 */ /* 0x000fe80000100a00 */
[----:B------:R0:W-:Y:S04]  /*1fdf0*/  STL.64 [R1+0x2440], R20 ;  /* 0x0024401401007387 */ /* 0x0001e80000100a00 */
[----:B0-----:R-:W2:Y:S01]  /*1fe00*/  LDL.64 R20, [R1+0x50] ;  /* 0x0000500001147983 */ /* 0x001ea20000100a00 */
[----:B---3--:R-:W-:Y:S03]  /*1fe10*/  HMMA.16816.F32 R8, R4, R8, R12 ;  /* 0x000000080408723c */ /* 0x008fe6000000180c */
[----:B------:R-:W3:-:S15]  /*1fe20*/  LDL.LU.64 R12, [R1+0x2448] ;  /* 0x00244800010c7983 */ /* 0x000ede0000300a00 */
[----:B------:R-:W-:Y:S01]  /*1fe30*/  NOP ;  /* 0x0000000000007918 */ /* 0x000fe20000000000 */
[----:B------:R-:W-:Y:S04]  /*1fe40*/  STL.64 [R1+0xf0], R8 ;  /* 0x0000f00801007387 */ /* 0x000fe80000100a00 */
[----:B------:R-:W-:Y:S04]  /*1fe50*/  STL.64 [R1+0xf8], R10 ;  /* 0x0000f80a01007387 */ /* 0x000fe80000100a00 */
[----:B------:R-:W0:Y:S04]  /*1fe60*/  LDSM.16.MT88.4 R8, [R2+UR5] ;  /* 0x000000050208783b */ /* 0x000e280008004200 */
[----:B0-----:R-:W-:Y:S04]  /*1fe70*/  STL.64 [R1+0x2438], R10 ;  /* 0x0024380a01007387 */ /* 0x001fe80000100a00 */
[----:B------:R0:W-:Y:S04]  /*1fe80*/  STL.64 [R1+0x2430], R8 ;  /* 0x0024300801007387 */ /* 0x0001e80000100a00 */
[----:B0-----:R-:W4:Y:S04]  /*1fe90*/  LDL.LU.64 R8, [R1+0x290] ;  /* 0x0002900001087983 */ /* 0x001f280000300a00 */
[----:B------:R-:W4:Y:S01]  /*1fea0*/  LDL.LU.64 R10, [R1+0x298] ;  /* 0x00029800010a7983 */ /* 0x000f220000300a00 */
[----:B--2---:R-:W-:Y:S01]  /*1feb0*/  HMMA.16816.F32 R16, R4, R20, R16 ;  /* 0x000000140410723c */ /* 0x004fe20000001810 */
[----:B------:R-:W-:-:S15]  /*1fec0*/  IMAD.MOV.U32 R26, RZ, RZ, R20 ;  /* 0x000000ffff1a7224 */ /* 0x000fde00078e0014 */
[----:B------:R-:W-:-:S03]  /*1fed0*/  NOP ;  /* 0x0000000000007918 */ /* 0x000fc60000000000 */
[----:B------:R-:W-:Y:S02]  /*1fee0*/  IMAD.MOV.U32 R29, RZ, RZ, R19 ;  /* 0x000000ffff1d7224 */ /* 0x000fe400078e0013 */
[----:B---3--:R-:W-:Y:S02]  /*1fef0*/  IMAD.MOV.U32 R24, RZ, RZ, R12 ;  /* 0x000000ffff187224 */ /* 0x008fe400078e000c */
[----:B------:R-:W-:Y:S01]  /*1ff00*/  IMAD.MOV.U32 R3, RZ, RZ, R13 ;  /* 0x000000ffff037224 */ /* 0x000fe200078e000d */
[----:B----4-:R-:W-:Y:S01]  /*1ff10*/  HMMA.16816.F32 R8, R4, R12, R8 ;  /* 0x0000000c0408723c */ /* 0x010fe20000001808 */
[----:B------:R-:W0:-:S15]  /*1ff20*/  LDSM.16.MT88.4 R12, [R28+UR5+0x80] ;  /* 0x000080051c0c783b */ /* 0x000e1e0008004200 */
[----:B------:R-:W-:-:S03]  /*1ff30*/  NOP ;  /* 0x0000000000007918 */ /* 0x000fc60000000000 */
[----:B------:R1:W-:Y:S04]  /*1ff40*/  STL.64 [R1+0xe0], R8 ;  /* 0x0000e00801007387 */ /* 0x0003e80000100a00 */
[----:B------:R2:W-:Y:S04]  /*1ff50*/  STL.64 [R1+0xe8], R10 ;  /* 0x0000e80a01007387 */ /* 0x0005e80000100a00 */
[----:B-1----:R-:W3:Y:S04]  /*1ff60*/  LDL.LU.64 R8, [R1+0x210] ;  /* 0x0002100001087983 */ /* 0x002ee80000300a00 */
[----:B--2---:R-:W3:Y:S04]  /*1ff70*/  LDL.LU.64 R10, [R1+0x218] ;  /* 0x00021800010a7983 */ /* 0x004ee80000300a00 */
[----:B0-----:R-:W-:Y:S04]  /*1ff80*/  STL.64 [R1+0x23a8], R14 ;  /* 0x0023a80e01007387 */ /* 0x001fe80000100a00 */
[----:B------:R0:W-:Y:S02]  /*1ff90*/  STL.64 [R1+0x23a0], R12 ;  /* 0x0023a00c01007387 */ /* 0x0001e40000100a00 */
[----:B0-----:R-:W-:-:S02]  /*1ffa0*/  IMAD.MOV.U32 R12, RZ, RZ, R25 ;  /* 0x000000ffff0c7224 */ /* 0x001fc400078e0019 */
[----:B------:R-:W-:Y:S02]  /*1ffb0*/  IMAD.MOV.U32 R25, RZ, RZ, R21 ;  /* 0x000000ffff197224 */ /* 0x000fe400078e0015 */
[----:B------:R-:W3:Y:S04]  /*1ffc0*/  LDL.LU.64 R20, [R1+0x2440] ;  /* 0x0024400001147983 */ /* 0x000ee80000300a00 */
[----:B------:R-:W-:Y:S04]  /*1ffd0*/  STL.64 [R1+0xd0], R16 ;  /* 0x0000d01001007387 */ /* 0x000fe80000100a00 */
[----:B------:R-:W-:Y:S04]  /*1ffe0*/  STL [R1+0xd8], R18 ;  /* 0x0000d81201007387 */ /* 0x000fe80000100800 */
[----:B------:R-:W0:Y:S04]  /*1fff0*/  LDSM.16.MT88.4 R16, [R2+UR5+0x80] ;  /* 0x000080050210783b */ /* 0x000e280008004200 */
[----:B------:R-:W-:Y:S04]  /*20000*/  STL [R1+0x2278], R29 ;  /* 0x0022781d01007387 */ /* 0x000fe80000100800 */
[----:B0-----:R-:W-:Y:S04]  /*20010*/  STL.64 [R1+0x2340], R18 ;  /* 0x0023401201007387 */ /* 0x001fe80000100a00 */
[----:B------:R0:W-:Y:S04]  /*20020*/  STL.64 [R1+0x2338], R16 ;  /* 0x0023381001007387 */ /* 0x0001e80000100a00 */
[----:B0-----:R-:W2:Y:S01]  /*20030*/  LDL.LU.64 R16, [R1+0x70] ;  /* 0x0000700001107983 */ /* 0x001ea20000300a00 */
[----:B------:R-:W-:-:S03]  /*20040*/  IMAD.MOV.U32 R13, RZ, RZ, R0 ;  /* 0x000000ffff0d7224 */ /* 0x000fc600078e0000 */
[----:B--2---:R0:W-:Y:S04]  /*20050*/  STL.64 [R1+0x23e8], R16 ;  /* 0x0023e81001007387 */ /* 0x0041e80000100a00 */
[----:B0-----:R-:W2:Y:S04]  /*20060*/  LDL.LU.64 R16, [R1+0x1f0] ;  /* 0x0001f00001107983 */ /* 0x001ea80000300a00 */
[----:B------:R-:W2:Y:S04]  /*20070*/  LDL.LU.64 R18, [R1+0x1f8] ;  /* 0x0001f80001127983 */ /* 0x000ea80000300a00 */
[----:B------:R0:W-:Y:S01]  /*20080*/  STL [R1+0x21b4], R2 ;  /* 0x0021b40201007387 */ /* 0x0001e20000100800 */
[----:B---3--:R-:W-:Y:S01]  /*20090*/  HMMA.16816.F32 R8, R4, R20, R8 ;  /* 0x000000140408723c */ /* 0x008fe20000001808 */
[----:B------:R-:W-:-:S02]  /*200a0*/  IMAD.MOV.U32 R0, RZ, RZ, R21 ;  /* 0x000000ffff007224 */ /* 0x000fc400078e0015 */
[----:B0-----:R-:W-:Y:S02]  /*200b0*/  IMAD.MOV.U32 R2, RZ, RZ, R20 ;  /* 0x000000ffff027224 */ /* 0x001fe400078e0014 */
[----:B------:R-:W0:-:S14]  /*200c0*/  LDSM.16.MT88.4 R20, [R28+UR5+0x1000] ;  /* 0x001000051c14783b */ /* 0x000e1c0008004200 */
[----:B------:R-:W-:Y:S04]  /*200d0*/  STL.64 [R1+0xc0], R8 ;  /* 0x0000c00801007387 */ /* 0x000fe80000100a00 */
[----:B------:R1:W-:Y:S04]  /*200e0*/  STL.64 [R1+0xc8], R10 ;  /* 0x0000c80a01007387 */ /* 0x0003e80000100a00 */
[----:B-1----:R-:W3:Y:S04]  /*200f0*/  LDL.LU.64 R10, [R1+0x2438] ;  /* 0x00243800010a7983 */ /* 0x002ee80000300a00 */
[----:B------:R-:W3:Y:S04]  /*20100*/  LDL.LU.64 R8, [R1+0x2430] ;  /* 0x0024300001087983 */ /* 0x000ee80000300a00 */
[----:B0-----:R-:W-:Y:S04]  /*20110*/  STL.64 [R1+0x2298], R22 ;  /* 0x0022981601007387 */ /* 0x001fe80000100a00 */
[----:B------:R-:W-:Y:S01]  /*20120*/  STL.64 [R1+0x2290], R20 ;  /* 0x0022901401007387 */ /* 0x000fe20000100a00 */
[----:B--2---:R-:W-:Y:S01]  /*20130*/  HMMA.16816.F32 R4, R4, R12, R16 ;  /* 0x0000000c0404723c */ /* 0x004fe20000001810 */
[----:B------:R-:W-:-:S15]  /*20140*/  IMAD.MOV.U32 R16, RZ, RZ, R27 ;  /* 0x000000ffff107224 */ /* 0x000fde00078e001b */
[----:B------:R-:W-:-:S03]  /*20150*/  NOP ;  /* 0x0000000000007918 */ /* 0x000fc60000000000 */
[----:B------:R-:W-:Y:S04]  /*20160*/  STL.64 [R1+0xb0], R4 ;  /* 0x0000b00401007387 */ /* 0x000fe80000100a00 */
[----:B------:R-:W-:Y:S04]  /*20170*/  STL [R1+0xb8], R6 ;  /* 0x0000b80601007387 */ /* 0x000fe80000100800 */
[----:B------:R-:W2:Y:S04]  /*20180*/  LDL.LU R27, [R1+0x2428] ;  /* 0x00242800011b7983 */ /* 0x000ea80000300800 */
[----:B------:R-:W4:Y:S04]  /*20190*/  LDL R17, [R1+0x84] ;  /* 0x0000840001117983 */ /* 0x000f280000100800 */
[----:B----4-:R0:W-:Y:S04]  /*201a0*/  STL.64 [R1+0x23f8], R16 ;  /* 0x0023f81001007387 */ /* 0x0101e80000100a00 */
[----:B0-----:R-:W4:Y:S04]  /*201b0*/  LDL R16, [R1+0x90] ;  /* 0x0000900001107983 */ /* 0x001f280000100800 */
[----:B------:R-:W4:Y:S04]  /*201c0*/  LDL R17, [R1+0x94] ;  /* 0x0000940001117983 */ /* 0x000f280000100800 */
[----:B----4-:R0:W-:Y:S04]  /*201d0*/  STL.64 [R1+0x2410], R16 ;  /* 0x0024101001007387 */ /* 0x0101e80000100a00 */
[----:B0-----:R-:W3:Y:S04]  /*201e0*/  LDL R16, [R1+0xa0] ;  /* 0x0000a00001107983 */ /* 0x001ee80000100800 */
[----:B------:R-:W4:Y:S04]  /*201f0*/  LDL.LU.64 R12, [R1+0x1c0] ;  /* 0x0001c000010c7983 */ /* 0x000f280000300a00 */
[----:B------:R-:W2:Y:S04]  /*20200*/  LDL.LU.64 R14, [R1+0x1c8] ;  /* 0x0001c800010e7983 */ /* 0x000ea80000300a00 */
[----:B--2---:R-:W-:Y:S04]  /*20210*/  STL.64 [R1+0x23b8], R14 ;  /* 0x0023b80e01007387 */ /* 0x004fe80000100a00 */
[----:B----4-:R0:W-:Y:S02]  /*20220*/  STL.64 [R1+0x23b0], R12 ;  /* 0x0023b00c01007387 */ /* 0x0101e40000100a00 */
[----:B0-----:R-:W-:-:S02]  /*20230*/  IMAD.MOV.U32 R12, RZ, RZ, R26 ;  /* 0x000000ffff0c7224 */ /* 0x001fc400078e001a */
[----:B------:R-:W-:-:S05]  /*20240*/  IMAD.MOV.U32 R13, RZ, RZ, R25 ;  /* 0x000000ffff0d7224 */ /* 0x000fca00078e0019 */
[----:B------:R0:W-:Y:S02]  /*20250*/  STL.64 [R1+0x23d0], R12 ;  /* 0x0023d00c01007387 */ /* 0x0001e40000100a00 */
[----:B0-----:R-:W-:Y:S02]  /*20260*/  IMAD.MOV.U32 R12, RZ, RZ, R24 ;  /* 0x000000ffff0c7224 */ /* 0x001fe400078e0018 */
[----:B------:R-:W-:-:S05]  /*20270*/  IMAD.MOV.U32 R13, RZ, RZ, R3 ;  /* 0x000000ffff0d7224 */ /* 0x000fca00078e0003 */
[----:B------:R0:W-:Y:S04]  /*20280*/  STL.64 [R1+0x23f0], R12 ;  /* 0x0023f00c01007387 */ /* 0x0001e80000100a00 */
[----:B0-----:R-:W2:Y:S04]  /*20290*/  LDL.LU.64 R12, [R1+0x200] ;  /* 0x00020000010c7983 */ /* 0x001ea80000300a00 */
[----:B------:R-:W4:Y:S04]  /*202a0*/  LDL.LU.64 R14, [R1+0x208] ;  /* 0x00020800010e7983 */ /* 0x000f280000300a00 */
[----:B----4-:R-:W-:Y:S04]  /*202b0*/  STL.64 [R1+0x2408], R14 ;  /* 0x0024080e01007387 */ /* 0x010fe80000100a00 */
[----:B--2---:R0:W-:Y:S04]  /*202c0*/  STL.64 [R1+0x2400], R12 ;  /* 0x0024000c01007387 */ /* 0x0041e80000100a00 */
[----:B0-----:R-:W2:Y:S04]  /*202d0*/  LDL.LU.64 R12, [R1+0x270] ;  /* 0x00027000010c7983 */ /* 0x001ea80000300a00 */
[----:B------:R-:W4:Y:S01]  /*202e0*/  LDL.LU.64 R14, [R1+0x278] ;  /* 0x00027800010e7983 */ /* 0x000f220000300a00 */
[----:B------:R-:W-:-:S03]  /*202f0*/  IMAD.MOV.U32 R17, RZ, RZ, R27 ;  /* 0x000000ffff117224 */ /* 0x000fc600078e001b */
[----:B----4-:R-:W-:Y:S04]  /*20300*/  STL.64 [R1+0x2420], R14 ;  /* 0x0024200e01007387 */ /* 0x010fe80000100a00 */
[----:B--2---:R0:W-:Y:S04]  /*20310*/  STL.64 [R1+0x2418], R12 ;  /* 0x0024180c01007387 */ /* 0x0041e80000100a00 */
[----:B0-----:R-:W3:Y:S04]  /*20320*/  LDL.LU.64 R12, [R1+0x2b0] ;  /* 0x0002b000010c7983 */ /* 0x001ee80000300a00 */
[----:B------:R-:W3:Y:S04]  /*20330*/  LDL.LU.64 R14, [R1+0x2b8] ;  /* 0x0002b800010e7983 */ /* 0x000ee80000300a00 */
[----:B------:R-:W2:Y:S04]  /*20340*/  LDL.LU.64 R20, [R1+0x1e0] ;  /* 0x0001e00001147983 */ /* 0x000ea80000300a00 */
[----:B------:R-:W2:Y:S04]  /*20350*/  LDL.LU.64 R22, [R1+0x1e8] ;  /* 0x0001e80001167983 */ /* 0x000ea80000300a00 */
[----:B------:R-:W4:Y:S04]  /*20360*/  LDL.LU.64 R24, [R1+0x130] ;  /* 0x0001300001187983 */ /* 0x000f280000300a00 */
[----:B------:R-:W2:Y:S01]  /*20370*/  LDL.LU.64 R26, [R1+0x138] ;  /* 0x00013800011a7983 */ /* 0x000ea20000300a00 */
[----:B------:R-:W-:-:S03]  /*20380*/  IMAD.MOV.U32 R29, RZ, RZ, R7 ;  /* 0x000000ffff1d7224 */ /* 0x000fc600078e0007 */
[----:B------:R-:W0:Y:S04]  /*20390*/  LDSM.16.MT88.4 R4, [R28+UR5+0x1080] ;  /* 0x001080051c04783b */ /* 0x000e280008004200 */
[----:B--2---:R-:W-:Y:S04]  /*203a0*/  STL.64 [R1+0x23c8], R26 ;  /* 0x0023c81a01007387 */ /* 0x004fe80000100a00 */
[----:B----4-:R1:W-:Y:S04]  /*203b0*/  STL.64 [R1+0x23c0], R24 ;  /* 0x0023c01801007387 */ /* 0x0103e80000100a00 */
[----:B-1----:R-:W2:Y:S04]  /*203c0*/  LDL.LU.64 R24, [R1+0x1b0] ;  /* 0x0001b00001187983 */ /* 0x002ea80000300a00 */
[----:B------:R-:W4:Y:S01]  /*203d0*/  LDL.LU.64 R26, [R1+0x1b8] ;  /* 0x0001b800011a7983 */ /* 0x000f220000300a00 */
[C---:B---3--:R-:W-:Y:S03]  /*203e0*/  HMMA.16816.F32 R16, R8.reuse, R16, R12 ;  /* 0x000000100810723c */ /* 0x048fe6000000180c */
[----:B----4-:R-:W-:Y:S04]  /*203f0*/  STL.64 [R1+0x23e0], R26 ;  /* 0x0023e01a01007387 */ /* 0x010fe80000100a00 */
[----:B--2---:R1:W-:Y:S04]  /*20400*/  STL.64 [R1+0x23d8], R24 ;  /* 0x0023d81801007387 */ /* 0x0043e80000100a00 */
[----:B-1----:R-:W2:Y:S04]  /*20410*/  LDL.LU.64 R24, [R1+0x1d0] ;  /* 0x0001d00001187983 */ /* 0x002ea80000300a00 */
[----:B------:R-:W2:Y:S04]  /*20420*/  LDL.LU.64 R26, [R1+0x1d8] ;  /* 0x0001d800011a7983 */ /* 0x000ea80000300a00 */
[----:B------:R-:W-:Y:S04]  /*20430*/  STL [R1+0x227c], R29 ;  /* 0x00227c1d01007387 */ /* 0x000fe80000100800 */
[----:B0-----:R-:W-:Y:S04]  /*20440*/  STL.64 [R1+0x2208], R6 ;  /* 0x0022080601007387 */ /* 0x001fe80000100a00 */
[----:B------:R0:W-:Y:S04]  /*20450*/  STL.64 [R1+0x2200], R4 ;  /* 0x0022000401007387 */ /* 0x0001e80000100a00 */
[----:B0-----:R-:W3:Y:S04]  /*20460*/  LDL.LU.64 R4, [R1+0x30] ;  /* 0x0000300001047983 */ /* 0x001ee80000300a00 */
[----:B------:R-:W4:Y:S04]  /*20470*/  LDL.LU.64 R6, [R1+0x38] ;  /* 0x0000380001067983 */ /* 0x000f280000300a00 */
[----:B------:R-:W-:Y:S04]  /*20480*/  STL [R1+0x21b0], R28 ;  /* 0x0021b01c01007387 */ /* 0x000fe80000100800 */
[----:B------:R-:W2:Y:S04]  /*20490*/  LDL.LU.64 R14, [R1+0x2420] ;  /* 0x00242000010e7983 */ /* 0x000ea80000300a00 */
[----:B------:R-:W2:Y:S04]  /*204a0*/  LDL.LU.64 R12, [R1+0x2418] ;  /* 0x00241800010c7983 */ /* 0x000ea80000300a00 */
[----:B------:R0:W-:Y:S04]  /*204b0*/  STL.64 [R1+0x160], R16 ;  /* 0x0001601001007387 */ /* 0x0001e80000100a00 */
[----:B------:R2:W-:Y:S04]  /*204c0*/  STL.64 [R1+0x168], R18 ;  /* 0x0001681201007387 */ /* 0x0005e80000100a00 */
[----:B0-----:R-:W2:Y:S02]  /*204d0*/  LDL.LU.64 R16, [R1+0x2410] ;  /* 0x0024100001107983 */ /* 0x001ea40000300a00 */
[----:B--2---:R-:W-:Y:S02]  /*204e0*/  HMMA.16816.F32 R16, R8, R16, R12 ;  /* 0x000000100810723c */ /* 0x004fe4000000180c */
[----:B------:R-:W2:Y:S04]  /*204f0*/  LDL.LU.64 R14, [R1+0x2408] ;  /* 0x00240800010e7983 */ /* 0x000ea80000300a00 */
[----:B------:R-:W2:-:S13]  /*20500*/  LDL.LU.64 R12, [R1+0x2400] ;  /* 0x00240000010c7983 */ /* 0x000e9a0000300a00 */
[----:B------:R0:W-:Y:S04]  /*20510*/  STL.64 [R1+0x170], R16 ;  /* 0x0001701001007387 */ /* 0x0001e80000100a00 */
[----:B------:R2:W-:Y:S04]  /*20520*/  STL.64 [R1+0x178], R18 ;  /* 0x0001781201007387 */ /* 0x0005e80000100a00 */
[----:B0-----:R-:W2:Y:S02]  /*20530*/  LDL.LU.64 R16, [R1+0x23f8] ;  /* 0x0023f80001107983 */ /* 0x001ea40000300a00 */
[----:B--2---:R-:W-:Y:S02]  /*20540*/  HMMA.16816.F32 R16, R8, R16, R12 ;  /* 0x000000100810723c */ /* 0x004fe4000000180c */
[----:B------:R-:W2:-:S15]  /*20550*/  LDL.LU.64 R12, [R1+0x23f0] ;  /* 0x0023f000010c7983 */ /* 0x000e9e0000300a00 */
[----:B------:R-:W-:Y:S02]  /*20560*/  NOP ;  /* 0x0000000000007918 */ /* 0x000fe40000000000 */
[----:B------:R0:W-:Y:S04]  /*20570*/  STL.64 [R1+0x180], R16 ;  /* 0x0001801001007387 */ /* 0x0001e80000100a00 */
[----:B------:R-:W-:Y:S04]  /*20580*/  STL.64 [R1+0x188], R18 ;  /* 0x0001881201007387 */ /* 0x000fe80000100a00 */
[----:B0-----:R-:W2:Y:S02]  /*20590*/  LDL.LU.64 R16, [R1+0x23e8] ;  /* 0x0023e80001107983 */ /* 0x001ea40000300a00 */
[----:B--2---:R-:W-:-:S15]  /*205a0*/  HMMA.16816.F32 R20, R8, R16, R20 ;  /* 0x000000100814723c */ /* 0x004fde0000001814 */
[----:B------:R-:W-:-:S04]  /*205b0*/  NOP ;  /* 0x0000000000007918 */ /* 0x000fc80000000000 */
[----:B------:R0:W-:Y:S04]  /*205c0*/  STL.64 [R1+0x190], R20 ;  /* 0x0001901401007387 */ /* 0x0001e80000100a00 */
[----:B------:R1:W-:Y:S04]  /*205d0*/  STL.64 [R1+0x198], R22 ;  /* 0x0001981601007387 */ /* 0x0003e80000100a00 */
[----:B0-----:R-:W2:Y:S04]  /*205e0*/  LDL.LU.64 R20, [R1+0x390] ;  /* 0x0003900001147983 */ /* 0x001ea80000300a00 */
[----:B-1----:R-:W2:Y:S04]  /*205f0*/  LDL.LU.64 R22, [R1+0x398] ;  /* 0x0003980001167983 */ /* 0x002ea80000300a00 */
[----:B------:R0:W-:Y:S04]  /*20600*/  STL.64 [R1+0x2380], R16 ;  /* 0x0023801001007387 */ /* 0x0001e80000100a00 */
[----:B0-----:R-:W2:Y:S01]  /*20610*/  LDL.LU.64 R16, [R1+0x80] ;  /* 0x0000800001107983 */ /* 0x001ea20000300a00 */
[C---:B------:R-:W-:Y:S03]  /*20620*/  HMMA.16816.F32 R12, R8.reuse, R12, R24 ;  /* 0x0000000c080c723c */ /* 0x040fe60000001818 */
[----:B--2---:R-:W-:Y:S04]  /*20630*/  STL.64 [R1+0x2388], R16 ;  /* 0x0023881001007387 */ /* 0x004fe80000100a00 */
[----:B------:R-:W2:Y:S04]  /*20640*/  LDL.LU.64 R26, [R1+0x23e0] ;  /* 0x0023e000011a7983 */ /* 0x000ea80000300a00 */
[----:B------:R-:W2:Y:S08]  /*20650*/  LDL.LU.64 R24, [R1+0x23d8] ;  /* 0x0023d80001187983 */ /* 0x000eb00000300a00 */
[----:B------:R0:W-:Y:S04]  /*20660*/  STL.64 [R1+0x1a0], R12 ;  /* 0x0001a00c01007387 */ /* 0x0001e80000100a00 */
[----:B------:R2:W-:Y:S04]  /*20670*/  STL.64 [R1+0x1a8], R14 ;  /* 0x0001a80e01007387 */ /* 0x0005e80000100a00 */
[----:B0-----:R-:W2:Y:S02]  /*20680*/  LDL.LU.64 R12, [R1+0x23d0] ;  /* 0x0023d000010c7983 */ /* 0x001ea40000300a00 */
[----:B--2---:R-:W-:Y:S02]  /*20690*/  HMMA.16816.F32 R12, R8, R12, R24 ;  /* 0x0000000c080c723c */ /* 0x004fe40000001818 */
[----:B------:R-:W3:Y:S04]  /*206a0*/  LDL.LU.64 R26, [R1+0x23c8] ;  /* 0x0023c800011a7983 */ /* 0x000ee80000300a00 */
[----:B------:R-:W3:-:S13]  /*206b0*/  LDL.LU.64 R24, [R1+0x23c0] ;  /* 0x0023c00001187983 */ /* 0x000eda0000300a00 */
[----:B------:R-:W-:Y:S04]  /*206c0*/  STL.64 [R1+0x1b0], R12 ;  /* 0x0001b00c01007387 */ /* 0x000fe80000100a00 */
[----:B------:R0:W-:Y:S04]  /*206d0*/  STL.64 [R1+0x1b8], R14 ;  /* 0x0001b80e01007387 */ /* 0x0001e80000100a00 */
[----:B0-----:R-:W2:Y:S04]  /*206e0*/  LDL.LU.64 R14, [R1+0x23b8] ;  /* 0x0023b800010e7983 */ /* 0x001ea80000300a00 */
[----:B------:R-:W2:Y:S01]  /*206f0*/  LDL.LU.64 R12, [R1+0x23b0] ;  /* 0x0023b000010c7983 */ /* 0x000ea20000300a00 */
[----:B------:R-:W-:Y:S01]  /*20700*/  MOV R16, R2 ;  /* 0x0000000200107202 */ /* 0x000fe20000000f00 */
[----:B------:R-:W-:-:S07]  /*20710*/  IMAD.MOV.U32 R17, RZ, RZ, R0 ;  /* 0x000000ffff117224 */ /* 0x000fce00078e0000 */
[C---:B--2---:R-:W-:Y:S08]  /*20720*/  HMMA.16816.F32 R16, R8.reuse, R16, R12 ;  /* 0x000000100810723c */ /* 0x044ff0000000180c */
[----:B---3--:R-:W-:Y:S01]  /*20730*/  HMMA.16816.F32 R8, R8, R4, R24 ;  /* 0x000000040808723c */ /* 0x008fe20000001818 */
[----:B------:R-:W2:Y:S04]  /*20740*/  LDL.LU.64 R14, [R1+0x23a8] ;  /* 0x0023a800010e7983 */ /* 0x000ea80000300a00 */
[----:B------:R-:W2:Y:S06]  /*20750*/  LDL.LU.64 R12, [R1+0x23a0] ;  /* 0x0023a000010c7983 */ /* 0x000eac0000300a00 */
[----:B------:R0:W-:Y:S04]  /*20760*/  STL.64 [R1+0x210], R16 ;  /* 0x0002101001007387 */ /* 0x0001e80000100a00 */
[----:B------:R1:W-:Y:S04]  /*20770*/  STL.64 [R1+0x218], R18 ;  /* 0x0002181201007387 */ /* 0x0003e80000100a00 */
[----:B0-----:R-:W2:Y:S04]  /*20780*/  LDL.LU.64 R16, [R1+0x380] ;  /* 0x0003800001107983 */ /* 0x001ea80000300a00 */
[----:B-1----:R-:W2:Y:S04]  /*20790*/  LDL.LU.64 R18, [R1+0x388] ;  /* 0x0003880001127983 */ /* 0x002ea80000300a00 */
[----:B------:R-:W-:Y:S04]  /*207a0*/  STL.64 [R1+0x200], R8 ;  /* 0x0002000801007387 */ /* 0x000fe80000100a00 */
[----:B------:R-:W-:Y:S04]  /*207b0*/  STL.64 [R1+0x208], R10 ;  /* 0x0002080a01007387 */ /* 0x000fe80000100a00 */
[----:B------:R-:W3:Y:S04]  /*207c0*/  LDL.LU.64 R24, [R1+0x370] ;  /* 0x0003700001187983 */ /* 0x000ee80000300a00 */
[----:B------:R-:W2:Y:S04]  /*207d0*/  LDL.LU.64 R26, [R1+0x378] ;  /* 0x00037800011a7983 */ /* 0x000ea80000300a00 */
[----:B--2---:R-:W-:Y:S04]  /*207e0*/  STL.64 [R1+0x2398], R26 ;  /* 0x0023981a01007387 */ /* 0x004fe80000100a00 */
[----:B---3--:R0:W-:Y:S04]  /*207f0*/  STL.64 [R1+0x2390], R24 ;  /* 0x0023901801007387 */ /* 0x0081e80000100a00 */
[----:B0-----:R-:W2:Y:S04]  /*20800*/  LDL.LU.64 R24, [R1+0x90] ;  /* 0x0000900001187983 */ /* 0x001ea80000300a00 */
[----:B----4-:R-:W-:Y:S04]  /*20810*/  STL.64 [R1+0x2350], R6 ;  /* 0x0023500601007387 */ /* 0x010fe80000100a00 */
[----:B------:R0:W-:Y:S04]  /*20820*/  STL.64 [R1+0x2348], R4 ;  /* 0x0023480401007387 */ /* 0x0001e80000100a00 */
[----:B0-----:R-:W3:Y:S01]  /*20830*/  LDL.LU.64 R4, [R1+0xa0] ;  /* 0x0000a00001047983 */ /* 0x001ee20000300a00 */
[C---:B--2---:R-:W-:Y:S08]  /*20840*/  HMMA.16816.F32 R16, R12.reuse, R24, R16 ;  /* 0x000000180c10723c */ /* 0x044ff00000001810 */
[----:B---3--:R-:W-:Y:S01]  /*20850*/  HMMA.16816.F32 R8, R12, R4, R20 ;  /* 0x000000040c08723c */ /* 0x008fe20000001814 */
[----:B------:R-:W-:-:S02]  /*20860*/  IMAD.MOV.U32 R23, RZ, RZ, R4 ;  /* 0x000000ffff177224 */ /* 0x000fc400078e0004 */
[----:B------:R-:W-:-:S15]  /*20870*/  IMAD.MOV.U32 R22, RZ, RZ, R5 ;  /* 0x000000ffff167224 */ /* 0x000fde00078e0005 */
[----:B------:R-:W-:Y:S01]  /*20880*/  NOP ;  /* 0x0000000000007918 */ /* 0x000fe20000000000 */
[----:B------:R-:W-:Y:S02]  /*20890*/  IMAD.MOV.U32 R0, RZ, RZ, R11 ;  /* 0x000000ffff007224 */ /* 0x000fe400078e000b */
[----:B------:R-:W-:Y:S01]  /*208a0*/  IMAD.MOV.U32 R3, RZ, RZ, R10 ;  /* 0x000000ffff037224 */ /* 0x000fe200078e000a */
[----:B------:R0:W-:Y:S04]  /*208b0*/  STL.64 [R1+0x10], R8 ;  /* 0x0000100801007387 */ /* 0x0001e80000100a00 */
[----:B------:R-:W2:Y:S04]  /*208c0*/  LDL.LU.64 R4, [R1+0x360] ;  /* 0x0003600001047983 */ /* 0x000ea80000300a00 */
[----:B------:R-:W2:Y:S04]  /*208d0*/  LDL.LU.64 R6, [R1+0x368] ;  /* 0x0003680001067983 */ /* 0x000ea80000300a00 */
[----:B------:R-:W-:Y:S04]  /*208e0*/  STL [R1+0x2284], R0 ;  /* 0x0022840001007387 */ /* 0x000fe80000100800 */
[----:B------:R1:W-:Y:S04]  /*208f0*/  STL [R1+0x2280], R3 ;  /* 0x0022800301007387 */ /* 0x0003e80000100800 */
[----:B------:R-:W3:Y:S01]  /*20900*/  LDL.LU.64 R26, [R1+0x2398] ;  /* 0x00239800011a7983 */ /* 0x000ee20000300a00 */
[----:B0-----:R-:W-:-:S02]  /*20910*/  IMAD.MOV.U32 R8, RZ, RZ, R24 ;  /* 0x000000ffff087224 */ /* 0x001fc400078e0018 */
[----:B-1----:R-:W-:Y:S02]  /*20920*/  IMAD.MOV.U32 R3, RZ, RZ, R25 ;  /* 0x000000ffff037224 */ /* 0x002fe400078e0019 */
[----:B------:R-:W3:Y:S04]  /*20930*/  LDL.LU.64 R24, [R1+0x2390] ;  /* 0x0023900001187983 */ /* 0x000ee80000300a00 */
[----:B------:R0:W-:Y:S04]  /*20940*/  STL.64 [R1], R16 ;  /* 0x0000001001007387 */ /* 0x0001e80000100a00 */
[----:B------:R-:W-:Y:S04]  /*20950*/  STL [R1+0x8], R18 ;  /* 0x0000081201007387 */ /* 0x000fe80000100800 */
[----:B0-----:R-:W3:Y:S01]  /*20960*/  LDL.LU.64 R16, [R1+0x2388] ;  /* 0x0023880001107983 */ /* 0x001ee20000300a00 */
[----:B------:R-:W-:-:S05]  /*20970*/  IMAD.MOV.U32 R29, RZ, RZ, R19 ;  /* 0x000000ffff1d7224 */ /* 0x000fca00078e0013 */
[----:B------:R-:W-:Y:S01]  /*20980*/  STL [R1+0x2288], R29 ;  /* 0x0022881d01007387 */ /* 0x000fe20000100800 */
[----:B---3--:R-:W-:Y:S01]  /*20990*/  HMMA.16816.F32 R24, R12, R16, R24 ;  /* 0x000000100c18723c */ /* 0x008fe20000001818 */
[----:B------:R-:W-:Y:S02]  /*209a0*/  IMAD.MOV.U32 R2, RZ, RZ, R16 ;  /* 0x000000ffff027224 */ /* 0x000fe400078e0010 */
[----:B------:R-:W-:Y:S02]  /*209b0*/  IMAD.MOV.U32 R0, RZ, RZ, R17 ;  /* 0x000000ffff007224 */ /* 0x000fe400078e0011 */
[----:B------:R-:W3:-:S14]  /*209c0*/  LDL.LU.64 R16, [R1+0x2380] ;  /* 0x0023800001107983 */ /* 0x000edc0000300a00 */
[----:B------:R0:W-:Y:S04]  /*209d0*/  STL.64 [R1+0x21d0], R26 ;  /* 0x0021d01a01007387 */ /* 0x0001e80000100a00 */
[----:B------:R1:W-:Y:S04]  /*209e0*/  STL.64 [R1+0x21c8], R24 ;  /* 0x0021c81801007387 */ /* 0x0003e80000100a00 */
[----:B0-----:R-:W4:Y:S01]  /*209f0*/  LDL R26, [R1+0x98] ;  /* 0x00009800011a7983 */ /* 0x001f220000100800 */
[----:B-1----:R-:W-:Y:S02]  /*20a00*/  IMAD.MOV.U32 R24, RZ, RZ, R8 ;  /* 0x000000ffff187224 */ /* 0x002fe400078e0008 */
[----:B------:R-:W-:Y:S01]  /*20a10*/  IMAD.MOV.U32 R25, RZ, RZ, R3 ;  /* 0x000000ffff197224 */ /* 0x000fe200078e0003 */
[----:B----4-:R-:W-:Y:S04]  /*20a20*/  STL [R1+0x228c], R26 ;  /* 0x00228c1a01007387 */ /* 0x010fe80000100800 */
[----:B------:R-:W4:Y:S01]  /*20a30*/  LDL R27, [R1+0x9c] ;  /* 0x00009c00011b7983 */ /* 0x000f220000100800 */
[----:B---3--:R-:W-:-:S02]  /*20a40*/  IMAD.MOV.U32 R21, RZ, RZ, R16 ;  /* 0x000000ffff157224 */ /* 0x008fc400078e0010 */
[----:B------:R-:W-:Y:S01]  /*20a50*/  IMAD.MOV.U32 R20, RZ, RZ, R17 ;  /* 0x000000ffff147224 */ /* 0x000fe200078e0011 */
[----:B--2---:R-:W-:Y:S01]  /*20a60*/  HMMA.16816.F32 R8, R12, R16, R4 ;  /* 0x000000100c08723c */ /* 0x004fe20000001804 */
[----:B----4-:R-:W-:Y:S04]  /*20a70*/  STL [R1+0x2378], R27 ;  /* 0x0023781b01007387 */ /* 0x010fe80000100800 */
[----:B------:R0:W-:Y:S04]  /*20a80*/  STL.64 [R1+0x2370], R24 ;  /* 0x0023701801007387 */ /* 0x0001e80000100a00 */
[----:B0-----:R-:W2:Y:S04]  /*20a90*/  LDL.LU.64 R24, [R1+0x60] ;  /* 0x0000600001187983 */ /* 0x001ea80000300a00 */
[----:B------:R-:W2:Y:S04]  /*20aa0*/  LDL.LU.64 R16, [R1+0x350] ;  /* 0x0003500001107983 */ /* 0x000ea80000300a00 */
[----:B------:R-:W2:Y:S04]  /*20ab0*/  LDL.LU.64 R18, [R1+0x358] ;  /* 0x0003580001127983 */ /* 0x000ea80000300a00 */
[----:B------:R-:W-:Y:S04]  /*20ac0*/  STL.64 [R1+0x2360], R22 ;  /* 0x0023601601007387 */ /* 0x000fe80000100a00 */
[----:B------:R0:W-:Y:S04]  /*20ad0*/  STL.64 [R1+0x2358], R20 ;  /* 0x0023581401007387 */ /* 0x0001e80000100a00 */
[----:B0-----:R-:W3:Y:S04]  /*20ae0*/  LDL.LU.64 R20, [R1+0x40] ;  /* 0x0000400001147983 */ /* 0x001ee80000300a00 */
[----:B---3--:R0:W-:Y:S04]  /*20af0*/  STL.64 [R1+0x2368], R20 ;  /* 0x0023681401007387 */ /* 0x0081e80000100a00 */
[----:B0-----:R-:W3:Y:S04]  /*20b00*/  LDL.LU.64 R20, [R1+0x50] ;  /* 0x0000500001147983 */ /* 0x001ee80000300a00 */
[----:B------:R0:W-:Y:S04]  /*20b10*/  STL.64 [R1+0x21c0], R10 ;  /* 0x0021c00a01007387 */ /* 0x0001e80000100a00 */
[----:B------:R1:W-:Y:S04]  /*20b20*/  STL.64 [R1+0x21b8], R8 ;  /* 0x0021b80801007387 */ /* 0x0003e80000100a00 */
[----:B0-----:R-:W4:Y:S04]  /*20b30*/  LDL R10, [R1+0x88] ;  /* 0x00008800010a7983 */ /* 0x001f280000100800 */
[----:B------:R-:W4:Y:S01]  /*20b40*/  LDL R11, [R1+0x8c] ;  /* 0x00008c00010b7983 */ /* 0x000f220000100800 */
[----:B-1----:R-:W-:-:S02]  /*20b50*/  IMAD.MOV.U32 R8, RZ, RZ, R2 ;  /* 0x000000ffff087224 */ /* 0x002fc400078e0002 */
[----:B------:R-:W-:Y:S01]  /*20b60*/  IMAD.MOV.U32 R9, RZ, RZ, R0 ;  /* 0x000000ffff097224 */ /* 0x000fe200078e0000 */
[----:B------:R-:W3:Y:S04]  /*20b70*/  LDL.LU.64 R4, [R1+0x330] ;  /* 0x0003300001047983 */ /* 0x000ee80000300a00 */
[----:B------:R-:W3:Y:S01]  /*20b80*/  LDL.LU.64 R6, [R1+0x338] ;  /* 0x0003380001067983 */ /* 0x000ee20000300a00 */
[----:B--2---:R-:W-:Y:S03]  /*20b90*/  HMMA.16816.F32 R16, R12, R24, R16 ;  /* 0x000000180c10723c */ /* 0x004fe60000001810 */
[----:B----4-:R-:W-:Y:S04]  /*20ba0*/  STL.64 [R1+0x2310], R10 ;  /* 0x0023100a01007387 */ /* 0x010fe80000100a00 */
[----:B------:R0:W-:Y:S04]  /*20bb0*/  STL.64 [R1+0x2308], R8 ;  /* 0x0023080801007387 */ /* 0x0001e80000100a00 */
[----:B------:R-:W2:Y:S01]  /*20bc0*/  LDL.LU R27, [R1+0x2378] ;  /* 0x00237800011b7983 */ /* 0x000ea20000300800 */
[----:B0-----:R-:W-:-:S02]  /*20bd0*/  IMAD.MOV.U32 R9, RZ, RZ, R25 ;  /* 0x000000ffff097224 */ /* 0x001fc400078e0019 */
[----:B------:R-:W-:Y:S02]  /*20be0*/  IMAD.MOV.U32 R8, RZ, RZ, R24 ;  /* 0x000000ffff087224 */ /* 0x000fe400078e0018 */
[----:B------:R-:W4:Y:S03]  /*20bf0*/  LDL.LU.64 R24, [R1+0x2370] ;  /* 0x0023700001187983 */ /* 0x000f260000300a00 */
[----:B------:R-:W-:Y:S02]  /*20c00*/  IMAD.MOV.U32 R26, RZ, RZ, R16 ;  /* 0x000000ffff1a7224 */ /* 0x000fe400078e0010 */
[----:B------:R-:W-:Y:S02]  /*20c10*/  IMAD.MOV.U32 R29, RZ, RZ, R17 ;  /* 0x000000ffff1d7224 */ /* 0x000fe400078e0011 */
[----:B------:R-:W-:Y:S02]  /*20c20*/  IMAD.MOV.U32 R0, RZ, RZ, R18 ;  /* 0x000000ffff007224 */ /* 0x000fe400078e0012 */
[----:B------:R-:W-:Y:S01]  /*20c30*/  IMAD.MOV.U32 R3, RZ, RZ, R19 ;  /* 0x000000ffff037224 */ /* 0x000fe200078e0013 */
[----:B------:R-:W3:Y:S04]  /*20c40*/  LDL.LU.64 R16, [R1+0x2f0] ;  /* 0x0002f00001107983 */ /* 0x000ee80000300a00 */
[----:B------:R-:W3:Y:S04]  /*20c50*/  LDL.LU.64 R18, [R1+0x2f8] ;  /* 0x0002f80001127983 */ /* 0x000ee80000300a00 */
[----:B--2---:R-:W-:Y:S04]  /*20c60*/  STL.64 [R1+0x2320], R26 ;  /* 0x0023201a01007387 */ /* 0x004fe80000100a00 */
[----:B----4-:R0:W-:Y:S04]  /*20c70*/  STL.64 [R1+0x2318], R24 ;  /* 0x0023181801007387 */ /* 0x0101e80000100a00 */
[----:B0-----:R-:W2:Y:S04]  /*20c80*/  LDL.LU.64 R24, [R1+0x340] ;  /* 0x0003400001187983 */ /* 0x001ea80000300a00 */
[----:B------:R-:W2:Y:S01]  /*20c90*/  LDL.LU.64 R26, [R1+0x348] ;  /* 0x00034800011a7983 */ /* 0x000ea20000300a00 */
[----:B---3--:R-:W-:-:S02]  /*20ca0*/  IMAD.MOV.U32 R11, RZ, RZ, R20 ;  /* 0x000000ffff0b7224 */ /* 0x008fc400078e0014 */
[----:B------:R-:W-:Y:S01]  /*20cb0*/  IMAD.MOV.U32 R10, RZ, RZ, R21 ;  /* 0x000000ffff0a7224 */ /* 0x000fe200078e0015 */
[----:B--2---:R-:W-:Y:S01]  /*20cc0*/  HMMA.16816.F32 R24, R12, R20, R24 ;  /* 0x000000140c18723c */ /* 0x004fe20000001818 */
[----:B------:R-:W2:-:S15]  /*20cd0*/  LDL.LU.64 R20, [R1+0x2368] ;  /* 0x0023680001147983 */ /* 0x000e9e0000300a00 */
[----:B------:R-:W-:-:S03]  /*20ce0*/  NOP ;  /* 0x0000000000007918 */ /* 0x000fc60000000000 */
[----:B------:R0:W-:Y:S04]  /*20cf0*/  STL.64 [R1+0x130], R24 ;  /* 0x0001301801007387 */ /* 0x0001e80000100a00 */
[----:B------:R-:W-:Y:S04]  /*20d00*/  STL [R1+0x138], R26 ;  /* 0x0001381a01007387 */ /* 0x000fe80000100800 */
[----:B------:R-:W3:Y:S01]  /*20d10*/  LDL.LU.64 R22, [R1+0x2360] ;  /* 0x0023600001167983 */ /* 0x000ee20000300a00 */
[----:B--2---:R-:W-:Y:S01]  /*20d20*/  HMMA.16816.F32 R4, R12, R20, R4 ;  /* 0x000000140c04723c */ /* 0x004fe20000001804 */
[----:B0-----:R-:W-:-:S02]  /*20d30*/  IMAD.MOV.U32 R25, RZ, RZ, R20 ;  /* 0x000000ffff197224 */ /* 0x001fc400078e0014 */
[----:B------:R-:W-:Y:S02]  /*20d40*/  IMAD.MOV.U32 R24, RZ, RZ, R21 ;  /* 0x000000ffff187224 */ /* 0x000fe400078e0015 */
[----:B------:R-:W2:-:S14]  /*20d50*/  LDL.LU.64 R20, [R1+0x2358] ;  /* 0x0023580001147983 */ /* 0x000e9c0000300a00 */
[----:B------:R-:W-:Y:S04]  /*20d60*/  STL.64 [R1+0x150], R4 ;  /* 0x0001500401007387 */ /* 0x000fe80000100a00 */
[----:B------:R0:W-:Y:S01]  /*20d70*/  STL [R1+0x158], R6 ;  /* 0x0001580601007387 */ /* 0x0001e20000100800 */
[----:B------:R-:W-:-:S03]  /*20d80*/  IMAD.MOV.U32 R2, RZ, RZ, R7 ;  /* 0x000000ffff027224 */ /* 0x000fc600078e0007 */
[----:B0-----:R-:W4:Y:S04]  /*20d90*/  LDL.LU.64 R6, [R1+0x2350] ;  /* 0x0023500001067983 */ /* 0x001f280000300a00 */
[----:B------:R-:W2:Y:S02]  /*20da0*/  LDL.LU.64 R4, [R1+0x2348] ;  /* 0x0023480001047983 */ /* 0x000ea40000300a00 */
[----:B--2---:R-:W-:Y:S02]  /*20db0*/  HMMA.16816.F32 R12, R12, R4, R16 ;  /* 0x000000040c0c723c */ /* 0x004fe40000001810 */
[----:B------:R-:W2:Y:S04]  /*20dc0*/  LDL.LU.64 R18, [R1+0x2340] ;  /* 0x0023400001127983 */ /* 0x000ea80000300a00 */
[----:B------:R-:W2:Y:S04]  /*20dd0*/  LDL.LU.64 R16, [R1+0x2338] ;  /* 0x0023380001107983 */ /* 0x000ea80000300a00 */
[----:B----4-:R-:W-:Y:S04]  /*20de0*/  STL.64 [R1+0x22a8], R6 ;  /* 0x0022a80601007387 */ /* 0x010fe80000100a00 */
[----:B------:R0:W-:Y:S02]  /*20df0*/  STL.64 [R1+0x22a0], R4 ;  /* 0x0022a00401007387 */ /* 0x0001e40000100a00 */
[----:B0-----:R-:W-:-:S02]  /*20e00*/  IMAD.MOV.U32 R4, RZ, RZ, R25 ;  /* 0x000000ffff047224 */ /* 0x001fc400078e0019 */
[----:B------:R-:W-:Y:S01]  /*20e10*/  IMAD.MOV.U32 R5, RZ, RZ, R24 ;  /* 0x000000ffff057224 */ /* 0x000fe200078e0018 */
[----:B------:R-:W-:Y:S04]  /*20e20*/  STL.64 [R1+0x140], R12 ;  /* 0x0001400c01007387 */ /* 0x000fe80000100a00 */
[----:B------:R-:W-:Y:S04]  /*20e30*/  STL.64 [R1+0x148], R14 ;  /* 0x0001480e01007387 */ /* 0x000fe80000100a00 */
[----:B------:R0:W-:Y:S02]  /*20e40*/  STL.64 [R1+0x22c0], R4 ;  /* 0x0022c00401007387 */ /* 0x0001e40000100a00 */
[----:B0-----:R-:W-:-:S02]  /*20e50*/  IMAD.MOV.U32 R4, RZ, RZ, R11 ;  /* 0x000000ffff047224 */ /* 0x001fc400078e000b */
[----:B------:R-:W-:-:S05]  /*20e60*/  IMAD.MOV.U32 R5, RZ, RZ, R10 ;  /* 0x000000ffff057224 */ /* 0x000fca00078e000a */
[----:B------:R0:W-:Y:S04]  /*20e70*/  STL.64 [R1+0x22d8], R4 ;  /* 0x0022d80401007387 */ /* 0x0001e80000100a00 */
[----:B0-----:R-:W4:Y:S04]  /*20e80*/  LDL.LU.64 R4, [R1+0x220] ;  /* 0x0002200001047983 */ /* 0x001f280000300a00 */
[----:B------:R-:W2:Y:S01]  /*20e90*/  LDL.LU.64 R6, [R1+0x228] ;  /* 0x0002280001067983 */ /* 0x000ea20000300a00 */
[----:B------:R-:W-:Y:S02]  /*20ea0*/  IMAD.MOV.U32 R28, RZ, RZ, R27 ;  /* 0x000000ffff1c7224 */ /* 0x000fe400078e001b */
[----:B------:R-:W-:-:S02]  /*20eb0*/  IMAD.MOV.U32 R27, RZ, RZ, R9 ;  /* 0x000000ffff1b7224 */ /* 0x000fc400078e0009 */
[----:B------:R-:W-:Y:S01]  /*20ec0*/  IMAD.MOV.U32 R26, RZ, RZ, R8 ;  /* 0x000000ffff1a7224 */ /* 0x000fe200078e0008 */
[----:B--2---:R-:W-:Y:S04]  /*20ed0*/  STL.64 [R1+0x22e8], R6 ;  /* 0x0022e80601007387 */ /* 0x004fe80000100a00 */
[----:B----4-:R0:W-:Y:S04]  /*20ee0*/  STL.64 [R1+0x22e0], R4 ;  /* 0x0022e00401007387 */ /* 0x0101e80000100a00 */
[----:B------:R-:W2:Y:S04]  /*20ef0*/  LDL.LU.64 R8, [R1+0x2e0] ;  /* 0x0002e00001087983 */ /* 0x000ea80000300a00 */
[----:B------:R-:W4:Y:S01]  /*20f00*/  LDL.LU.64 R10, [R1+0x2e8] ;  /* 0x0002e800010a7983 */ /* 0x000f220000300a00 */
[----:B---3--:R-:W-:-:S02]  /*20f10*/  IMAD.MOV.U32 R24, RZ, RZ, R23 ;  /* 0x000000ffff187224 */ /* 0x008fc400078e0017 */
[----:B------:R-:W-:Y:S02]  /*20f20*/  IMAD.MOV.U32 R25, RZ, RZ, R22 ;  /* 0x000000ffff197224 */ /* 0x000fe400078e0016 */
[----:B0-----:R-:W-:Y:S02]  /*20f30*/  IMAD.MOV.U32 R4, RZ, RZ, R21 ;  /* 0x000000ffff047224 */ /* 0x001fe400078e0015 */
[----:B------:R-:W-:Y:S01]  /*20f40*/  IMAD.MOV.U32 R5, RZ, RZ, R20 ;  /* 0x000000ffff057224 */ /* 0x000fe200078e0014 */
[----:B----4-:R-:W-:Y:S04]  /*20f50*/  STL.64 [R1+0x2330], R10 ;  /* 0x0023300a01007387 */ /* 0x010fe80000100a00 */
[----:B--2---:R0:W-:Y:S04]  /*20f60*/  STL.64 [R1+0x2328], R8 ;  /* 0x0023280801007387 */ /* 0x0041e80000100a00 */
[----:B0-----:R-:W2:Y:S04]  /*20f70*/  LDL.LU.64 R8, [R1+0x320] ;  /* 0x0003200001087983 */ /* 0x001ea80000300a00 */
[----:B------:R-:W2:Y:S04]  /*20f80*/  LDL.LU.64 R10, [R1+0x328] ;  /* 0x00032800010a7983 */ /* 0x000ea80000300a00 */
[----:B------:R0:W-:Y:S04]  /*20f90*/  STL.64 [R1+0x2300], R4 ;  /* 0x0023000401007387 */ /* 0x0001e80000100a00 */
[----:B0-----:R-:W3:Y:S04]  /*20fa0*/  LDL.LU.64 R4, [R1+0x2a0] ;  /* 0x0002a00001047983 */ /* 0x001ee80000300a00 */
[----:B------:R-:W3:Y:S04]  /*20fb0*/  LDL.LU.64 R6, [R1+0x2a8] ;  /* 0x0002a80001067983 */ /* 0x000ee80000300a00 */
[----:B------:R-:W4:Y:S04]  /*20fc0*/  LDL.LU.64 R20, [R1+0x240] ;  /* 0x0002400001147983 */ /* 0x000f280000300a00 */
[----:B------:R-:W2:Y:S04]  /*20fd0*/  LDL.LU.64 R22, [R1+0x248] ;  /* 0x0002480001167983 */ /* 0x000ea80000300a00 */
[----:B--2---:R-:W-:Y:S04]  /*20fe0*/  STL.64 [R1+0x22b8], R22 ;  /* 0x0022b81601007387 */ /* 0x004fe80000100a00 */
[----:B----4-:R0:W-:Y:S04]  /*20ff0*/  STL.64 [R1+0x22b0], R20 ;  /* 0x0022b01401007387 */ /* 0x0101e80000100a00 */
[----:B0-----:R-:W2:Y:S04]  /*21000*/  LDL.LU.64 R20, [R1+0x250] ;  /* 0x0002500001147983 */ /* 0x001ea80000300a00 */
[----:B------:R-:W4:Y:S01]  /*21010*/  LDL.LU.64 R22, [R1+0x258] ;  /* 0x0002580001167983 */ /* 0x000f220000300a00 */
[----:B------:R-:W-:Y:S01]  /*21020*/  IMAD.MOV.U32 R12, RZ, RZ, R26 ;  /* 0x000000ffff0c7224 */ /* 0x000fe200078e001a */
[----:B------:R-:W-:-:S02]  /*21030*/  MOV R13, R27 ;  /* 0x0000001b000d7202 */ /* 0x000fc40000000f00 */
[C---:B------:R-:W-:Y:S01]  /*21040*/  HMMA.16816.F32 R24, R16.reuse, R24, R8 ;  /* 0x000000181018723c */ /* 0x040fe20000001808 */
[----:B----4-:R-:W-:Y:S04]  /*21050*/  STL.64 [R1+0x22d0], R22 ;  /* 0x0022d01601007387 */ /* 0x010fe80000100a00 */
[----:B--2---:R0:W-:Y:S04]  /*21060*/  STL.64 [R1+0x22c8], R20 ;  /* 0x0022c81401007387 */ /* 0x0041e80000100a00 */
[----:B0-----:R-:W2:Y:S04]  /*21070*/  LDL.LU.64 R20, [R1+0x230] ;  /* 0x0002300001147983 */ /* 0x001ea80000300a00 */
[----:B------:R-:W4:Y:S04]  /*21080*/  LDL.LU.64 R22, [R1+0x238] ;  /* 0x0002380001167983 */ /* 0x000f280000300a00 */
[----:B----4-:R-:W-:Y:S04]  /*21090*/  STL.64 [R1+0x22f8], R22 ;  /* 0x0022f81601007387 */ /* 0x010fe80000100a00 */
[----:B--2---:R0:W-:Y:S04]  /*210a0*/  STL.64 [R1+0x22f0], R20 ;  /* 0x0022f01401007387 */ /* 0x0041e80000100a00 */
[----:B0-----:R-:W2:Y:S04]  /*210b0*/  LDL.LU.64 R20, [R1+0x260] ;  /* 0x0002600001147983 */ /* 0x001ea80000300a00 */
[----:B------:R-:W2:Y:S04]  /*210c0*/  LDL.LU.64 R22, [R1+0x268] ;  /* 0x0002680001167983 */ /* 0x000ea80000300a00 */
[----:B------:R-:W4:Y:S04]  /*210d0*/  LDL R14, [R1+0x68] ;  /* 0x00006800010e7983 */ /* 0x000f280000100800 */
[----:B------:R-:W4:Y:S04]  /*210e0*/  LDL R15, [R1+0x6c] ;  /* 0x00006c00010f7983 */ /* 0x000f280000100800 */
[----:B------:R-:W2:Y:S04]  /*210f0*/  LDL.LU.64 R10, [R1+0x2330] ;  /* 0x00233000010a7983 */ /* 0x000ea80000300a00 */
[----:B------:R-:W2:Y:S04]  /*21100*/  LDL.LU.64 R8, [R1+0x2328] ;  /* 0x0023280001087983 */ /* 0x000ea80000300a00 */
[----:B------:R-:W-:Y:S04]  /*21110*/  STL.64 [R1+0x1f0], R24 ;  /* 0x0001f01801007387 */ /* 0x000fe80000100a00 */
[----:B------:R0:W-:Y:S04]  /*21120*/  STL.64 [R1+0x1f8], R26 ;  /* 0x0001f81a01007387 */ /* 0x0001e80000100a00 */
[----:B0-----:R-:W2:Y:S04]  /*21130*/  LDL.LU.64 R26, [R1+0x2320] ;  /* 0x00232000011a7983 */ /* 0x001ea80000300a00 */
[----:B------:R-:W2:Y:S02]  /*21140*/  LDL.LU.64 R24, [R1+0x2318] ;  /* 0x0023180001187983 */ /* 0x000ea40000300a00 */
[----:B--2---:R-:W-:-:S15]  /*21150*/  HMMA.16816.F32 R8, R16, R24, R8 ;  /* 0x000000181008723c */ /* 0x004fde0000001808 */
[----:B------:R-:W-:-:S04]  /*21160*/  NOP ;  /* 0x0000000000007918 */ /* 0x000fc80000000000 */
[----:B------:R-:W-:Y:S04]  /*21170*/  STL.64 [R1+0x1e0], R8 ;  /* 0x0001e00801007387 */ /* 0x000fe80000100a00 */
[----:B------:R0:W-:Y:S04]  /*21180*/  STL.64 [R1+0x1e8], R10 ;  /* 0x0001e80a01007387 */ /* 0x0001e80000100a00 */
[----:B0-----:R-:W2:Y:S04]  /*21190*/  LDL.LU.64 R10, [R1+0x2310] ;  /* 0x00231000010a7983 */ /* 0x001ea80000300a00 */
[----:B------:R-:W3:Y:S02]  /*211a0*/  LDL.LU.64 R8, [R1+0x2308] ;  /* 0x0023080001087983 */ /* 0x000ee40000300a00 */
[----:B---3--:R-:W-:-:S15]  /*211b0*/  HMMA.16816.F32 R4, R16, R8, R4 ;  /* 0x000000081004723c */ /* 0x008fde0000001804 */
[----:B------:R-:W-:-:S04]  /*211c0*/  NOP ;  /* 0x0000000000007918 */ /* 0x000fc80000000000 */
[----:B------:R0:W-:Y:S04]  /*211d0*/  STL.64 [R1+0x1d0], R4 ;  /* 0x0001d00401007387 */ /* 0x0001e80000100a00 */
[----:B------:R-:W-:Y:S04]  /*211e0*/  STL.64 [R1+0x1d8], R6 ;  /* 0x0001d80601007387 */ /* 0x000fe80000100a00 */
[----:B0-----:R-:W3:Y:S04]  /*211f0*/  LDL.LU.64 R4, [R1+0x2300] ;  /* 0x0023000001047983 */ /* 0x001ee80000300a00 */
[----:B--2---:R0:W-:Y:S04]  /*21200*/  STL.64 [R1+0x2270], R10 ;  /* 0x0022700a01007387 */ /* 0x0041e80000100a00 */
[----:B0-----:R-:W2:Y:S01]  /*21210*/  LDL.64 R10, [R1+0xa8] ;  /* 0x0000a800010a7983 */ /* 0x001ea20000100a00 */
[----:B---3--:R-:W-:Y:S03]  /*21220*/  HMMA.16816.F32 R4, R16, R4, R20 ;  /* 0x000000041004723c */ /* 0x008fe60000001814 */
[----:B------:R-:W3:Y:S04]  /*21230*/  LDL.LU.64 R22, [R1+0x22f8] ;  /* 0x0022f80001167983 */ /* 0x000ee80000300a00 */
[----:B------:R-:W3:-:S12]  /*21240*/  LDL.LU.64 R20, [R1+0x22f0] ;  /* 0x0022f00001147983 */ /* 0x000ed80000300a00 */
[----:B------:R-:W-:Y:S04]  /*21250*/  STL.64 [R1+0x1c0], R4 ;  /* 0x0001c00401007387 */ /* 0x000fe80000100a00 */
[----:B------:R0:W-:Y:S04]  /*21260*/  STL.64 [R1+0x1c8], R6 ;  /* 0x0001c80601007387 */ /* 0x0001e80000100a00 */
[----:B0-----:R-:W2:Y:S04]  /*21270*/  LDL.LU.64 R6, [R1+0x22e8] ;  /* 0x0022e80001067983 */ /* 0x001ea80000300a00 */
[----:B------:R-:W2:Y:S02]  /*21280*/  LDL.LU.64 R4, [R1+0x22e0] ;  /* 0x0022e00001047983 */ /* 0x000ea40000300a00 */
[----:B--2---:R-:W-:-:S15]  /*21290*/  HMMA.16816.F32 R4, R16, R12, R4 ;  /* 0x0000000c1004723c */ /* 0x004fde0000001804 */
[----:B------:R-:W-:-:S04]  /*212a0*/  NOP ;  /* 0x0000000000007918 */ /* 0x000fc80000000000 */
[----:B------:R0:W-:Y:S04]  /*212b0*/  STL.64 [R1+0x220], R4 ;  /* 0x0002200401007387 */ /* 0x0001e80000100a00 */
[----:B------:R-:W-:Y:S04]  /*212c0*/  STL.64 [R1+0x228], R6 ;  /* 0x0002280601007387 */ /* 0x000fe80000100a00 */
[----:B0-----:R-:W3:Y:S04]  /*212d0*/  LDL.LU.64 R4, [R1+0x22d8] ;  /* 0x0022d80001047983 */ /* 0x001ee80000300a00 */
[----:B----4-:R0:W-:Y:S04]  /*212e0*/  STL.64 [R1+0x2250], R14 ;  /* 0x0022500e01007387 */ /* 0x0101e80000100a00 */
[----:B------:R-:W2:Y:S04]  /*212f0*/  LDL.LU R12, [R1+0x120] ;  /* 0x00012000010c7983 */ /* 0x000ea80000300800 */
[----:B------:R-:W2:Y:S04]  /*21300*/  LDL.LU R13, [R1+0x124] ;  /* 0x00012400010d7983 */ /* 0x000ea80000300800 */
[----:B0-----:R-:W2:Y:S04]  /*21310*/  LDL.LU R14, [R1+0x128] ;  /* 0x00012800010e7983 */ /* 0x001ea80000300800 */
[----:B------:R-:W2:Y:S01]  /*21320*/  LDL.LU R15, [R1+0x12c] ;  /* 0x00012c00010f7983 */ /* 0x000ea20000300800 */
[----:B---3--:R-:W-:Y:S03]  /*21330*/  HMMA.16816.F32 R4, R16, R4, R20 ;  /* 0x000000041004723c */ /* 0x008fe60000001814 */
[----:B------:R-:W3:Y:S04]  /*21340*/  LDL.LU.64 R22, [R1+0x22d0] ;  /* 0x0022d00001167983 */ /* 0x000ee80000300a00 */
[----:B------:R-:W3:-:S12]  /*21350*/  LDL.LU.64 R20, [R1+0x22c8] ;  /* 0x0022c80001147983 */ /* 0x000ed80000300a00 */
[----:B------:R0:W-:Y:S04]  /*21360*/  STL.64 [R1+0x230], R4 ;  /* 0x0002300401007387 */ /* 0x0001e80000100a00 */
[----:B------:R3:W-:Y:S04]  /*21370*/  STL.64 [R1+0x238], R6 ;  /* 0x0002380601007387 */ /* 0x0007e80000100a00 */
[----:B0-----:R-:W3:Y:S02]  /*21380*/  LDL.LU.64 R4, [R1+0x22c0] ;  /* 0x0022c00001047983 */ /* 0x001ee40000300a00 */
[----:B---3--:R-:W-:Y:S02]  /*21390*/  HMMA.16816.F32 R4, R16, R4, R20 ;  /* 0x000000041004723c */ /* 0x008fe40000001814 */
[----:B------:R-:W3:Y:S04]  /*213a0*/  LDL.LU.64 R22, [R1+0x22b8] ;  /* 0x0022b80001167983 */ /* 0x000ee80000300a00 */
[----:B------:R-:W3:-:S13]  /*213b0*/  LDL.LU.64 R20, [R1+0x22b0] ;  /* 0x0022b00001147983 */ /* 0x000eda0000300a00 */
[----:B------:R-:W-:Y:S04]  /*213c0*/  STL.64 [R1+0x250], R4 ;  /* 0x0002500401007387 */ /* 0x000fe80000100a00 */
[----:B------:R0:W-:Y:S04]  /*213d0*/  STL.64 [R1+0x258], R6 ;  /* 0x0002580601007387 */ /* 0x0001e80000100a00 */
[----:B0-----:R-:W4:Y:S04]  /*213e0*/  LDL.LU.64 R6, [R1+0x22a8] ;  /* 0x0022a80001067983 */ /* 0x001f280000300a00 */
[----:B------:R-:W3:Y:S02]  /*213f0*/  LDL.LU.64 R4, [R1+0x22a0] ;  /* 0x0022a00001047983 */ /* 0x000ee40000300a00 */
[----:B---3--:R-:W-:Y:S02]  /*21400*/  HMMA.16816.F32 R16, R16, R4, R20 ;  /* 0x000000041010723c */ /* 0x008fe40000001814 */
[----:B------:R-:W2:Y:S04]  /*21410*/  LDL.LU.64 R22, [R1+0x2298] ;  /* 0x0022980001167983 */ /* 0x000ea80000300a00 */
[----:B------:R-:W2:Y:S04]  /*21420*/  LDL.LU.64 R20, [R1+0x2290] ;  /* 0x0022900001147983 */ /* 0x000ea80000300a00 */
[----:B----4-:R-:W-:Y:S09]  /*21430*/  STL.64 [R1+0x2218], R6 ;  /* 0x0022180601007387 */ /* 0x010ff20000100a00 */
[----:B------:R0:W-:Y:S04]  /*21440*/  STL.64 [R1+0x240], R16 ;  /* 0x0002401001007387 */ /* 0x0001e80000100a00 */
[----:B------:R1:W-:Y:S01]  /*21450*/  STL.64 [R1+0x248], R18 ;  /* 0x0002481201007387 */ /* 0x0003e20000100a00 */
[----:B0-----:R-:W-:-:S02]  /*21460*/  IMAD.MOV.U32 R16, RZ, RZ, R26 ;  /* 0x000000ffff107224 */ /* 0x001fc400078e001a */
[----:B------:R-:W-:Y:S02]  /*21470*/  IMAD.MOV.U32 R17, RZ, RZ, R29 ;  /* 0x000000ffff117224 */ /* 0x000fe400078e001d */
[----:B-1----:R-:W-:Y:S02]  /*21480*/  IMAD.MOV.U32 R18, RZ, RZ, R0 ;  /* 0x000000ffff127224 */ /* 0x002fe400078e0000 */
[----:B------:R-:W-:Y:S01]  /*21490*/  IMAD.MOV.U32 R19, RZ, RZ, R3 ;  /* 0x000000ffff137224 */ /* 0x000fe200078e0003 */
[----:B--2---:R-:W-:-:S15]  /*214a0*/  HMMA.16816.F32 R4, R20, R10, R12 ;  /* 0x0000000a1404723c */ /* 0x004fde000000180c */
[----:B------:R-:W-:-:S04]  /*214b0*/  NOP ;  /* 0x0000000000007918 */ /* 0x000fc80000000000 */
[----:B------:R-:W-:Y:S04]  /*214c0*/  STL.64 [R1+0x320], R4 ;  /* 0x0003200401007387 */ /* 0x000fe80000100a00 */
[----:B------:R0:W-:Y:S04]  /*214d0*/  STL.64 [R1+0x328], R6 ;  /* 0x0003280601007387 */ /* 0x0001e80000100a00 */
[----:B------:R-:W2:Y:S04]  /*214e0*/  LDL.LU R26, [R1+0x228c] ;  /* 0x00228c00011a7983 */ /* 0x000ea80000300800 */
[----:B------:R-:W3:Y:S04]  /*214f0*/  LDL.LU R29, [R1+0x2288] ;  /* 0x00228800011d7983 */ /* 0x000ee80000300800 */
[----:B------:R-:W4:Y:S04]  /*21500*/  LDL.LU R0, [R1+0x2284] ;  /* 0x0022840001007983 */ /* 0x000f280000300800 */
[----:B------:R-:W2:Y:S04]  /*21510*/  LDL.LU R3, [R1+0x2280] ;  /* 0x0022800001037983 */ /* 0x000ea80000300800 */
[----:B0-----:R-:W2:Y:S04]  /*21520*/  LDL R6, [R1+0x48] ;  /* 0x0000480001067983 */ /* 0x001ea80000100800 */
[----:B------:R-:W2:Y:S04]  /*21530*/  LDL R7, [R1+0x4c] ;  /* 0x00004c0001077983 */ /* 0x000ea80000100800 */
[----:B--2---:R0:W-:Y:S04]  /*21540*/  STL.64 [R1+0x2230], R6 ;  /* 0x0022300601007387 */ /* 0x0041e80000100a00 */
[----:B0-----:R-:W2:Y:S04]  /*21550*/  LDL.64 R6, [R1+0x58] ;  /* 0x0000580001067983 */ /* 0x001ea80000100a00 */
[----:B--2---:R-:W-:Y:S04]  /*21560*/  STL.64 [R1+0x2248], R6 ;  /* 0x0022480601007387 */ /* 0x004fe80000100a00 */
[----:B------:R-:W-:Y:S04]  /*21570*/  STL.64 [R1+0x21e0], R18 ;  /* 0x0021e01201007387 */ /* 0x000fe80000100a00 */
[----:B------:R0:W-:Y:S04]  /*21580*/  STL.64 [R1+0x21d8], R16 ;  /* 0x0021d81001007387 */ /* 0x0001e80000100a00 */
[----:B0-----:R-:W2:Y:S04]  /*21590*/  LDL.LU R16, [R1] ;  /* 0x0000000001107983 */ /* 0x001ea80000300800 */
[----:B------:R-:W2:Y:S04]  /*215a0*/  LDL.LU R17, [R1+0x4] ;  /* 0x0000040001117983 */ /* 0x000ea80000300800 */
[----:B------:R-:W2:Y:S01]  /*215b0*/  LDL.LU R18, [R1+0x8] ;  /* 0x0000080001127983 */ /* 0x000ea20000300800 */
[----:B---3--:R-:W-:-:S03]  /*215c0*/  IMAD.MOV.U32 R19, RZ, RZ, R29 ;  /* 0x000000ffff137224 */ /* 0x008fc600078e001d */
[----:B------:R-:W3:Y:S04]  /*215d0*/  LDL.LU R29, [R1+0x227c] ;  /* 0x00227c00011d7983 */ /* 0x000ee80000300800 */
[----:B------:R-:W2:Y:S01]  /*215e0*/  LDL.64 R14, [R1+0x78] ;  /* 0x00007800010e7983 */ /* 0x000ea20000100a00 */
[----:B------:R-:W-:Y:S02]  /*215f0*/  IMAD.MOV.U32 R25, RZ, RZ, R10 ;  /* 0x000000ffff197224 */ /* 0x000fe400078e000a */
[----:B------:R-:W-:Y:S01]  /*21600*/  IMAD.MOV.U32 R24, RZ, RZ, R11 ;  /* 0x000000ffff187224 */ /* 0x000fe200078e000b */
[----:B--2---:R0:W-:Y:S04]  /*21610*/  STL.64 [R1+0x2268], R14 ;  /* 0x0022680e01007387 */ /* 0x0041e80000100a00 */
[----:B------:R-:W2:Y:S04]  /*21620*/  LDL.LU R4, [R1+0xe0] ;  /* 0x0000e00001047983 */ /* 0x000ea80000300800 */
[----:B------:R-:W2:Y:S04]  /*21630*/  LDL.LU R5, [R1+0xe4] ;  /* 0x0000e40001057983 */ /* 0x000ea80000300800 */
[----:B------:R-:W2:Y:S04]  /*21640*/  LDL.LU R6, [R1+0xe8] ;  /* 0x0000e80001067983 */ /* 0x000ea80000300800 */
[----:B------:R-:W2:Y:S04]  /*21650*/  LDL.LU R7, [R1+0xec] ;  /* 0x0000ec0001077983 */ /* 0x000ea80000300800 */
[----:B------:R-:W3:Y:S04]  /*21660*/  LDL.LU R8, [R1+0x110] ;  /* 0x0001100001087983 */ /* 0x000ee80000300800 */
[----:B------:R-:W3:Y:S04]  /*21670*/  LDL.LU R9, [R1+0x114] ;  /* 0x0001140001097983 */ /* 0x000ee80000300800 */
[----:B------:R-:W3:Y:S04]  /*21680*/  LDL.LU R10, [R1+0x118] ;  /* 0x00011800010a7983 */ /* 0x000ee80000300800 */
[----:B------:R-:W3:Y:S04]  /*21690*/  LDL.LU R11, [R1+0x11c] ;  /* 0x00011c00010b7983 */ /* 0x000ee80000300800 */
[----:B------:R-:W3:Y:S04]  /*216a0*/  LDL.LU R12, [R1+0x100] ;  /* 0x00010000010c7983 */ /* 0x000ee80000300800 */
[----:B------:R-:W3:Y:S04]  /*216b0*/  LDL.LU R13, [R1+0x104] ;  /* 0x00010400010d7983 */ /* 0x000ee80000300800 */
[----:B0-----:R-:W3:Y:S04]  /*216c0*/  LDL.LU R14, [R1+0x108] ;  /* 0x00010800010e7983 */ /* 0x001ee80000300800 */
[----:B------:R-:W3:Y:S04]  /*216d0*/  LDL.LU R15, [R1+0x10c] ;  /* 0x00010c00010f7983 */ /* 0x000ee80000300800 */
[----:B--2---:R-:W-:Y:S04]  /*216e0*/  STL.64 [R1+0x2260], R6 ;  /* 0x0022600601007387 */ /* 0x004fe80000100a00 */
[----:B------:R0:W-:Y:S04]  /*216f0*/  STL.64 [R1+0x2258], R4 ;  /* 0x0022580401007387 */ /* 0x0001e80000100a00 */
[----:B0-----:R-:W2:Y:S04]  /*21700*/  LDL.LU R4, [R1+0xf0] ;  /* 0x0000f00001047983 */ /* 0x001ea80000300800 */
[----:B------:R-:W2:Y:S04]  /*21710*/  LDL.LU R5, [R1+0xf4] ;  /* 0x0000f40001057983 */ /* 0x000ea80000300800 */
[----:B------:R-:W2:Y:S04]  /*21720*/  LDL.LU R6, [R1+0xf8] ;  /* 0x0000f80001067983 */ /* 0x000ea80000300800 */
[----:B------:R-:W2:Y:S04]  /*21730*/  LDL.LU R7, [R1+0xfc] ;  /* 0x0000fc0001077983 */ /* 0x000ea80000300800 */
[----:B------:R0:W-:Y:S04]  /*21740*/  STL.64 [R1+0x21f0], R18 ;  /* 0x0021f01201007387 */ /* 0x0001e80000100a00 */
[----:B------:R1:W-:Y:S01]  /*21750*/  STL.64 [R1+0x21e8], R16 ;  /* 0x0021e81001007387 */ /* 0x0003e20000100a00 */
[----:B0-----:R-:W-:-:S02]  /*21760*/  IMAD.MOV.U32 R18, RZ, RZ, R25 ;  /* 0x000000ffff127224 */ /* 0x001fc400078e0019 */
[----:B------:R-:W-:-:S05]  /*21770*/  IMAD.MOV.U32 R19, RZ, RZ, R24 ;  /* 0x000000ffff137224 */ /* 0x000fca00078e0018 */
[----:B------:R0:W-:Y:S04]  /*21780*/  STL.64 [R1+0x2210], R18 ;  /* 0x0022101201007387 */ /* 0x0001e80000100a00 */
[----:B-1----:R-:W2:Y:S04]  /*21790*/  LDL.LU R16, [R1+0xb0] ;  /* 0x0000b00001107983 */ /* 0x002ea80000300800 */
[----:B------:R-:W2:Y:S04]  /*217a0*/  LDL.LU R17, [R1+0xb4] ;  /* 0x0000b40001117983 */ /* 0x000ea80000300800 */
[----:B0-----:R-:W2:Y:S01]  /*217b0*/  LDL.LU R18, [R1+0xb8] ;  /* 0x0000b80001127983 */ /* 0x001ea20000300800 */
[----:B---3--:R-:W-:-:S03]  /*217c0*/  IMAD.MOV.U32 R19, RZ, RZ, R29 ;  /* 0x000000ffff137224 */ /* 0x008fc600078e001d */
[----:B------:R-:W3:Y:S01]  /*217d0*/  LDL.LU R29, [R1+0x2278] ;  /* 0x00227800011d7983 */ /* 0x000ee20000300800 */
[----:B------:R-:W-:Y:S03]  /*217e0*/  HMMA.16816.F32 R8, R20, R26, R8 ;  /* 0x0000001a1408723c */ /* 0x000fe60000001808 */
[----:B--2---:R-:W-:Y:S04]  /*217f0*/  STL.64 [R1+0x2228], R18 ;  /* 0x0022281201007387 */ /* 0x004fe80000100a00 */
[----:B------:R0:W-:Y:S04]  /*21800*/  STL.64 [R1+0x2220], R16 ;  /* 0x0022201001007387 */ /* 0x0001e80000100a00 */
[----:B0-----:R-:W2:Y:S04]  /*21810*/  LDL.LU R16, [R1+0xc0] ;  /* 0x0000c00001107983 */ /* 0x001ea80000300800 */
[----:B------:R-:W2:Y:S04]  /*21820*/  LDL.LU R17, [R1+0xc4] ;  /* 0x0000c40001117983 */ /* 0x000ea80000300800 */
[----:B------:R-:W2:Y:S04]  /*21830*/  LDL.LU R18, [R1+0xc8] ;  /* 0x0000c80001127983 */ /* 0x000ea80000300800 */
[----:B------:R-:W2:Y:S04]  /*21840*/  LDL.LU R19, [R1+0xcc] ;  /* 0x0000cc0001137983 */ /* 0x000ea80000300800 */
[----:B--2---:R-:W-:Y:S04]  /*21850*/  STL.64 [R1+0x2240], R18 ;  /* 0x0022401201007387 */ /* 0x004fe80000100a00 */
[----:B------:R0:W-:Y:S04]  /*21860*/  STL.64 [R1+0x2238], R16 ;  /* 0x0022381001007387 */ /* 0x0001e80000100a00 */
[----:B0-----:R-:W2:Y:S04]  /*21870*/  LDL.LU R16, [R1+0xd0] ;  /* 0x0000d00001107983 */ /* 0x001ea80000300800 */
[----:B------:R-:W2:Y:S04]  /*21880*/  LDL.LU R17, [R1+0xd4] ;  /* 0x0000d40001117983 */ /* 0x000ea80000300800 */
[----:B------:R-:W2:Y:S01]  /*21890*/  LDL.LU R18, [R1+0xd8] ;  /* 0x0000d80001127983 */ /* 0x000ea20000300800 */
[----:B---3--:R-:W-:-:S03]  /*218a0*/  IMAD.MOV.U32 R19, RZ, RZ, R29 ;  /* 0x000000ffff137224 */ /* 0x008fc600078e001d */
[----:B------:R-:W3:Y:S04]  /*218b0*/  LDL R29, [R1+0x11e0] ;  /* 0x0011e000011d7983 */ /* 0x000ee80000100800 */
[----:B------:R-:W-:Y:S04]  /*218c0*/  STL.64 [R1+0x310], R8 ;  /* 0x0003100801007387 */ /* 0x000fe80000100a00 */
[----:B------:R0:W-:Y:S04]  /*218d0*/  STL.64 [R1+0x318], R10 ;  /* 0x0003180a01007387 */ /* 0x0001e80000100a00 */
[----:B0-----:R-:W2:Y:S04]  /*218e0*/  LDL.LU.64 R10, [R1+0x2270] ;  /* 0x00227000010a7983 */ /* 0x001ea80000300a00 */
[----:B------:R-:W-:Y:S04]  /*218f0*/  STL.64 [R1+0x21f8], R26 ;  /* 0x0021f81a01007387 */ /* 0x000fe80000100a00 */
[----:B------:R-:W3:Y:S04]  /*21900*/  LDL.LU R24, [R1+0x10] ;  /* 0x0000100001187983 */ /* 0x000ee80000300800 */
[----:B------:R-:W3:Y:S01]  /*21910*/  LDL.LU R25, [R1+0x14] ;  /* 0x0000140001197983 */ /* 0x000ee20000300800 */
[----:B--2---:R-:W-:-:S15]  /*21920*/  HMMA.16816.F32 R12, R20, R10, R12 ;  /* 0x0000000a140c723c */ /* 0x004fde000000180c */
[----:B------:R-:W-:-:S04]  /*21930*/  NOP ;  /* 0x0000000000007918 */ /* 0x000fc80000000000 */
[----:B------:R-:W-:Y:S04]  /*21940*/  STL.64 [R1+0x300], R12 ;  /* 0x0003000c01007387 */ /* 0x000fe80000100a00 */
[----:B------:R0:W-:Y:S04]  /*21950*/  STL.64 [R1+0x308], R14 ;  /* 0x0003080e01007387 */ /* 0x0001e80000100a00 */
[----:B0-----:R-:W2:Y:S02]  /*21960*/  LDL.LU.64 R14, [R1+0x2268] ;  /* 0x00226800010e7983 */ /* 0x001ea40000300a00 */
[----:B--2---:R-:W-:Y:S01]  /*21970*/  HMMA.16816.F32 R4, R20, R14, R4 ;  /* 0x0000000e1404723c */ /* 0x004fe20000001804 */
[----:B------:R-:W-:-:S02]  /*21980*/  IMAD.MOV.U32 R9, RZ, RZ, R14 ;  /* 0x000000ffff097224 */ /* 0x000fc400078e000e */
[----:B------:R-:W-:-:S15]  /*21990*/  IMAD.MOV.U32 R8, RZ, RZ, R15 ;  /* 0x000000ffff087224 */ /* 0x000fde00078e000f */
[----:B------:R-:W-:Y:S01]  /*219a0*/  NOP ;  /* 0x0000000000007918 */ /* 0x000fe20000000000 */
[----:B------:R-:W-:Y:S04]  /*219b0*/  STL.64 [R1+0x2f0], R4 ;  /* 0x0002f00401007387 */ /* 0x000fe80000100a00 */
[----:B------:R0:W-:Y:S04]  /*219c0*/  STL.64 [R1+0x2f8], R6 ;  /* 0x0002f80601007387 */ /* 0x0001e80000100a00 */
[----:B0-----:R-:W2:Y:S04]  /*219d0*/  LDL.LU.64 R6, [R1+0x2260] ;  /* 0x0022600001067983 */ /* 0x001ea80000300a00 */
[----:B------:R-:W2:Y:S04]  /*219e0*/  LDL.LU.64 R4, [R1+0x2258] ;  /* 0x0022580001047983 */ /* 0x000ea80000300a00 */
[----:B------:R-:W2:Y:S02]  /*219f0*/  LDL.LU.64 R14, [R1+0x2250] ;  /* 0x00225000010e7983 */ /* 0x000ea40000300a00 */
        /* <DEDUP_REMOVED lines=14> */
[----:B--2---:R-:W-:Y:S02]  /*21ae0*/  HMMA.16816.F32 R4, R20, R6, R16 ;  /* 0x000000061404723c */ /* 0x004fe40000001810 */
[----:B------:R-:W2:Y:S04]  /*21af0*/  LDL.LU.64 R18, [R1+0x2228] ;  /* 0x0022280001127983 */ /* 0x000ea80000300a00 */
[----:B------:R-:W2:-:S13]  /*21b00*/  LDL.LU.64 R16, [R1+0x2220] ;  /* 0x0022200001107983 */ /* 0x000e9a0000300a00 */
[----:B------:R-:W-:Y:S04]  /*21b10*/  STL.64 [R1+0x2c0], R4 ;  /* 0x0002c00401007387 */ /* 0x000fe80000100a00 */
[----:B------:R0:W-:Y:S04]  /*21b20*/  STL.64 [R1+0x2c8], R6 ;  /* 0x0002c80601007387 */ /* 0x0001e80000100a00 */
[----:B0-----:R-:W2:Y:S01]  /*21b30*/  LDL.LU.64 R6, [R1+0x2218] ;  /* 0x0022180001067983 */ /* 0x001ea20000300a00 */
[----:B------:R-:W-:Y:S02]  /*21b40*/  IMAD.MOV.U32 R26, RZ, RZ, R3 ;  /* 0x000000ffff1a7224 */ /* 0x000fe400078e0003 */
[----:B----4-:R-:W-:Y:S01]  /*21b50*/  IMAD.MOV.U32 R27, RZ, RZ, R0 ;  /* 0x000000ffff1b7224 */ /* 0x010fe200078e0000 */
[----:B--2---:R-:W-:Y:S01]  /*21b60*/  HMMA.16816.F32 R20, R20, R6, R16 ;  /* 0x000000061414723c */ /* 0x004fe20000001810 */
[----:B------:R-:W3:Y:S01]  /*21b70*/  LDL.LU.64 R18, [R1+0x2210] ;  /* 0x0022100001127983 */ /* 0x000ee20000300a00 */
[----:B------:R-:W-:-:S02]  /*21b80*/  IMAD.MOV.U32 R3, RZ, RZ, R6 ;  /* 0x000000ffff037224 */ /* 0x000fc400078e0006 */
[----:B------:R-:W-:-:S15]  /*21b90*/  IMAD.MOV.U32 R0, RZ, RZ, R7 ;  /* 0x000000ffff007224 */ /* 0x000fde00078e0007 */
[----:B------:R-:W-:Y:S04]  /*21ba0*/  STL.64 [R1+0x2a0], R20 ;  /* 0x0002a01401007387 */ /* 0x000fe80000100a00 */
[----:B------:R-:W-:Y:S04]  /*21bb0*/  STL.64 [R1+0x2a8], R22 ;  /* 0x0002a81601007387 */ /* 0x000fe80000100a00 */
[----:B------:R-:W3:Y:S04]  /*21bc0*/  LDL.LU.64 R6, [R1+0x2208] ;  /* 0x0022080001067983 */ /* 0x000ee80000300a00 */
[----:B------:R-:W3:Y:S02]  /*21bd0*/  LDL.LU.64 R4, [R1+0x2200] ;  /* 0x0022000001047983 */ /* 0x000ee40000300a00 */
[----:B---3--:R-:W-:Y:S02]  /*21be0*/  HMMA.16816.F32 R16, R4, R18, R24 ;  /* 0x000000120410723c */ /* 0x008fe40000001818 */
[----:B------:R-:W2:-:S15]  /*21bf0*/  LDL.LU.64 R26, [R1+0x21f8] ;  /* 0x0021f800011a7983 */ /* 0x000e9e0000300a00 */
[----:B------:R-:W-:Y:S02]  /*21c00*/  NOP ;  /* 0x0000000000007918 */ /* 0x000fe40000000000 */
[----:B------:R-:W-:Y:S04]  /*21c10*/  STL.64 [R1+0x370], R16 ;  /* 0x0003701001007387 */ /* 0x000fe80000100a00 */
[----:B------:R0:W-:Y:S04]  /*21c20*/  STL.64 [R1+0x378], R18 ;  /* 0x0003781201007387 */ /* 0x0001e80000100a00 */
[----:B0-----:R-:W2:Y:S04]  /*21c30*/  LDL.LU.64 R18, [R1+0x21f0] ;  /* 0x0021f00001127983 */ /* 0x001ea80000300a00 */
[----:B------:R-:W2:Y:S02]  /*21c40*/  LDL.LU.64 R16, [R1+0x21e8] ;  /* 0x0021e80001107983 */ /* 0x000ea40000300a00 */
[----:B--2---:R-:W-:Y:S02]  /*21c50*/  HMMA.16816.F32 R24, R4, R26, R16 ;  /* 0x0000001a0418723c */ /* 0x004fe40000001810 */
[----:B------:R-:W2:Y:S04]  /*21c60*/  LDL.LU.64 R18, [R1+0x21e0] ;  /* 0x0021e00001127983 */ /* 0x000ea80000300a00 */
[----:B------:R-:W2:-:S13]  /*21c70*/  LDL.LU.64 R16, [R1+0x21d8] ;  /* 0x0021d80001107983 */ /* 0x000e9a0000300a00 */
[----:B------:R-:W-:Y:S04]  /*21c80*/  STL.64 [R1+0x360], R24 ;  /* 0x0003601801007387 */ /* 0x000fe80000100a00 */
[----:B------:R0:W-:Y:S04]  /*21c90*/  STL.64 [R1+0x368], R26 ;  /* 0x0003681a01007387 */ /* 0x0001e80000100a00 */
[----:B0-----:R-:W3:Y:S04]  /*21ca0*/  LDL.LU.64 R26, [R1+0x21d0] ;  /* 0x0021d000011a7983 */ /* 0x001ee80000300a00 */
[----:B------:R-:W3:Y:S01]  /*21cb0*/  LDL.LU.64 R24, [R1+0x21c8] ;  /* 0x0021c80001187983 */ /* 0x000ee20000300a00 */
[----:B------:R-:W-:-:S02]  /*21cc0*/  IMAD.MOV.U32 R22, RZ, RZ, R9 ;  /* 0x000000ffff167224 */ /* 0x000fc400078e0009 */
[----:B------:R-:W-:Y:S01]  /*21cd0*/  IMAD.MOV.U32 R23, RZ, RZ, R8 ;  /* 0x000000ffff177224 */ /* 0x000fe200078e0008 */
[----:B---3--:R-:W-:Y:S01]  /*21ce0*/  HMMA.16816.F32 R24, R4, R10, R24 ;  /* 0x0000000a0418723c */ /* 0x008fe20000001818 */
[----:B------:R-:W3:Y:S04]  /*21cf0*/  LDL.LU.64 R10, [R1+0x21c0] ;  /* 0x0021c000010a7983 */ /* 0x000ee80000300a00 */
[----:B------:R-:W3:-:S14]  /*21d00*/  LDL.LU.64 R8, [R1+0x21b8] ;  /* 0x0021b80001087983 */ /* 0x000edc0000300a00 */
[----:B------:R-:W-:Y:S04]  /*21d10*/  STL.64 [R1+0x350], R24 ;  /* 0x0003501801007387 */ /* 0x000fe80000100a00 */
[----:B------:R0:W-:Y:S02]  /*21d20*/  STL.64 [R1+0x358], R26 ;  /* 0x0003581a01007387 */ /* 0x0001e40000100a00 */
[----:B0-----:R-:W-:Y:S02]  /*21d30*/  IMAD.MOV.U32 R26, RZ, RZ, R13 ;  /* 0x000000ffff1a7224 */ /* 0x001fe400078e000d */
[----:B------:R-:W-:-:S05]  /*21d40*/  IMAD.MOV.U32 R27, RZ, RZ, R12 ;  /* 0x000000ffff1b7224 */ /* 0x000fca00078e000c */
[----:B------:R-:W-:Y:S04]  /*21d50*/  STL.64 [R1+0x21a8], R26 ;  /* 0x0021a81a01007387 */ /* 0x000fe80000100a00 */
[----:B------:R-:W4:Y:S01]  /*21d60*/  LDL.LU R20, [R1+0x150] ;  /* 0x0001500001147983 */ /* 0x000f220000300800 */
[C---:B--2---:R-:W-:Y:S03]  /*21d70*/  HMMA.16816.F32 R16, R4.reuse, R14, R16 ;  /* 0x0000000e0410723c */ /* 0x044fe60000001810 */
[----:B------:R-:W-:Y:S05]  /*21d80*/  LDSM.16.M88.4 R24, [R29+UR5+0x8000] ;  /* 0x008000051d18783b */ /* 0x000fea0008000200 */
[----:B---3--:R-:W-:-:S15]  /*21d90*/  HMMA.16816.F32 R8, R4, R22, R8 ;  /* 0x000000160408723c */ /* 0x008fde0000001808 */
[----:B------:R-:W-:-:S04]  /*21da0*/  NOP ;  /* 0x0000000000007918 */ /* 0x000fc80000000000 */
[----:B------:R-:W-:Y:S04]  /*21db0*/  STL.64 [R1+0x340], R8 ;  /* 0x0003400801007387 */ /* 0x000fe80000100a00 */
[----:B------:R-:W-:Y:S04]  /*21dc0*/  STL.64 [R1+0x348], R10 ;  /* 0x0003480a01007387 */ /* 0x000fe80000100a00 */
[----:B------:R-:W4:Y:S04]  /*21dd0*/  LDL.LU R21, [R1+0x154] ;  /* 0x0001540001157983 */ /* 0x000f280000300800 */
[----:B------:R-:W2:Y:S01]  /*21de0*/  LDL.LU R22, [R1+0x158] ;  /* 0x0001580001167983 */ /* 0x000ea20000300800 */
[----:B------:R-:W-:-:S03]  /*21df0*/  IMAD.MOV.U32 R23, RZ, RZ, R2 ;  /* 0x000000ffff177224 */ /* 0x000fc600078e0002 */
[----:B------:R-:W3:Y:S04]  /*21e00*/  LDL.LU R2, [R1+0x21b4] ;  /* 0x0021b40001027983 */ /* 0x000ee80000300800 */
[----:B--2---:R-:W-:Y:S04]  /*21e10*/  STL.64 [R1+0x21a0], R22 ;  /* 0x0021a01601007387 */ /* 0x004fe80000100a00 */
[----:B----4-:R0:W-:Y:S04]  /*21e20*/  STL.64 [R1+0x2198], R20 ;  /* 0x0021981401007387 */ /* 0x0101e80000100a00 */
[----:B---3--:R-:W1:Y:S04]  /*21e30*/  LDSM.16.MT88.4 R8, [R2+UR5+0x1000] ;  /* 0x001000050208783b */ /* 0x008e680008004200 */
[----:B------:R-:W2:Y:S04]  /*21e40*/  LDSM.16.MT88.4 R12, [R2+UR5+0x1080] ;  /* 0x00108005020c783b */ /* 0x000ea80008004200 */
[----:B0-----:R-:W3:Y:S04]  /*21e50*/  LDL.LU R20, [R1+0x130] ;  /* 0x0001300001147983 */ /* 0x001ee80000300800 */
[----:B------:R-:W3:Y:S04]  /*21e60*/  LDL.LU R21, [R1+0x134] ;  /* 0x0001340001157983 */ /* 0x000ee80000300800 */
[----:B------:R-:W3:Y:S01]  /*21e70*/  LDL.LU R22, [R1+0x138] ;  /* 0x0001380001167983 */ /* 0x000ee20000300800 */
[----:B------:R-:W-:-:S03]  /*21e80*/  IMAD.MOV.U32 R23, RZ, RZ, R28 ;  /* 0x000000ffff177224 */ /* 0x000fc600078e001c */
[----:B------:R-:W4:Y:S04]  /*21e90*/  LDL.LU R28, [R1+0x21b0] ;  /* 0x0021b000011c7983 */ /* 0x000f280000300800 */
[----:B-1----:R0:W-:Y:S04]  /*21ea0*/  STL.64 [R1+0x2190], R10 ;  /* 0x0021900a01007387 */ /* 0x0021e80000100a00 */
[----:B------:R-:W-:Y:S04]  /*21eb0*/  STL.64 [R1+0x2188], R8 ;  /* 0x0021880801007387 */ /* 0x000fe80000100a00 */
[----:B0-----:R-:W3:Y:S04]  /*21ec0*/  LDL.LU.64 R10, [R1+0x48] ;  /* 0x00004800010a7983 */ /* 0x001ee80000300a00 */
[----:B--2---:R-:W-:Y:S04]  /*21ed0*/  STL.64 [R1+0x2118], R14 ;  /* 0x0021180e01007387 */ /* 0x004fe80000100a00 */
[----:B------:R-:W-:Y:S04]  /*21ee0*/  STL.64 [R1+0x380], R16 ;  /* 0x0003801001007387 */ /* 0x000fe80000100a00 */
[----:B------:R-:W-:Y:S04]  /*21ef0*/  STL.64 [R1+0x388], R18 ;  /* 0x0003881201007387 */ /* 0x000fe80000100a00 */
[----:B------:R0:W-:Y:S04]  /*21f00*/  STL.64 [R1+0x2110], R12 ;  /* 0x0021100c01007387 */ /* 0x0001e80000100a00 */
[----:B0-----:R-:W2:Y:S04]  /*21f10*/  LDL.LU R12, [R1+0x140] ;  /* 0x00014000010c7983 */ /* 0x001ea80000300800 */
[----:B------:R-:W2:Y:S04]  /*21f20*/  LDL.LU R13, [R1+0x144] ;  /* 0x00014400010d7983 */ /* 0x000ea80000300800 */
[----:B------:R-:W2:Y:S04]  /*21f30*/  LDL.LU R14, [R1+0x148] ;  /* 0x00014800010e7983 */ /* 0x000ea80000300800 */
[----:B------:R-:W2:Y:S04]  /*21f40*/  LDL.LU R15, [R1+0x14c] ;  /* 0x00014c00010f7983 */ /* 0x000ea80000300800 */
[----:B----4-:R-:W0:Y:S04]  /*21f50*/  LDSM.16.MT88.4 R16, [R28+UR5+0x2000] ;  /* 0x002000051c10783b */ /* 0x010e280008004200 */
[----:B0-----:R-:W-:Y:S04]  /*21f60*/  STL.64 [R1+0x2058], R18 ;  /* 0x0020581201007387 */ /* 0x001fe80000100a00 */
[----:B------:R-:W-:Y:S04]  /*21f70*/  STL.64 [R1+0x2050], R16 ;  /* 0x0020501001007387 */ /* 0x000fe80000100a00 */
[----:B------:R-:W-:Y:S04]  /*21f80*/  STL.64 [R1+0x20], R24 ;  /* 0x0000201801007387 */ /* 0x000fe80000100a00 */
[----:B------:R0:W-:Y:S04]  /*21f90*/  STL.64 [R1+0x28], R26 ;  /* 0x0000281a01007387 */ /* 0x0001e80000100a00 */
[----:B0-----:R-:W3:Y:S02]  /*21fa0*/  LDL.LU.64 R26, [R1+0x21a8] ;  /* 0x0021a800011a7983 */ /* 0x001ee40000300a00 */
[----:B---3--:R-:W-:Y:S02]  /*21fb0*/  HMMA.16816.F32 R24, R4, R26, R20 ;  /* 0x0000001a0418723c */ /* 0x008fe40000001814 */
[----:B------:R-:W3:Y:S04]  /*21fc0*/  LDL.LU.64 R22, [R1+0x21a0] ;  /* 0x0021a00001167983 */ /* 0x000ee80000300a00 */
[----:B------:R-:W3:-:S13]  /*21fd0*/  LDL.LU.64 R20, [R1+0x2198] ;  /* 0x0021980001147983 */ /* 0x000eda0000300a00 */
[----:B------:R-:W-:Y:S04]  /*21fe0*/  STL.64 [R1+0x390], R24 ;  /* 0x0003901801007387 */ /* 0x000fe80000100a00 */
[----:B------:R-:W-:Y:S04]  /*21ff0*/  STL.64 [R1+0x398], R26 ;  /* 0x0003981a01007387 */ /* 0x000fe80000100a00 */
[----:B------:R-:W0:Y:S04]  /*22000*/  LDSM.16.M88.4 R24, [R29+UR5+0x8800] ;  /* 0x008800051d18783b */ /* 0x000e280008000200 */
[----:B0-----:R-:W-:Y:S04]  /*22010*/  STL.64 [R1+0x10], R24 ;  /* 0x0000101801007387 */ /* 0x001fe80000100a00 */
[----:B------:R-:W-:Y:S04]  /*22020*/  STL.64 [R1+0x18], R26 ;  /* 0x0000181a01007387 */ /* 0x000fe80000100a00 */
[----:B------:R-:W0:Y:S04]  /*22030*/  LDSM.16.M88.4 R24, [R29+UR5+0x9000] ;  /* 0x009000051d18783b */ /* 0x000e280008000200 */
[----:B0-----:R-:W-:Y:S04]  /*22040*/  STL.64 [R1], R24 ;  /* 0x0000001801007387 */ /* 0x001fe80000100a00 */
[----:B------:R-:W-:Y:S04]  /*22050*/  STL.64 [R1+0x8], R26 ;  /* 0x0000081a01007387 */ /* 0x000fe80000100a00 */
[----:B------:R-:W0:Y:S04]  /*22060*/  LDSM.16.M88.4 R24, [R29+UR5+0x9800] ;  /* 0x009800051d18783b */ /* 0x000e280008000200 */
[----:B0-----:R-:W-:Y:S04]  /*22070*/  STL.64 [R1+0x2028], R26 ;  /* 0x0020281a01007387 */ /* 0x001fe80000100a00 */
        /* <DEDUP_REMOVED lines=10> */
[----:B------:R-:W0:Y:S01]  /*22120*/  LDSM.16.M88.4 R24, [R29+UR5+0xb800] ;  /* 0x00b800051d18783b */ /* 0x000e220008000200 */
[----:B------:R-:W-:-:S02]  /*22130*/  IMAD.MOV.U32 R18, RZ, RZ, R3 ;  /* 0x000000ffff127224 */ /* 0x000fc400078e0003 */
[----:B------:R-:W-:Y:S01]  /*22140*/  IMAD.MOV.U32 R19, RZ, RZ, R0 ;  /* 0x000000ffff137224 */ /* 0x000fe200078e0000 */
[----:B---3--:R-:W-:Y:S01]  /*22150*/  HMMA.16816.F32 R20, R4, R10, R20 ;  /* 0x0000000a0414723c */ /* 0x008fe20000001814 */
[----:B0-----:R0:W-:Y:S01]  /*22160*/  STL.64 [R1+0x100], R24 ;  /* 0x0001001801007387 */ /* 0x0011e20000100a00 */
[----:B------:R-:W-:-:S03]  /*22170*/  IMAD.MOV.U32 R17, RZ, RZ, R24 ;  /* 0x000000ffff117224 */ /* 0x000fc600078e0018 */
[----:B------:R-:W-:Y:S01]  /*22180*/  STL.64 [R1+0x108], R26 ;  /* 0x0001081a01007387 */ /* 0x000fe20000100a00 */
[----:B------:R-:W-:-:S03]  /*22190*/  IMAD.MOV.U32 R16, RZ, RZ, R25 ;  /* 0x000000ffff107224 */ /* 0x000fc600078e0019 */
[----:B------:R-:W-:Y:S10]  /*221a0*/  STL [R1+0x191c], R29 ;  /* 0x00191c1d01007387 */ /* 0x000ff40000100800 */
[----:B------:R-:W-:-:S02]  /*221b0*/  IMAD.MOV.U32 R3, RZ, RZ, R22 ;  /* 0x000000ffff037224 */ /* 0x000fc400078e0016 */
[----:B------:R-:W-:Y:S02]  /*221c0*/  IMAD.MOV.U32 R0, RZ, RZ, R23 ;  /* 0x000000ffff007224 */ /* 0x000fe400078e0017 */
[----:B0-----:R-:W-:Y:S02]  /*221d0*/  IMAD.MOV.U32 R25, RZ, RZ, R10 ;  /* 0x000000ffff197224 */ /* 0x001fe400078e000a */
[----:B------:R-:W-:Y:S02]  /*221e0*/  IMAD.MOV.U32 R24, RZ, RZ, R11 ;  /* 0x000000ffff187224 */ /* 0x000fe400078e000b */
[----:B------:R-:W3:Y:S04]  /*221f0*/  LDL.LU.64 R10, [R1+0x2190] ;  /* 0x00219000010a7983 */ /* 0x000ee80000300a00 */
[----:B------:R-:W3:Y:S04]  /*22200*/  LDL.LU.64 R8, [R1+0x2188] ;  /* 0x0021880001087983 */ /* 0x000ee80000300a00 */
[----:B------:R-:W-:Y:S04]  /*22210*/  STL.64 [R1+0x3b0], R20 ;  /* 0x0003b01401007387 */ /* 0x000fe80000100a00 */
[----:B------:R-:W0:Y:S04]  /*22220*/  LDSM.16.MT88.4 R20, [R2+UR5+0x2000] ;  /* 0x002000050214783b */ /* 0x000e280008004200 */
[----:B------:R-:W-:Y:S04]  /*22230*/  STL.64 [R1+0x2130], R24 ;  /* 0x0021301801007387 */ /* 0x000fe80000100a00 */
[----:B------:R-:W-:Y:S04]  /*22240*/  STL [R1+0x1fc4], R0 ;  /* 0x001fc40001007387 */ /* 0x000fe80000100800 */
[----:B------:R-:W-:Y:S04]  /*22250*/  STL [R1+0x1fc0], R3 ;  /* 0x001fc00301007387 */ /* 0x000fe80000100800 */
[----:B------:R-:W-:Y:S04]  /*22260*/  STL [R1+0x1fd8], R2 ;  /* 0x001fd80201007387 */ /* 0x000fe80000100800 */
[----:B0-----:R0:W-:Y:S04]  /*22270*/  STL.64 [R1+0x1fd0], R22 ;  /* 0x001fd01601007387 */ /* 0x0011e80000100a00 */
[----:B------:R-:W-:Y:S04]  /*22280*/  STL.64 [R1+0x1fc8], R20 ;  /* 0x001fc81401007387 */ /* 0x000fe80000100a00 */
[----:B0-----:R-:W4:Y:S01]  /*22290*/  LDL.LU.64 R22, [R1+0x78] ;  /* 0x0000780001167983 */ /* 0x001f220000300a00 */
[----:B--2---:R-:W-:Y:S03]  /*222a0*/  HMMA.16816.F32 R4, R4, R18, R12 ;  /* 0x000000120404723c */ /* 0x004fe6000000180c */
[----:B----4-:R-:W-:Y:S04]  /*222b0*/  STL.64 [R1+0x2140], R22 ;  /* 0x0021401601007387 */ /* 0x010fe80000100a00 */
[----:B------:R-:W3:-:S12]  /*222c0*/  LDL.LU R12, [R1+0x160] ;  /* 0x00016000010c7983 */ /* 0x000ed80000300800 */
[----:B------:R-:W-:Y:S04]  /*222d0*/  STL.64 [R1+0x3a0], R4 ;  /* 0x0003a00401007387 */ /* 0x000fe80000100a00 */
[----:B------:R-:W-:Y:S04]  /*222e0*/  STL.64 [R1+0x3a8], R6 ;  /* 0x0003a80601007387 */ /* 0x000fe80000100a00 */
[----:B------:R-:W3:Y:S04]  /*222f0*/  LDL.LU R13, [R1+0x164] ;  /* 0x00016400010d7983 */ /* 0x000ee80000300800 */
[----:B------:R-:W3:Y:S04]  /*22300*/  LDL.LU R14, [R1+0x168] ;  /* 0x00016800010e7983 */ /* 0x000ee80000300800 */
[----:B------:R-:W3:Y:S04]  /*22310*/  LDL.LU R15, [R1+0x16c] ;  /* 0x00016c00010f7983 */ /* 0x000ee80000300800 */
[----:B------:R0:W-:Y:S04]  /*22320*/  STL.64 [R1+0x2158], R18 ;  /* 0x0021581201007387 */ /* 0x0001e80000100a00 */
[----:B------:R-:W1:Y:S04]  /*22330*/  LDSM.16.MT88.4 R4, [R28+UR5+0x2080] ;  /* 0x002080051c04783b */ /* 0x000e680008004200 */
[----:B0-----:R-:W2:Y:S04]  /*22340*/  LDL.LU.64 R18, [R1+0x98] ;  /* 0x0000980001127983 */ /* 0x001ea80000300a00 */
[----:B--2---:R-:W-:Y:S04]  /*22350*/  STL.64 [R1+0x2170], R18 ;  /* 0x0021701201007387 */ /* 0x004fe80000100a00 */
[----:B------:R-:W2:Y:S04]  /*22360*/  LDL.LU R20, [R1+0x180] ;  /* 0x0001800001147983 */ /* 0x000ea80000300800 */
[----:B------:R-:W2:Y:S04]  /*22370*/  LDL.LU R21, [R1+0x184] ;  /* 0x0001840001157983 */ /* 0x000ea80000300800 */
[----:B------:R-:W4:Y:S04]  /*22380*/  LDL.LU R22, [R1+0x188] ;  /* 0x0001880001167983 */ /* 0x000f280000300800 */
[----:B------:R-:W4:Y:S04]  /*22390*/  LDL.LU R23, [R1+0x18c] ;  /* 0x00018c0001177983 */ /* 0x000f280000300800 */
[----:B----4-:R-:W-:Y:S04]  /*223a0*/  STL.64 [R1+0x2168], R22 ;  /* 0x0021681601007387 */ /* 0x010fe80000100a00 */
[----:B--2---:R0:W-:Y:S04]  /*223b0*/  STL.64 [R1+0x2160], R20 ;  /* 0x0021601401007387 */ /* 0x0041e80000100a00 */
[----:B0-----:R-:W2:Y:S04]  /*223c0*/  LDL.LU R20, [R1+0x170] ;  /* 0x0001700001147983 */ /* 0x001ea80000300800 */
[----:B------:R-:W2:Y:S04]  /*223d0*/  LDL.LU R21, [R1+0x174] ;  /* 0x0001740001157983 */ /* 0x000ea80000300800 */
[----:B------:R-:W4:Y:S04]  /*223e0*/  LDL.LU R22, [R1+0x178] ;  /* 0x0001780001167983 */ /* 0x000f280000300800 */
[----:B------:R-:W4:Y:S04]  /*223f0*/  LDL.LU R23, [R1+0x17c] ;  /* 0x00017c0001177983 */ /* 0x000f280000300800 */
[----:B----4-:R0:W-:Y:S04]  /*22400*/  STL.64 [R1+0x2180], R22 ;  /* 0x0021801601007387 */ /* 0x0101e80000100a00 */
[----:B--2---:R-:W-:Y:S04]  /*22410*/  STL.64 [R1+0x2178], R20 ;  /* 0x0021781401007387 */ /* 0x004fe80000100a00 */
[----:B0-----:R-:W3:Y:S04]  /*22420*/  LDL.LU.64 R22, [R1+0xa8] ;  /* 0x0000a80001167983 */ /* 0x001ee80000300a00 */
[----:B------:R-:W2:Y:S04]  /*22430*/  LDL.LU R24, [R1+0x1a0] ;  /* 0x0001a00001187983 */ /* 0x000ea80000300800 */
[----:B------:R-:W2:Y:S04]  /*22440*/  LDL.LU R25, [R1+0x1a4] ;  /* 0x0001a40001197983 */ /* 0x000ea80000300800 */
[----:B------:R-:W4:Y:S04]  /*22450*/  LDL.LU R26, [R1+0x1a8] ;  /* 0x0001a800011a7983 */ /* 0x000f280000300800 */
[----:B------:R-:W4:Y:S04]  /*22460*/  LDL.LU R27, [R1+0x1ac] ;  /* 0x0001ac00011b7983 */ /* 0x000f280000300800 */
[----:B----4-:R0:W-:Y:S04]  /*22470*/  STL.64 [R1+0x2150], R26 ;  /* 0x0021501a01007387 */ /* 0x0101e80000100a00 */
[----:B--2---:R-:W-:Y:S04]  /*22480*/  STL.64 [R1+0x2148], R24 ;  /* 0x0021481801007387 */ /* 0x004fe80000100a00 */
[----:B0-----:R-:W2:Y:S04]  /*22490*/  LDL.LU.64 R26, [R1+0x88] ;  /* 0x00008800011a7983 */ /* 0x001ea80000300a00 */
[----:B------:R-:W-:Y:S04]  /*224a0*/  STL [R1+0x1fdc], R28 ;  /* 0x001fdc1c01007387 */ /* 0x000fe80000100800 */
[----:B-1----:R-:W-:Y:S04]  /*224b0*/  STL.64 [R1+0x1f30], R6 ;  /* 0x001f300601007387 */ /* 0x002fe80000100a00 */
[----:B------:R0:W-:Y:S02]  /*224c0*/  STL.64 [R1+0x1f28], R4 ;  /* 0x001f280401007387 */ /* 0x0001e40000100a00 */
[----:B0-----:R-:W-:-:S02]  /*224d0*/  IMAD.MOV.U32 R4, RZ, RZ, R17 ;  /* 0x000000ffff047224 */ /* 0x001fc400078e0011 */
[----:B------:R-:W-:Y:S02]  /*224e0*/  IMAD.MOV.U32 R5, RZ, RZ, R16 ;  /* 0x000000ffff057224 */ /* 0x000fe400078e0010 */
[----:B---3--:R-:W-:Y:S01]  /*224f0*/  HMMA.16816.F32 R16, R8, R22, R12 ;  /* 0x000000160810723c */ /* 0x008fe2000000180c */
[----:B------:R0:W-:Y:S04]  /*22500*/  STL [R1+0x1fe0], R4 ;  /* 0x001fe00401007387 */ /* 0x0001e80000100800 */
[----:B------:R1:W-:Y:S01]  /*22510*/  STL [R1+0x1fe4], R5 ;  /* 0x001fe40501007387 */ /* 0x0003e20000100800 */
[----:B------:R-:W-:Y:S02]  /*22520*/  IMAD.MOV.U32 R13, RZ, RZ, R22 ;  /* 0x000000ffff0d7224 */ /* 0x000fe400078e0016 */
[----:B------:R-:W-:Y:S01]  /*22530*/  IMAD.MOV.U32 R12, RZ, RZ, R23 ;  /* 0x000000ffff0c7224 */ /* 0x000fe200078e0017 */
[----:B0-----:R-:W3:Y:S04]  /*22540*/  LDL.LU R4, [R1+0x190] ;  /* 0x0001900001047983 */ /* 0x001ee80000300800 */
[----:B-1----:R-:W3:Y:S04]  /*22550*/  LDL.LU R5, [R1+0x194] ;  /* 0x0001940001057983 */ /* 0x002ee80000300800 */
[----:B------:R-:W3:Y:S04]  /*22560*/  LDL.LU R6, [R1+0x198] ;  /* 0x0001980001067983 */ /* 0x000ee80000300800 */
[----:B------:R-:W3:Y:S04]  /*22570*/  LDL.LU R7, [R1+0x19c] ;  /* 0x00019c0001077983 */ /* 0x000ee80000300800 */
[----:B------:R-:W4:Y:S04]  /*22580*/  LDL.LU.64 R22, [R1+0x2180] ;  /* 0x0021800001167983 */ /* 0x000f280000300a00 */
[----:B------:R-:W4:Y:S04]  /*22590*/  LDL.LU.64 R20, [R1+0x2178] ;  /* 0x0021780001147983 */ /* 0x000f280000300a00 */
[----:B------:R-:W-:Y:S04]  /*225a0*/  STL.64 [R1+0x150], R16 ;  /* 0x0001501001007387 */ /* 0x000fe80000100a00 */
[----:B------:R0:W-:Y:S01]  /*225b0*/  STL [R1+0x158], R18 ;  /* 0x0001581201007387 */ /* 0x0001e20000100800 */
[----:B------:R-:W-:-:S03]  /*225c0*/  IMAD.MOV.U32 R29, RZ, RZ, R19 ;  /* 0x000000ffff1d7224 */ /* 0x000fc600078e0013 */
[----:B0-----:R-:W4:Y:S04]  /*225d0*/  LDL.LU.64 R18, [R1+0x2170] ;  /* 0x0021700001127983 */ /* 0x001f280000300a00 */
[----:B------:R-:W-:Y:S01]  /*225e0*/  STL [R1+0x2010], R29 ;  /* 0x0020101d01007387 */ /* 0x000fe20000100800 */
[----:B----4-:R-:W-:Y:S01]  /*225f0*/  HMMA.16816.F32 R20, R8, R18, R20 ;  /* 0x000000120814723c */ /* 0x010fe20000001814 */
[----:B------:R-:W-:Y:S01]  /*22600*/  IMAD.MOV.U32 R15, RZ, RZ, R18 ;  /* 0x000000ffff0f7224 */ /* 0x000fe200078e0012 */
[----:B------:R-:W-:-:S15]  /*22610*/  MOV R14, R19 ;  /* 0x00000013000e7202 */ /* 0x000fde0000000f00 */
[----:B------:R-:W-:Y:S02]  /*22620*/  NOP ;  /* 0x0000000000007918 */ /* 0x000fe40000000000 */
[----:B------:R-:W-:Y:S04]  /*22630*/  STL.64 [R1+0x140], R20 ;  /* 0x0001401401007387 */ /* 0x000fe80000100a00 */
[----:B------:R0:W-:Y:S04]  /*22640*/  STL.64 [R1+0x148], R22 ;  /* 0x0001481601007387 */ /* 0x0001e80000100a00 */
[----:B0-----:R-:W4:Y:S04]  /*22650*/  LDL.LU.64 R22, [R1+0x2168] ;  /* 0x0021680001167983 */ /* 0x001f280000300a00 */
[----:B------:R-:W4:Y:S04]  /*22660*/  LDL.LU.64 R20, [R1+0x2160] ;  /* 0x0021600001147983 */ /* 0x000f280000300a00 */
[----:B------:R-:W3:Y:S04]  /*22670*/  LDL.LU.64 R18, [R1+0x2158] ;  /* 0x0021580001127983 */ /* 0x000ee80000300a00 */
[----:B------:R0:W-:Y:S04]  /*22680*/  STL.64 [R1+0x2128], R14 ;  /* 0x0021280e01007387 */ /* 0x0001e80000100a00 */
[----:B------:R-:W-:Y:S04]  /*22690*/  STL.64 [R1+0x2120], R12 ;  /* 0x0021200c01007387 */ /* 0x000fe80000100a00 */
[----:B0-----:R-:W3:Y:S01]  /*226a0*/  LDL.LU.64 R14, [R1+0x58] ;  /* 0x00005800010e7983 */ /* 0x001ee20000300a00 */
[----:B--2---:R-:W-:-:S02]  /*226b0*/  IMAD.MOV.U32 R17, RZ, RZ, R26 ;  /* 0x000000ffff117224 */ /* 0x004fc400078e001a */
[----:B------:R-:W-:Y:S01]  /*226c0*/  IMAD.MOV.U32 R16, RZ, RZ, R27 ;  /* 0x000000ffff107224 */ /* 0x000fe200078e001b */
[----:B----4-:R-:W-:Y:S01]  /*226d0*/  HMMA.16816.F32 R20, R8, R26, R20 ;  /* 0x0000001a0814723c */ /* 0x010fe20000001814 */
[----:B---3--:R0:W-:-:S15]  /*226e0*/  STL.64 [R1+0x2138], R14 ;  /* 0x0021380e01007387 */ /* 0x0081de0000100a00 */
[----:B------:R-:W-:-:S03]  /*226f0*/  NOP ;  /* 0x0000000000007918 */ /* 0x000fc60000000000 */
[----:B------:R-:W-:Y:S01]  /*22700*/  IMAD.MOV.U32 R29, RZ, RZ, R23 ;  /* 0x000000ffff1d7224 */ /* 0x000fe200078e0017 */
[----:B0-----:R-:W2:Y:S04]  /*22710*/  LDL.LU.64 R14, [R1+0x68] ;  /* 0x00006800010e7983 */ /* 0x001ea80000300a00 */
[----:B------:R-:W2:Y:S04]  /*22720*/  LDL.LU.64 R26, [R1+0x2150] ;  /* 0x00215000011a7983 */ /* 0x000ea80000300a00 */
[----:B------:R-:W2:Y:S04]  /*22730*/  LDL.LU.64 R24, [R1+0x2148] ;  /* 0x0021480001187983 */ /* 0x000ea80000300a00 */
[----:B------:R-:W-:Y:S04]  /*22740*/  STL.64 [R1+0x130], R20 ;  /* 0x0001301401007387 */ /* 0x000fe80000100a00 */
[----:B------:R0:W-:Y:S04]  /*22750*/  STL [R1+0x138], R22 ;  /* 0x0001381601007387 */ /* 0x0001e80000100800 */
[----:B0-----:R-:W3:Y:S02]  /*22760*/  LDL.LU.64 R22, [R1+0x2140] ;  /* 0x0021400001167983 */ /* 0x001ee40000300a00 */
[----:B---3--:R-:W-:Y:S01]  /*22770*/  HMMA.16816.F32 R4, R8, R22, R4 ;  /* 0x000000160804723c */ /* 0x008fe20000001804 */
[----:B------:R-:W-:-:S02]  /*22780*/  IMAD.MOV.U32 R3, RZ, RZ, R22 ;  /* 0x000000ffff037224 */ /* 0x000fc400078e0016 */
[----:B------:R-:W-:-:S05]  /*22790*/  IMAD.MOV.U32 R0, RZ, RZ, R23 ;  /* 0x000000ffff007224 */ /* 0x000fca00078e0017 */
[----:B--2---:R-:W-:Y:S11]  /*227a0*/  HMMA.16816.F32 R24, R8, R14, R24 ;  /* 0x0000000e0818723c */ /* 0x004ff60000001818 */
[----:B------:R-:W-:-:S02]  /*227b0*/  IMAD.MOV.U32 R23, RZ, RZ, R6 ;  /* 0x000000ffff177224 */ /* 0x000fc400078e0006 */
[----:B------:R-:W-:Y:S01]  /*227c0*/  IMAD.MOV.U32 R22, RZ, RZ, R7 ;  /* 0x000000ffff167224 */ /* 0x000fe200078e0007 */
[----:B------:R-:W-:Y:S04]  /*227d0*/  STL.64 [R1+0x120], R4 ;  /* 0x0001200401007387 */ /* 0x000fe80000100a00 */
[----:B------:R0:W-:Y:S04]  /*227e0*/  STL.64 [R1+0x2038], R22 ;  /* 0x0020381601007387 */ /* 0x0001e80000100a00 */
[----:B------:R-:W2:Y:S04]  /*227f0*/  LDL.LU R20, [R1+0x1b0] ;  /* 0x0001b00001147983 */ /* 0x000ea80000300800 */
[----:B------:R-:W2:Y:S01]  /*22800*/  LDL.LU R21, [R1+0x1b4] ;  /* 0x0001b40001157983 */ /* 0x000ea20000300800 */
[----:B------:R-:W-:-:S02]  /*22810*/  IMAD.MOV.U32 R7, RZ, RZ, R14 ;  /* 0x000000ffff077224 */ /* 0x000fc400078e000e */
[----:B------:R-:W-:Y:S01]  /*22820*/  IMAD.MOV.U32 R6, RZ, RZ, R15 ;  /* 0x000000ffff067224 */ /* 0x000fe200078e000f */
[----:B0-----:R-:W2:Y:S04]  /*22830*/  LDL.LU R22, [R1+0x1b8] ;  /* 0x0001b80001167983 */ /* 0x001ea80000300800 */
[----:B------:R-:W2:Y:S04]  /*22840*/  LDL.LU R23, [R1+0x1bc] ;  /* 0x0001bc0001177983 */ /* 0x000ea80000300800 */
[----:B------:R-:W2:Y:S01]  /*22850*/  LDL.LU.64 R14, [R1+0x2138] ;  /* 0x00213800010e7983 */ /* 0x000ea20000300a00 */
[----:B------:R-:W-:-:S03]  /*22860*/  IMAD.MOV.U32 R28, RZ, RZ, R26 ;  /* 0x000000ffff1c7224 */ /* 0x000fc600078e001a */
[----:B------:R0:W-:Y:S01]  /*22870*/  STL.64 [R1+0x110], R24 ;  /* 0x0001101801007387 */ /* 0x0001e20000100a00 */
[----:B------:R-:W-:-:S03]  /*22880*/  IMAD.MOV.U32 R2, RZ, RZ, R27 ;  /* 0x000000ffff027224 */ /* 0x000fc600078e001b */
[----:B0-----:R-:W3:Y:S01]  /*22890*/  LDL.LU.64 R24, [R1+0x2130] ;  /* 0x0021300001187983 */ /* 0x001ee20000300a00 */
[----:B--2---:R-:W-:Y:S01]  /*228a0*/  HMMA.16816.F32 R20, R8, R14, R20 ;  /* 0x0000000e0814723c */ /* 0x004fe20000001814 */
[----:B------:R-:W-:Y:S02]  /*228b0*/  IMAD.MOV.U32 R27, RZ, RZ, R14 ;  /* 0x000000ffff1b7224 */ /* 0x000fe400078e000e */
[----:B------:R-:W-:Y:S02]  /*228c0*/  IMAD.MOV.U32 R26, RZ, RZ, R15 ;  /* 0x000000ffff1a7224 */ /* 0x000fe400078e000f */
[----:B------:R-:W2:Y:S04]  /*228d0*/  LDL.LU.64 R14, [R1+0x2128] ;  /* 0x00212800010e7983 */ /* 0x000ea80000300a00 */
[----:B------:R-:W4:Y:S10]  /*228e0*/  LDL.LU.64 R12, [R1+0x2120] ;  /* 0x00212000010c7983 */ /* 0x000f340000300a00 */
[----:B------:R0:W-:Y:S01]  /*228f0*/  STL.64 [R1+0xf0], R20 ;  /* 0x0000f01401007387 */ /* 0x0001e20000100a00 */
[----:B------:R-:W-:-:S02]  /*22900*/  IMAD.MOV.U32 R5, RZ, RZ, R22 ;  /* 0x000000ffff057224 */ /* 0x000fc400078e0016 */
[----:B------:R-:W-:Y:S01]  /*22910*/  IMAD.MOV.U32 R4, RZ, RZ, R23 ;  /* 0x000000ffff047224 */ /* 0x000fe200078e0017 */
[----:B0-----:R-:W2:Y:S04]  /*22920*/  LDL.LU R20, [R1+0x310] ;  /* 0x0003100001147983 */ /* 0x001ea80000300800 */
[----:B------:R-:W2:Y:S04]  /*22930*/  LDL.LU R21, [R1+0x314] ;  /* 0x0003140001157983 */ /* 0x000ea80000300800 */
[----:B------:R-:W2:Y:S04]  /*22940*/  LDL.LU R22, [R1+0x318] ;  /* 0x0003180001167983 */ /* 0x000ea80000300800 */
[----:B------:R-:W2:Y:S04]  /*22950*/  LDL.LU R23, [R1+0x31c] ;  /* 0x00031c0001177983 */ /* 0x000ea80000300800 */
[----:B--2---:R-:W-:Y:S04]  /*22960*/  STL.64 [R1+0x2048], R22 ;  /* 0x0020481601007387 */ /* 0x004fe80000100a00 */
[----:B------:R0:W-:Y:S04]  /*22970*/  STL.64 [R1+0x2040], R20 ;  /* 0x0020401401007387 */ /* 0x0001e80000100a00 */
[----:B0-----:R-:W2:Y:S04]  /*22980*/  LDL.64 R20, [R1+0x20] ;  /* 0x0000200001147983 */ /* 0x001ea80000100a00 */
[----:B--2---:R0:W-:Y:S04]  /*22990*/  STL.64 [R1+0x2060], R20 ;  /* 0x0020601401007387 */ /* 0x0041e80000100a00 */
[----:B0-----:R-:W2:Y:S04]  /*229a0*/  LDL.LU R20, [R1+0x240] ;  /* 0x0002400001147983 */ /* 0x001ea80000300800 */
[----:B------:R-:W2:Y:S04]  /*229b0*/  LDL.LU R21, [R1+0x244] ;  /* 0x0002440001157983 */ /* 0x000ea80000300800 */
[----:B------:R-:W2:Y:S04]  /*229c0*/  LDL.LU R22, [R1+0x248] ;  /* 0x0002480001167983 */ /* 0x000ea80000300800 */
[----:B------:R-:W2:Y:S04]  /*229d0*/  LDL.LU R23, [R1+0x24c] ;  /* 0x00024c0001177983 */ /* 0x000ea80000300800 */
[----:B--2---:R3:W-:Y:S04]  /*229e0*/  STL.64 [R1+0x2070], R22 ;  /* 0x0020701601007387 */ /* 0x0047e80000100a00 */
[----:B------:R-:W-:Y:S01]  /*229f0*/  STL.64 [R1+0x2068], R20 ;  /* 0x0020681401007387 */ /* 0x000fe20000100a00 */
[----:B---3--:R-:W-:-:S02]  /*22a00*/  IMAD.MOV.U32 R22, RZ, RZ, R25 ;  /* 0x000000ffff167224 */ /* 0x008fc400078e0019 */
[----:B------:R-:W-:Y:S02]  /*22a10*/  IMAD.MOV.U32 R23, RZ, RZ, R24 ;  /* 0x000000ffff177224 */ /* 0x000fe400078e0018 */
[----:B------:R-:W2:Y:S04]  /*22a20*/  LDL.64 R24, [R1] ;  /* 0x0000000001187983 */ /* 0x000ea80000100a00 */
[----:B--2---:R0:W-:Y:S04]  /*22a30*/  STL.64 [R1+0x2030], R24 ;  /* 0x0020301801007387 */ /* 0x0041e80000100a00 */
[----:B0-----:R-:W2:Y:S01]  /*22a40*/  LDL.64 R24, [R1+0x10] ;  /* 0x0000100001187983 */ /* 0x001ea20000100a00 */
[----:B------:R-:W-:-:S02]  /*22a50*/  IMAD.MOV.U32 R21, RZ, RZ, R26 ;  /* 0x000000ffff157224 */ /* 0x000fc400078e001a */
[----:B------:R-:W-:Y:S01]  /*22a60*/  IMAD.MOV.U32 R20, RZ, RZ, R27 ;  /* 0x000000ffff147224 */ /* 0x000fe200078e001b */
[----:B--2---:R0:W-:Y:S04]  /*22a70*/  STL.64 [R1+0x2078], R24 ;  /* 0x0020781801007387 */ /* 0x0041e80000100a00 */
[----:B0-----:R-:W2:Y:S04]  /*22a80*/  LDL.LU R24, [R1+0x250] ;  /* 0x0002500001187983 */ /* 0x001ea80000300800 */
[----:B------:R-:W2:Y:S04]  /*22a90*/  LDL.LU R25, [R1+0x254] ;  /* 0x0002540001197983 */ /* 0x000ea80000300800 */
[----:B------:R-:W3:Y:S04]  /*22aa0*/  LDL.LU R26, [R1+0x258] ;  /* 0x00025800011a7983 */ /* 0x000ee80000300800 */
[----:B------:R-:W3:Y:S04]  /*22ab0*/  LDL.LU R27, [R1+0x25c] ;  /* 0x00025c00011b7983 */ /* 0x000ee80000300800 */
[----:B---3--:R0:W-:Y:S04]  /*22ac0*/  STL.64 [R1+0x2088], R26 ;  /* 0x0020881a01007387 */ /* 0x0081e80000100a00 */
[----:B--2---:R-:W-:Y:S01]  /*22ad0*/  STL.64 [R1+0x2080], R24 ;  /* 0x0020801801007387 */ /* 0x004fe20000100a00 */
[----:B0-----:R-:W-:-:S02]  /*22ae0*/  IMAD.MOV.U32 R26, RZ, RZ, R20 ;  /* 0x000000ffff1a7224 */ /* 0x001fc400078e0014 */
[----:B------:R-:W-:-:S05]  /*22af0*/  IMAD.MOV.U32 R27, RZ, RZ, R21 ;  /* 0x000000ffff1b7224 */ /* 0x000fca00078e0015 */
[----:B------:R0:W-:Y:S02]  /*22b00*/  STL.64 [R1+0x2098], R26 ;  /* 0x0020981a01007387 */ /* 0x0001e40000100a00 */
[----:B0-----:R-:W-:Y:S02]  /*22b10*/  IMAD.MOV.U32 R26, RZ, RZ, R7 ;  /* 0x000000ffff1a7224 */ /* 0x001fe400078e0007 */
[----:B------:R-:W-:-:S05]  /*22b20*/  IMAD.MOV.U32 R27, RZ, RZ, R6 ;  /* 0x000000ffff1b7224 */ /* 0x000fca00078e0006 */
[----:B------:R0:W-:Y:S02]  /*22b30*/  STL.64 [R1+0x20b0], R26 ;  /* 0x0020b01a01007387 */ /* 0x0001e40000100a00 */
[----:B0-----:R-:W-:Y:S02]  /*22b40*/  IMAD.MOV.U32 R26, RZ, RZ, R3 ;  /* 0x000000ffff1a7224 */ /* 0x001fe400078e0003 */
[----:B------:R-:W-:-:S05]  /*22b50*/  IMAD.MOV.U32 R27, RZ, RZ, R0 ;  /* 0x000000ffff1b7224 */ /* 0x000fca00078e0000 */
[----:B------:R0:W-:Y:S04]  /*22b60*/  STL.64 [R1+0x20c8], R26 ;  /* 0x0020c81a01007387 */ /* 0x0001e80000100a00 */
[----:B------:R-:W2:Y:S04]  /*22b70*/  LDL.LU R24, [R1+0x210] ;  /* 0x0002100001187983 */ /* 0x000ea80000300800 */
[----:B------:R-:W2:Y:S04]  /*22b80*/  LDL.LU R25, [R1+0x214] ;  /* 0x0002140001197983 */ /* 0x000ea80000300800 */
[----:B0-----:R-:W2:Y:S04]  /*22b90*/  LDL.LU R26, [R1+0x218] ;  /* 0x00021800011a7983 */ /* 0x001ea80000300800 */
[----:B------:R-:W2:Y:S02]  /*22ba0*/  LDL.LU R27, [R1+0x21c] ;  /* 0x00021c00011b7983 */ /* 0x000ea40000300800 */
[----:B--2---:R-:W-:-:S15]  /*22bb0*/  HMMA.16816.F32 R24, R8, R22, R24 ;  /* 0x000000160818723c */ /* 0x004fde0000001818 */
[----:B------:R-:W-:-:S04]  /*22bc0*/  NOP ;  /* 0x0000000000007918 */ /* 0x000fc80000000000 */
[----:B------:R-:W-:Y:S02]  /*22bd0*/  IMAD.MOV.U32 R6, RZ, RZ, R26 ;  /* 0x000000ffff067224 */ /* 0x000fe400078e001a */
[----:B------:R-:W-:Y:S02]  /*22be0*/  IMAD.MOV.U32 R7, RZ, RZ, R27 ;  /* 0x000000ffff077224 */ /* 0x000fe400078e001b */
[----:B------:R-:W-:Y:S02]  /*22bf0*/  IMAD.MOV.U32 R26, RZ, RZ, R17 ;  /* 0x000000ffff1a7224 */ /* 0x000fe400078e0011 */
[----:B------:R-:W-:-:S05]  /*22c00*/  IMAD.MOV.U32 R27, RZ, RZ, R16 ;  /* 0x000000ffff1b7224 */ /* 0x000fca00078e0010 */
[----:B------:R-:W-:Y:S04]  /*22c10*/  STL.64 [R1+0x20e0], R26 ;  /* 0x0020e01a01007387 */ /* 0x000fe80000100a00 */
[----:B------:R0:W-:Y:S04]  /*22c20*/  STL.64 [R1+0x2090], R22 ;  /* 0x0020901601007387 */ /* 0x0001e80000100a00 */
[----:B------:R-:W2:Y:S04]  /*22c30*/  LDL.LU R20, [R1+0x230] ;  /* 0x0002300001147983 */ /* 0x000ea80000300800 */
[----:B------:R-:W2:Y:S04]  /*22c40*/  LDL.LU R21, [R1+0x234] ;  /* 0x0002340001157983 */ /* 0x000ea80000300800 */
[----:B0-----:R-:W3:Y:S04]  /*22c50*/  LDL.LU R22, [R1+0x238] ;  /* 0x0002380001167983 */ /* 0x001ee80000300800 */
[----:B------:R-:W3:Y:S01]  /*22c60*/  LDL.LU R23, [R1+0x23c] ;  /* 0x00023c0001177983 */ /* 0x000ee20000300800 */
[----:B------:R-:W-:-:S02]  /*22c70*/  IMAD.MOV.U32 R26, RZ, RZ, R15 ;  /* 0x000000ffff1a7224 */ /* 0x000fc400078e000f */
[----:B------:R-:W-:-:S05]  /*22c80*/  IMAD.MOV.U32 R27, RZ, RZ, R14 ;  /* 0x000000ffff1b7224 */ /* 0x000fca00078e000e */
[----:B------:R-:W-:Y:S04]  /*22c90*/  STL.64 [R1+0x20f8], R26 ;  /* 0x0020f81a01007387 */ /* 0x000fe80000100a00 */
[----:B---3--:R-:W-:Y:S04]  /*22ca0*/  STL.64 [R1+0x20a8], R22 ;  /* 0x0020a81601007387 */ /* 0x008fe80000100a00 */
[----:B--2---:R0:W-:Y:S04]  /*22cb0*/  STL.64 [R1+0x20a0], R20 ;  /* 0x0020a01401007387 */ /* 0x0041e80000100a00 */
[----:B0-----:R-:W2:Y:S04]  /*22cc0*/  LDL.LU R20, [R1+0x220] ;  /* 0x0002200001147983 */ /* 0x001ea80000300800 */
[----:B------:R-:W2:Y:S04]  /*22cd0*/  LDL.LU R21, [R1+0x224] ;  /* 0x0002240001157983 */ /* 0x000ea80000300800 */
[----:B------:R-:W3:Y:S04]  /*22ce0*/  LDL.LU R22, [R1+0x228] ;  /* 0x0002280001167983 */ /* 0x000ee80000300800 */
[----:B------:R-:W3:Y:S01]  /*22cf0*/  LDL.LU R23, [R1+0x22c] ;  /* 0x00022c0001177983 */ /* 0x000ee20000300800 */
[----:B----4-:R-:W-:-:S02]  /*22d00*/  IMAD.MOV.U32 R27, RZ, RZ, R12 ;  /* 0x000000ffff1b7224 */ /* 0x010fc400078e000c */
[----:B------:R-:W-:Y:S01]  /*22d10*/  IMAD.MOV.U32 R26, RZ, RZ, R13 ;  /* 0x000000ffff1a7224 */ /* 0x000fe200078e000d */
[----:B------:R-:W4:Y:S04]  /*22d20*/  LDL.LU R12, [R1+0x200] ;  /* 0x00020000010c7983 */ /* 0x000f280000300800 */
[----:B------:R-:W4:Y:S04]  /*22d30*/  LDL.LU R13, [R1+0x204] ;  /* 0x00020400010d7983 */ /* 0x000f280000300800 */
[----:B------:R-:W4:Y:S04]  /*22d40*/  LDL.LU R14, [R1+0x208] ;  /* 0x00020800010e7983 */ /* 0x000f280000300800 */
[----:B------:R-:W4:Y:S04]  /*22d50*/  LDL.LU R15, [R1+0x20c] ;  /* 0x00020c00010f7983 */ /* 0x000f280000300800 */
[----:B---3--:R-:W-:Y:S04]  /*22d60*/  STL.64 [R1+0x20c0], R22 ;  /* 0x0020c01601007387 */ /* 0x008fe80000100a00 */
[----:B--2---:R0:W-:Y:S04]  /*22d70*/  STL.64 [R1+0x20b8], R20 ;  /* 0x0020b81401007387 */ /* 0x0041e80000100a00 */
[----:B0-----:R-:W2:Y:S04]  /*22d80*/  LDL.LU R20, [R1+0x1c0] ;  /* 0x0001c00001147983 */ /* 0x001ea80000300800 */
[----:B------:R-:W2:Y:S04]  /*22d90*/  LDL.LU R21, [R1+0x1c4] ;  /* 0x0001c40001157983 */ /* 0x000ea80000300800 */
[----:B------:R-:W3:Y:S04]  /*22da0*/  LDL.LU R22, [R1+0x1c8] ;  /* 0x0001c80001167983 */ /* 0x000ee80000300800 */
[----:B------:R-:W3:Y:S04]  /*22db0*/  LDL.LU R23, [R1+0x1cc] ;  /* 0x0001cc0001177983 */ /* 0x000ee80000300800 */
        /* <DEDUP_REMOVED lines=11> */
[----:B------:R-:W3:Y:S01]  /*22e70*/  LDL.LU R23, [R1+0x1ec] ;  /* 0x0001ec0001177983 */ /* 0x000ee20000300800 */
[----:B----4-:R-:W-:Y:S03]  /*22e80*/  HMMA.16816.F32 R8, R8, R18, R12 ;  /* 0x000000120808723c */ /* 0x010fe6000000180c */
[----:B---3--:R-:W-:Y:S04]  /*22e90*/  STL.64 [R1+0x2108], R22 ;  /* 0x0021081601007387 */ /* 0x008fe80000100a00 */
[----:B--2---:R0:W-:Y:S04]  /*22ea0*/  STL.64 [R1+0x2100], R20 ;  /* 0x0021001401007387 */ /* 0x0041e80000100a00 */
[----:B0-----:R-:W2:Y:S04]  /*22eb0*/  LDL.LU R20, [R1+0x1f0] ;  /* 0x0001f00001147983 */ /* 0x001ea80000300800 */
[----:B------:R-:W2:Y:S04]  /*22ec0*/  LDL.LU R21, [R1+0x1f4] ;  /* 0x0001f40001157983 */ /* 0x000ea80000300800 */
[----:B------:R-:W2:Y:S04]  /*22ed0*/  LDL.LU R22, [R1+0x1f8] ;  /* 0x0001f80001167983 */ /* 0x000ea80000300800 */
[----:B------:R-:W2:Y:S04]  /*22ee0*/  LDL.LU R23, [R1+0x1fc] ;  /* 0x0001fc0001177983 */ /* 0x000ea80000300800 */
[----:B------:R-:W-:Y:S04]  /*22ef0*/  STL.64 [R1+0x1ff0], R6 ;  /* 0x001ff00601007387 */ /* 0x000fe80000100a00 */
[----:B------:R0:W-:Y:S04]  /*22f00*/  STL.64 [R1+0x1fe8], R4 ;  /* 0x001fe80401007387 */ /* 0x0001e80000100a00 */
[----:B0-----:R-:W3:Y:S04]  /*22f10*/  LDL.LU R4, [R1+0x300] ;  /* 0x0003000001047983 */ /* 0x001ee80000300800 */
[----:B------:R-:W3:Y:S04]  /*22f20*/  LDL.LU R5, [R1+0x304] ;  /* 0x0003040001057983 */ /* 0x000ee80000300800 */
[----:B------:R-:W3:Y:S04]  /*22f30*/  LDL.LU R6, [R1+0x308] ;  /* 0x0003080001067983 */ /* 0x000ee80000300800 */
[----:B------:R-:W3:Y:S04]  /*22f40*/  LDL.LU R7, [R1+0x30c] ;  /* 0x00030c0001077983 */ /* 0x000ee80000300800 */
[----:B------:R-:W2:Y:S04]  /*22f50*/  LDL.LU.64 R14, [R1+0x2118] ;  /* 0x00211800010e7983 */ /* 0x000ea80000300a00 */
[----:B------:R-:W2:Y:S04]  /*22f60*/  LDL.LU.64 R12, [R1+0x2110] ;  /* 0x00211000010c7983 */ /* 0x000ea80000300a00 */
[----:B------:R-:W-:Y:S04]  /*22f70*/  STL.64 [R1+0x1f40], R10 ;  /* 0x001f400a01007387 */ /* 0x000fe80000100a00 */
[----:B------:R0:W-:Y:S04]  /*22f80*/  STL.64 [R1+0x1f38], R8 ;  /* 0x001f380801007387 */ /* 0x0001e80000100a00 */
[----:B0-----:R-:W4:Y:S01]  /*22f90*/  LDL.64 R8, [R1+0xe0] ;  /* 0x0000e00001087983 */ /* 0x001f220000100a00 */
[----:B------:R-:W-:-:S02]  /*22fa0*/  IMAD.MOV.U32 R0, RZ, RZ, R24 ;  /* 0x000000ffff007224 */ /* 0x000fc400078e0018 */
[----:B------:R-:W-:Y:S02]  /*22fb0*/  IMAD.MOV.U32 R3, RZ, RZ, R25 ;  /* 0x000000ffff037224 */ /* 0x000fe400078e0019 */
[C---:B--2---:R-:W-:Y:S01]  /*22fc0*/  HMMA.16816.F32 R24, R12.reuse, R26, R20 ;  /* 0x0000001a0c18723c */ /* 0x044fe20000001814 */
[----:B----4-:R0:W-:Y:S04]  /*22fd0*/  STL.64 [R1+0x1ff8], R8 ;  /* 0x001ff80801007387 */ /* 0x0101e80000100a00 */
[----:B0-----:R-:W2:Y:S04]  /*22fe0*/  LDL.LU R8, [R1+0x320] ;  /* 0x0003200001087983 */ /* 0x001ea80000300800 */
[----:B------:R-:W2:Y:S04]  /*22ff0*/  LDL.LU R9, [R1+0x324] ;  /* 0x0003240001097983 */ /* 0x000ea80000300800 */
[----:B------:R-:W2:Y:S04]  /*23000*/  LDL.LU R10, [R1+0x328] ;  /* 0x00032800010a7983 */ /* 0x000ea80000300800 */
[----:B------:R-:W2:Y:S04]  /*23010*/  LDL.LU R11, [R1+0x32c] ;  /* 0x00032c00010b7983 */ /* 0x000ea80000300800 */
[----:B------:R-:W4:Y:S04]  /*23020*/  LDL.LU.64 R22, [R1+0x2108] ;  /* 0x0021080001167983 */ /* 0x000f280000300a00 */
[----:B------:R-:W4:Y:S04]  /*23030*/  LDL.LU.64 R20, [R1+0x2100] ;  /* 0x0021000001147983 */ /* 0x000f280000300a00 */
[----:B------:R-:W-:Y:S04]  /*23040*/  STL.64 [R1+0x330], R24 ;  /* 0x0003301801007387 */ /* 0x000fe80000100a00 */
[----:B------:R0:W-:Y:S04]  /*23050*/  STL.64 [R1+0x338], R26 ;  /* 0x0003381a01007387 */ /* 0x0001e80000100a00 */
[----:B0-----:R-:W4:Y:S02]  /*23060*/  LDL.LU.64 R26, [R1+0x20f8] ;  /* 0x0020f800011a7983 */ /* 0x001f240000300a00 */
[----:B----4-:R-:W-:Y:S02]  /*23070*/  HMMA.16816.F32 R24, R12, R26, R20 ;  /* 0x0000001a0c18723c */ /* 0x010fe40000001814 */
[----:B------:R-:W4:Y:S04]  /*23080*/  LDL.LU.64 R22, [R1+0x20f0] ;  /* 0x0020f00001167983 */ /* 0x000f280000300a00 */
[----:B------:R-:W4:-:S13]  /*23090*/  LDL.LU.64 R20, [R1+0x20e8] ;  /* 0x0020e80001147983 */ /* 0x000f1a0000300a00 */
        /* <DEDUP_REMOVED lines=22> */
[----:B------:R-:W4:-:S15]  /*23200*/  LDL.LU.64 R22, [R1+0x2090] ;  /* 0x0020900001167983 */ /* 0x000f1e0000300a00 */
[----:B------:R-:W-:Y:S02]  /*23210*/  NOP ;  /* 0x0000000000007918 */ /* 0x000fe40000000000 */
[----:B------:R-:W-:Y:S04]  /*23220*/  STL.64 [R1+0x260], R24 ;  /* 0x0002601801007387 */ /* 0x000fe80000100a00 */
[----:B------:R0:W-:Y:S04]  /*23230*/  STL.64 [R1+0x268], R26 ;  /* 0x0002681a01007387 */ /* 0x0001e80000100a00 */
[----:B0-----:R-:W4:Y:S04]  /*23240*/  LDL.LU.64 R26, [R1+0x2088] ;  /* 0x00208800011a7983 */ /* 0x001f280000300a00 */
[----:B------:R-:W4:Y:S02]  /*23250*/  LDL.LU.64 R24, [R1+0x2080] ;  /* 0x0020800001187983 */ /* 0x000f240000300a00 */
[----:B----4-:R-:W-:Y:S02]  /*23260*/  HMMA.16816.F32 R20, R12, R22, R24 ;  /* 0x000000160c14723c */ /* 0x010fe40000001818 */
[----:B------:R-:W4:-:S15]  /*23270*/  LDL.LU.64 R24, [R1+0x2078] ;  /* 0x0020780001187983 */ /* 0x000f1e0000300a00 */
[----:B------:R-:W-:Y:S02]  /*23280*/  NOP ;  /* 0x0000000000007918 */ /* 0x000fe40000000000 */
[----:B------:R-:W-:Y:S04]  /*23290*/  STL.64 [R1+0x250], R20 ;  /* 0x0002501401007387 */ /* 0x000fe80000100a00 */
[----:B------:R0:W-:Y:S04]  /*232a0*/  STL.64 [R1+0x258], R22 ;  /* 0x0002581601007387 */ /* 0x0001e80000100a00 */
[----:B0-----:R-:W2:Y:S04]  /*232b0*/  LDL.LU.64 R22, [R1+0x2070] ;  /* 0x0020700001167983 */ /* 0x001ea80000300a00 */
[----:B------:R-:W2:Y:S02]  /*232c0*/  LDL.LU.64 R20, [R1+0x2068] ;  /* 0x0020680001147983 */ /* 0x000ea40000300a00 */
[----:B--2---:R-:W-:Y:S02]  /*232d0*/  HMMA.16816.F32 R12, R12, R18, R20 ;  /* 0x000000120c0c723c */ /* 0x004fe40000001814 */
[----:B------:R-:W2:Y:S04]  /*232e0*/  LDL.LU.64 R20, [R1+0x2060] ;  /* 0x0020600001147983 */ /* 0x000ea80000300a00 */
[----:B------:R-:W2:Y:S04]  /*232f0*/  LDL.LU.64 R18, [R1+0x2058] ;  /* 0x0020580001127983 */ /* 0x000ea80000300a00 */
[----:B------:R-:W2:Y:S09]  /*23300*/  LDL.LU.64 R16, [R1+0x2050] ;  /* 0x0020500001107983 */ /* 0x000eb20000300a00 */
[----:B------:R0:W-:Y:S04]  /*23310*/  STL.64 [R1+0x240], R12 ;  /* 0x0002400c01007387 */ /* 0x0001e80000100a00 */
[----:B------:R-:W-:Y:S04]  /*23320*/  STL.64 [R1+0x248], R14 ;  /* 0x0002480e01007387 */ /* 0x000fe80000100a00 */
[----:B0-----:R-:W3:Y:S01]  /*23330*/  LDL.LU.64 R12, [R1+0xc0] ;  /* 0x0000c000010c7983 */ /* 0x001ee20000300a00 */
[----:B--2---:R-:W-:Y:S03]  /*23340*/  HMMA.16816.F32 R8, R16, R20, R8 ;  /* 0x000000141008723c */ /* 0x004fe60000001808 */
[----:B---3--:R0:W-:Y:S04]  /*23350*/  STL.64 [R1+0x2018], R12 ;  /* 0x0020180c01007387 */ /* 0x0081e80000100a00 */
[----:B0-----:R-:W2:Y:S04]  /*23360*/  LDL.LU R12, [R1+0x2f0] ;  /* 0x0002f000010c7983 */ /* 0x001ea80000300800 */
[----:B------:R-:W2:Y:S04]  /*23370*/  LDL.LU R13, [R1+0x2f4] ;  /* 0x0002f400010d7983 */ /* 0x000ea80000300800 */
[----:B------:R-:W2:Y:S04]  /*23380*/  LDL.LU R14, [R1+0x2f8] ;  /* 0x0002f800010e7983 */ /* 0x000ea80000300800 */
[----:B------:R-:W2:Y:S04]  /*23390*/  LDL.LU R15, [R1+0x2fc] ;  /* 0x0002fc00010f7983 */ /* 0x000ea80000300800 */
[----:B------:R-:W-:Y:S04]  /*233a0*/  STL.64 [R1+0x230], R8 ;  /* 0x0002300801007387 */ /* 0x000fe80000100a00 */
[----:B------:R0:W-:Y:S04]  /*233b0*/  STL.64 [R1+0x238], R10 ;  /* 0x0002380a01007387 */ /* 0x0001e80000100a00 */
[----:B------:R-:W4:Y:S01]  /*233c0*/  LDL.LU.64 R22, [R1+0x2048] ;  /* 0x0020480001167983 */ /* 0x000f220000300a00 */
[----:B0-----:R-:W-:-:S02]  /*233d0*/  IMAD.MOV.U32 R11, RZ, RZ, R20 ;  /* 0x000000ffff0b7224 */ /* 0x001fc400078e0014 */
[----:B------:R-:W-:Y:S02]  /*233e0*/  IMAD.MOV.U32 R10, RZ, RZ, R21 ;  /* 0x000000ffff0a7224 */ /* 0x000fe400078e0015 */
[----:B------:R-:W4:Y:S02]  /*233f0*/  LDL.LU.64 R20, [R1+0x2040] ;  /* 0x0020400001147983 */ /* 0x000f240000300a00 */
[----:B----4-:R-:W-:-:S15]  /*23400*/  HMMA.16816.F32 R20, R16, R24, R20 ;  /* 0x000000181014723c */ /* 0x010fde0000001814 */
[----:B------:R-:W-:-:S04]  /*23410*/  NOP ;  /* 0x0000000000007918 */ /* 0x000fc80000000000 */
[----:B------:R0:W-:Y:S04]  /*23420*/  STL.64 [R1+0x220], R20 ;  /* 0x0002201401007387 */ /* 0x0001e80000100a00 */
[----:B------:R1:W-:Y:S01]  /*23430*/  STL.64 [R1+0x228], R22 ;  /* 0x0002281601007387 */ /* 0x0003e20000100a00 */
[----:B0-----:R-:W-:-:S03]  /*23440*/  IMAD.MOV.U32 R21, RZ, RZ, R24 ;  /* 0x000000ffff157224 */ /* 0x001fc600078e0018 */
[----:B-1----:R-:W3:Y:S01]  /*23450*/  LDL.LU.64 R22, [R1+0x2038] ;  /* 0x0020380001167983 */ /* 0x002ee20000300a00 */
[----:B------:R-:W-:-:S03]  /*23460*/  IMAD.MOV.U32 R20, RZ, RZ, R25 ;  /* 0x000000ffff147224 */ /* 0x000fc600078e0019 */
[----:B------:R-:W4:Y:S02]  /*23470*/  LDL.LU.64 R24, [R1+0x2030] ;  /* 0x0020300001187983 */ /* 0x000f240000300a00 */
[----:B----4-:R-:W-:-:S15]  /*23480*/  HMMA.16816.F32 R4, R16, R24, R4 ;  /* 0x000000181004723c */ /* 0x010fde0000001804 */
[----:B------:R-:W-:-:S04]  /*23490*/  NOP ;  /* 0x0000000000007918 */ /* 0x000fc80000000000 */
[----:B------:R0:W-:Y:S04]  /*234a0*/  STL.64 [R1+0x210], R4 ;  /* 0x0002100401007387 */ /* 0x0001e80000100a00 */
[----:B------:R-:W-:Y:S04]  /*234b0*/  STL.64 [R1+0x218], R6 ;  /* 0x0002180601007387 */ /* 0x000fe80000100a00 */
[----:B------:R-:W4:Y:S01]  /*234c0*/  LDL.LU.64 R26, [R1+0x2028] ;  /* 0x00202800011a7983 */ /* 0x000f220000300a00 */
[----:B0-----:R-:W-:Y:S01]  /*234d0*/  MOV R5, R24 ;  /* 0x0000001800057202 */ /* 0x001fe20000000f00 */
[----:B------:R-:W-:-:S02]  /*234e0*/  IMAD.MOV.U32 R4, RZ, RZ, R25 ;  /* 0x000000ffff047224 */ /* 0x000fc400078e0019 */
[----:B------:R-:W2:Y:S02]  /*234f0*/  LDL.LU.64 R24, [R1+0x2020] ;  /* 0x0020200001187983 */ /* 0x000ea40000300a00 */
[----:B--2---:R-:W-:-:S15]  /*23500*/  HMMA.16816.F32 R12, R16, R24, R12 ;  /* 0x00000018100c723c */ /* 0x004fde000000180c */
[----:B------:R-:W-:-:S04]  /*23510*/  NOP ;  /* 0x0000000000007918 */ /* 0x000fc80000000000 */
[----:B------:R0:W-:Y:S04]  /*23520*/  STL.64 [R1+0x200], R12 ;  /* 0x0002000c01007387 */ /* 0x0001e80000100a00 */
[----:B------:R-:W-:Y:S04]  /*23530*/  STL.64 [R1+0x208], R14 ;  /* 0x0002080e01007387 */ /* 0x000fe80000100a00 */
[----:B0-----:R-:W2:Y:S04]  /*23540*/  LDL.LU.64 R12, [R1+0x2018] ;  /* 0x00201800010c7983 */ /* 0x001ea80000300a00 */
[----:B----4-:R-:W-:Y:S04]  /*23550*/  STL.64 [R1+0x1f78], R26 ;  /* 0x001f781a01007387 */ /* 0x010fe80000100a00 */
[----:B------:R0:W-:Y:S04]  /*23560*/  STL.64 [R1+0x1f70], R24 ;  /* 0x001f701801007387 */ /* 0x0001e80000100a00 */
[----:B0-----:R-:W2:Y:S04]  /*23570*/  LDL.LU R24, [R1+0x2e0] ;  /* 0x0002e00001187983 */ /* 0x001ea80000300800 */
[----:B------:R-:W2:Y:S04]  /*23580*/  LDL.LU R25, [R1+0x2e4] ;  /* 0x0002e40001197983 */ /* 0x000ea80000300800 */
[----:B------:R-:W2:Y:S04]  /*23590*/  LDL.LU R26, [R1+0x2e8] ;  /* 0x0002e800011a7983 */ /* 0x000ea80000300800 */
[----:B------:R-:W2:Y:S02]  /*235a0*/  LDL.LU R27, [R1+0x2ec] ;  /* 0x0002ec00011b7983 */ /* 0x000ea40000300800 */
[----:B--2---:R-:W-:-:S15]  /*235b0*/  HMMA.16816.F32 R24, R16, R12, R24 ;  /* 0x0000000c1018723c */ /* 0x004fde0000001818 */
[----:B------:R-:W-:-:S04]  /*235c0*/  NOP ;  /* 0x0000000000007918 */ /* 0x000fc80000000000 */
[----:B------:R0:W-:Y:S04]  /*235d0*/  STL.64 [R1+0x1f0], R24 ;  /* 0x0001f01801007387 */ /* 0x0001e80000100a00 */
[----:B------:R-:W-:Y:S01]  /*235e0*/  STL.64 [R1+0x1f8], R26 ;  /* 0x0001f81a01007387 */ /* 0x000fe20000100a00 */
[----:B0-----:R-:W-:Y:S02]  /*235f0*/  IMAD.MOV.U32 R24, RZ, RZ, R5 ;  /* 0x000000ffff187224 */ /* 0x001fe400078e0005 */
[----:B------:R-:W-:-:S05]  /*23600*/  IMAD.MOV.U32 R25, RZ, RZ, R4 ;  /* 0x000000ffff197224 */ /* 0x000fca00078e0004 */
[----:B------:R-:W-:Y:S04]  /*23610*/  STL.64 [R1+0x1f90], R24 ;  /* 0x001f901801007387 */ /* 0x000fe80000100a00 */
[----:B------:R0:W-:Y:S04]  /*23620*/  STL.64 [R1+0x1f68], R12 ;  /* 0x001f680c01007387 */ /* 0x0001e80000100a00 */
[----:B0-----:R-:W2:Y:S04]  /*23630*/  LDL.LU R12, [R1+0x120] ;  /* 0x00012000010c7983 */ /* 0x001ea80000300800 */
[----:B------:R-:W2:Y:S04]  /*23640*/  LDL.LU R13, [R1+0x124] ;  /* 0x00012400010d7983 */ /* 0x000ea80000300800 */
[----:B------:R-:W4:Y:S04]  /*23650*/  LDL R8, [R1+0xb0] ;  /* 0x0000b00001087983 */ /* 0x000f280000100800 */
[----:B------:R-:W4:Y:S04]  /*23660*/  LDL R9, [R1+0xb4] ;  /* 0x0000b40001097983 */ /* 0x000f280000100800 */
[----:B------:R-:W2:Y:S04]  /*23670*/  LDL.LU R4, [R1+0x2c0] ;  /* 0x0002c00001047983 */ /* 0x000ea80000300800 */
[----:B------:R-:W2:Y:S04]  /*23680*/  LDL.LU R5, [R1+0x2c4] ;  /* 0x0002c40001057983 */ /* 0x000ea80000300800 */
[----:B------:R-:W2:Y:S04]  /*23690*/  LDL.LU R6, [R1+0x2c8] ;  /* 0x0002c80001067983 */ /* 0x000ea80000300800 */
[----:B------:R-:W2:Y:S01]  /*236a0*/  LDL.LU R7, [R1+0x2cc] ;  /* 0x0002cc0001077983 */ /* 0x000ea20000300800 */
[----:B------:R-:W-:-:S02]  /*236b0*/  IMAD.MOV.U32 R24, RZ, RZ, R21 ;  /* 0x000000ffff187224 */ /* 0x000fc400078e0015 */
[----:B------:R-:W-:Y:S02]  /*236c0*/  IMAD.MOV.U32 R25, RZ, RZ, R20 ;  /* 0x000000ffff197224 */ /* 0x000fe400078e0014 */
[----:B---3--:R-:W-:Y:S02]  /*236d0*/  IMAD.MOV.U32 R14, RZ, RZ, R23 ;  /* 0x000000ffff0e7224 */ /* 0x008fe400078e0017 */
[----:B------:R-:W-:Y:S01]  /*236e0*/  IMAD.MOV.U32 R15, RZ, RZ, R22 ;  /* 0x000000ffff0f7224 */ /* 0x000fe200078e0016 */
[----:B--2---:R-:W-:Y:S04]  /*236f0*/  STL.64 [R1+0x2008], R6 ;  /* 0x0020080601007387 */ /* 0x004fe80000100a00 */
[----:B------:R0:W-:Y:S04]  /*23700*/  STL.64 [R1+0x2000], R4 ;  /* 0x0020000401007387 */ /* 0x0001e80000100a00 */
[----:B0-----:R-:W4:Y:S04]  /*23710*/  LDL.LU R4, [R1+0x2d0] ;  /* 0x0002d00001047983 */ /* 0x001f280000300800 */
[----:B------:R-:W4:Y:S04]  /*23720*/  LDL.LU R5, [R1+0x2d4] ;  /* 0x0002d40001057983 */ /* 0x000f280000300800 */
[----:B------:R-:W4:Y:S04]  /*23730*/  LDL.LU R6, [R1+0x2d8] ;  /* 0x0002d80001067983 */ /* 0x000f280000300800 */
[----:B------:R-:W4:Y:S04]  /*23740*/  LDL.LU R7, [R1+0x2dc] ;  /* 0x0002dc0001077983 */ /* 0x000f280000300800 */
[----:B------:R-:W2:Y:S04]  /*23750*/  LDL.LU R20, [R1+0x2a0] ;  /* 0x0002a00001147983 */ /* 0x000ea80000300800 */
[----:B------:R-:W2:Y:S04]  /*23760*/  LDL.LU R21, [R1+0x2a4] ;  /* 0x0002a40001157983 */ /* 0x000ea80000300800 */
[----:B------:R-:W2:Y:S04]  /*23770*/  LDL.LU R22, [R1+0x2a8] ;  /* 0x0002a80001167983 */ /* 0x000ea80000300800 */
[----:B------:R-:W2:Y:S04]  /*23780*/  LDL.LU R23, [R1+0x2ac] ;  /* 0x0002ac0001177983 */ /* 0x000ea80000300800 */
[----:B------:R-:W-:Y:S04]  /*23790*/  STL.64 [R1+0x1fa8], R24 ;  /* 0x001fa81801007387 */ /* 0x000fe80000100a00 */
[----:B------:R-:W-:Y:S04]  /*237a0*/  STL.64 [R1+0x1f88], R14 ;  /* 0x001f880e01007387 */ /* 0x000fe80000100a00 */
[----:B------:R0:W-:Y:S04]  /*237b0*/  STL.64 [R1+0x1f80], R12 ;  /* 0x001f800c01007387 */ /* 0x0001e80000100a00 */
[----:B0-----:R-:W3:Y:S04]  /*237c0*/  LDL.LU R12, [R1+0x130] ;  /* 0x00013000010c7983 */ /* 0x001ee80000300800 */
[----:B------:R-:W3:Y:S04]  /*237d0*/  LDL.LU R13, [R1+0x134] ;  /* 0x00013400010d7983 */ /* 0x000ee80000300800 */
[----:B------:R-:W2:Y:S01]  /*237e0*/  LDL.LU R14, [R1+0x138] ;  /* 0x00013800010e7983 */ /* 0x000ea20000300800 */
[----:B------:R-:W-:-:S03]  /*237f0*/  IMAD.MOV.U32 R15, RZ, RZ, R29 ;  /* 0x000000ffff0f7224 */ /* 0x000fc600078e001d */
[----:B------:R-:W3:Y:S01]  /*23800*/  LDL.LU R29, [R1+0x2010] ;  /* 0x00201000011d7983 */ /* 0x000ee20000300800 */
[----:B------:R-:W-:Y:S02]  /*23810*/  IMAD.MOV.U32 R24, RZ, RZ, R11 ;  /* 0x000000ffff187224 */ /* 0x000fe400078e000b */
[----:B------:R-:W-:Y:S01]  /*23820*/  IMAD.MOV.U32 R25, RZ, RZ, R10 ;  /* 0x000000ffff197224 */ /* 0x000fe200078e000a */
[----:B--2---:R-:W-:Y:S04]  /*23830*/  STL.64 [R1+0x1fa0], R14 ;  /* 0x001fa00e01007387 */ /* 0x004fe80000100a00 */
[----:B---3--:R0:W-:Y:S04]  /*23840*/  STL.64 [R1+0x1f98], R12 ;  /* 0x001f980c01007387 */ /* 0x0081e80000100a00 */
        /* <DEDUP_REMOVED lines=10> */
[----:B------:R-:W3:Y:S04]  /*238f0*/  LDL.LU.64 R6, [R1+0x2008] ;  /* 0x0020080001067983 */ /* 0x000ee80000300a00 */
[----:B------:R-:W3:Y:S04]  /*23900*/  LDL.LU.64 R4, [R1+0x2000] ;  /* 0x0020000001047983 */ /* 0x000ee80000300a00 */
[----:B------:R0:W-:Y:S04]  /*23910*/  STL.64 [R1+0x1e0], R8 ;  /* 0x0001e00801007387 */ /* 0x0001e80000100a00 */
[----:B------:R-:W-:Y:S04]  /*23920*/  STL [R1+0x1e8], R10 ;  /* 0x0001e80a01007387 */ /* 0x000fe80000100800 */
[----:B0-----:R-:W3:Y:S01]  /*23930*/  LDL.LU.64 R8, [R1+0x1ff8] ;  /* 0x001ff80001087983 */ /* 0x001ee20000300a00 */
[----:B------:R-:W-:-:S02]  /*23940*/  IMAD.MOV.U32 R15, RZ, RZ, R29 ;  /* 0x000000ffff0f7224 */ /* 0x000fc400078e001d */
[----:B------:R-:W-:-:S05]  /*23950*/  IMAD.MOV.U32 R29, RZ, RZ, R11 ;  /* 0x000000ffff1d7224 */ /* 0x000fca00078e000b */
[----:B------:R-:W-:Y:S01]  /*23960*/  STL [R1+0x1e10], R29 ;  /* 0x001e101d01007387 */ /* 0x000fe20000100800 */
[----:B---3--:R-:W-:-:S15]  /*23970*/  HMMA.16816.F32 R4, R16, R8, R4 ;  /* 0x000000081004723c */ /* 0x008fde0000001804 */
[----:B------:R-:W-:-:S04]  /*23980*/  NOP ;  /* 0x0000000000007918 */ /* 0x000fc80000000000 */
[----:B------:R-:W-:Y:S04]  /*23990*/  STL.64 [R1+0x1d0], R4 ;  /* 0x0001d00401007387 */ /* 0x000fe80000100a00 */
[----:B------:R0:W-:Y:S04]  /*239a0*/  STL.64 [R1+0x1d8], R6 ;  /* 0x0001d80601007387 */ /* 0x0001e80000100a00 */
[----:B0-----:R-:W3:Y:S04]  /*239b0*/  LDL.LU.64 R6, [R1+0x1ff0] ;  /* 0x001ff00001067983 */ /* 0x001ee80000300a00 */
[----:B------:R-:W4:Y:S04]  /*239c0*/  LDL.LU.64 R4, [R1+0x1fe8] ;  /* 0x001fe80001047983 */ /* 0x000f280000300a00 */
[----:B------:R0:W-:Y:S04]  /*239d0*/  STL.64 [R1+0x1f50], R8 ;  /* 0x001f500801007387 */ /* 0x0001e80000100a00 */
[----:B0-----:R-:W2:Y:S04]  /*239e0*/  LDL.LU R8, [R1+0xf0] ;  /* 0x0000f00001087983 */ /* 0x001ea80000300800 */
[----:B------:R-:W2:Y:S01]  /*239f0*/  LDL.LU R9, [R1+0xf4] ;  /* 0x0000f40001097983 */ /* 0x000ea20000300800 */
[----:B----4-:R-:W-:-:S02]  /*23a00*/  IMAD.MOV.U32 R10, RZ, RZ, R5 ;  /* 0x000000ffff0a7224 */ /* 0x010fc400078e0005 */
[----:B------:R-:W-:Y:S01]  /*23a10*/  IMAD.MOV.U32 R11, RZ, RZ, R4 ;  /* 0x000000ffff0b7224 */ /* 0x000fe200078e0004 */
[----:B------:R-:W4:Y:S04]  /*23a20*/  LDL.LU R5, [R1+0x1fe4] ;  /* 0x001fe40001057983 */ /* 0x000f280000300800 */
[----:B------:R-:W4:Y:S04]  /*23a30*/  LDL.LU R4, [R1+0x1fe0] ;  /* 0x001fe00001047983 */ /* 0x000f280000300800 */
[----:B------:R0:W-:Y:S04]  /*23a40*/  STL.64 [R1+0x1f60], R10 ;  /* 0x001f600a01007387 */ /* 0x0001e80000100a00 */
[----:B--2---:R1:W-:Y:S01]  /*23a50*/  STL.64 [R1+0x1f58], R8 ;  /* 0x001f580801007387 */ /* 0x0043e20000100a00 */
[----:B0-----:R-:W-:-:S02]  /*23a60*/  IMAD.MOV.U32 R10, RZ, RZ, R28 ;  /* 0x000000ffff0a7224 */ /* 0x001fc400078e001c */
[----:B------:R-:W-:Y:S01]  /*23a70*/  IMAD.MOV.U32 R11, RZ, RZ, R2 ;  /* 0x000000ffff0b7224 */ /* 0x000fe200078e0002 */
[----:B-1----:R-:W2:Y:S04]  /*23a80*/  LDL.LU R8, [R1+0x110] ;  /* 0x0001100001087983 */ /* 0x002ea80000300800 */
[----:B------:R-:W2:Y:S04]  /*23a90*/  LDL.LU R9, [R1+0x114] ;  /* 0x0001140001097983 */ /* 0x000ea80000300800 */
[----:B------:R-:W2:Y:S04]  /*23aa0*/  LDL.LU R28, [R1+0x1fdc] ;  /* 0x001fdc00011c7983 */ /* 0x000ea80000300800 */
[----:B------:R-:W2:Y:S01]  /*23ab0*/  LDL.LU R2, [R1+0x1fd8] ;  /* 0x001fd80001027983 */ /* 0x000ea20000300800 */
[----:B----4-:R-:W-:Y:S03]  /*23ac0*/  HMMA.16816.F32 R16, R16, R4, R20 ;  /* 0x000000041010723c */ /* 0x010fe60000001814 */
[----:B------:R-:W4:Y:S04]  /*23ad0*/  LDL.LU.64 R22, [R1+0x1fd0] ;  /* 0x001fd00001167983 */ /* 0x000f280000300a00 */
[----:B------:R-:W4:-:S12]  /*23ae0*/  LDL.LU.64 R20, [R1+0x1fc8] ;  /* 0x001fc80001147983 */ /* 0x000f180000300a00 */
[----:B------:R-:W-:Y:S04]  /*23af0*/  STL [R1+0x1c0], R16 ;  /* 0x0001c01001007387 */ /* 0x000fe80000100800 */
[----:B------:R-:W-:Y:S01]  /*23b00*/  STL.64 [R1+0x1c8], R18 ;  /* 0x0001c81201007387 */ /* 0x000fe20000100a00 */
[----:B------:R-:W-:-:S03]  /*23b10*/  IMAD.MOV.U32 R29, RZ, RZ, R17 ;  /* 0x000000ffff1d7224 */ /* 0x000fc600078e0011 */
[----:B------:R0:W-:Y:S02]  /*23b20*/  STL.64 [R1+0x1f48], R4 ;  /* 0x001f480401007387 */ /* 0x0001e40000100a00 */
[----:B0-----:R-:W-:Y:S02]  /*23b30*/  IMAD.MOV.U32 R4, RZ, RZ, R0 ;  /* 0x000000ffff047224 */ /* 0x001fe400078e0000 */
[----:B------:R-:W-:Y:S01]  /*23b40*/  IMAD.MOV.U32 R5, RZ, RZ, R3 ;  /* 0x000000ffff057224 */ /* 0x000fe200078e0003 */
[----:B------:R-:W2:Y:S04]  /*23b50*/  LDL.LU R0, [R1+0x1fc4] ;  /* 0x001fc40001007983 */ /* 0x000ea80000300800 */
[----:B------:R-:W2:Y:S04]  /*23b60*/  LDL.LU R3, [R1+0x1fc0] ;  /* 0x001fc00001037983 */ /* 0x000ea80000300800 */
[----:B------:R-:W2:Y:S04]  /*23b70*/  LDL.LU.64 R16, [R1+0xb0] ;  /* 0x0000b00001107983 */ /* 0x000ea80000300a00 */
[----:B------:R-:W-:Y:S01]  /*23b80*/  STL [R1+0x1ee0], R29 ;  /* 0x001ee01d01007387 */ /* 0x000fe20000100800 */
[----:B----4-:R-:W-:Y:S03]  /*23b90*/  HMMA.16816.F32 R24, R20, R24, R12 ;  /* 0x000000181418723c */ /* 0x010fe6000000180c */
[----:B------:R-:W4:Y:S04]  /*23ba0*/  LDL.LU.64 R14, [R1+0x1fb8] ;  /* 0x001fb800010e7983 */ /* 0x000f280000300a00 */
[----:B------:R-:W4:-:S12]  /*23bb0*/  LDL.LU.64 R12, [R1+0x1fb0] ;  /* 0x001fb000010c7983 */ /* 0x000f180000300a00 */
[----:B------:R0:W-:Y:S04]  /*23bc0*/  STL.64 [R1+0x1b0], R24 ;  /* 0x0001b01801007387 */ /* 0x0001e80000100a00 */
[----:B------:R4:W-:Y:S04]  /*23bd0*/  STL.64 [R1+0x1b8], R26 ;  /* 0x0001b81a01007387 */ /* 0x0009e80000100a00 */
[----:B0-----:R-:W4:Y:S02]  /*23be0*/  LDL.LU.64 R24, [R1+0x1fa8] ;  /* 0x001fa80001187983 */ /* 0x001f240000300a00 */
[----:B----4-:R-:W-:Y:S02]  /*23bf0*/  HMMA.16816.F32 R24, R20, R24, R12 ;  /* 0x000000181418723c */ /* 0x010fe4000000180c */
[----:B------:R-:W4:Y:S04]  /*23c00*/  LDL.LU.64 R14, [R1+0x1fa0] ;  /* 0x001fa000010e7983 */ /* 0x000f280000300a00 */
[----:B------:R-:W4:-:S13]  /*23c10*/  LDL.LU.64 R12, [R1+0x1f98] ;  /* 0x001f9800010c7983 */ /* 0x000f1a0000300a00 */
[----:B------:R0:W-:Y:S04]  /*23c20*/  STL.64 [R1+0x1a0], R24 ;  /* 0x0001a01801007387 */ /* 0x0001e80000100a00 */
[----:B------:R4:W-:Y:S04]  /*23c30*/  STL.64 [R1+0x1a8], R26 ;  /* 0x0001a81a01007387 */ /* 0x0009e80000100a00 */
[----:B0-----:R-:W4:Y:S02]  /*23c40*/  LDL.LU.64 R24, [R1+0x1f90] ;  /* 0x001f900001187983 */ /* 0x001f240000300a00 */
[----:B----4-:R-:W-:Y:S02]  /*23c50*/  HMMA.16816.F32 R24, R20, R24, R12 ;  /* 0x000000181418723c */ /* 0x010fe4000000180c */
[----:B------:R-:W4:Y:S04]  /*23c60*/  LDL.LU.64 R14, [R1+0x1f88] ;  /* 0x001f8800010e7983 */ /* 0x000f280000300a00 */
[----:B------:R-:W4:-:S13]  /*23c70*/  LDL.LU.64 R12, [R1+0x1f80] ;  /* 0x001f8000010c7983 */ /* 0x000f1a0000300a00 */
[----:B------:R-:W-:Y:S04]  /*23c80*/  STL.64 [R1+0x190], R24 ;  /* 0x0001901801007387 */ /* 0x000fe80000100a00 */
[----:B------:R0:W-:Y:S04]  /*23c90*/  STL.64 [R1+0x198], R26 ;  /* 0x0001981a01007387 */ /* 0x0001e80000100a00 */
[----:B0-----:R-:W2:Y:S04]  /*23ca0*/  LDL.LU.64 R26, [R1+0x1f78] ;  /* 0x001f7800011a7983 */ /* 0x001ea80000300a00 */
[----:B------:R-:W4:Y:S02]  /*23cb0*/  LDL.LU.64 R24, [R1+0x1f70] ;  /* 0x001f700001187983 */ /* 0x000f240000300a00 */
[----:B----4-:R-:W-:-:S15]  /*23cc0*/  HMMA.16816.F32 R12, R20, R24, R12 ;  /* 0x00000018140c723c */ /* 0x010fde000000180c */
[----:B------:R-:W-:-:S04]  /*23cd0*/  NOP ;  /* 0x0000000000007918 */ /* 0x000fc80000000000 */
[----:B------:R0:W-:Y:S04]  /*23ce0*/  STL.64 [R1+0x180], R12 ;  /* 0x0001800c01007387 */ /* 0x0001e80000100a00 */
[----:B------:R-:W-:Y:S04]  /*23cf0*/  STL.64 [R1+0x188], R14 ;  /* 0x0001880e01007387 */ /* 0x000fe80000100a00 */
[----:B0-----:R-:W4:Y:S04]  /*23d00*/  LDL.LU.64 R12, [R1+0x1f68] ;  /* 0x001f6800010c7983 */ /* 0x001f280000300a00 */
[----:B--2---:R-:W-:Y:S04]  /*23d10*/  STL.64 [R1+0x1f08], R26 ;  /* 0x001f081a01007387 */ /* 0x004fe80000100a00 */
[----:B------:R0:W-:Y:S04]  /*23d20*/  STL.64 [R1+0x1f00], R24 ;  /* 0x001f001801007387 */ /* 0x0001e80000100a00 */
[----:B0-----:R-:W2:Y:S04]  /*23d30*/  LDL.LU.64 R24, [R1] ;  /* 0x0000000001187983 */ /* 0x001ea80000300a00 */
[----:B--2---:R0:W-:Y:S04]  /*23d40*/  STL.64 [R1+0x1f18], R24 ;  /* 0x001f181801007387 */ /* 0x0041e80000100a00 */
[----:B0-----:R-:W2:Y:S01]  /*23d50*/  LDL.LU.64 R24, [R1+0x10] ;  /* 0x0000100001187983 */ /* 0x001ea20000300a00 */
[----:B----4-:R-:W-:Y:S03]  /*23d60*/  HMMA.16816.F32 R8, R20, R12, R8 ;  /* 0x0000000c1408723c */ /* 0x010fe60000001808 */
[----:B--2---:R0:W-:Y:S04]  /*23d70*/  STL.64 [R1+0x1f20], R24 ;  /* 0x001f201801007387 */ /* 0x0041e80000100a00 */
[----:B0-----:R-:W2:-:S12]  /*23d80*/  LDL.LU.64 R24, [R1+0x20] ;  /* 0x0000200001187983 */ /* 0x001e980000300a00 */
[----:B------:R-:W-:Y:S04]  /*23d90*/  STL.64 [R1+0x170], R8 ;  /* 0x0001700801007387 */ /* 0x000fe80000100a00 */
[----:B------:R0:W-:Y:S04]  /*23da0*/  STL.64 [R1+0x178], R10 ;  /* 0x0001780a01007387 */ /* 0x0001e80000100a00 */
[----:B0-----:R-:W4:Y:S04]  /*23db0*/  LDL.LU.64 R10, [R1+0x1f60] ;  /* 0x001f6000010a7983 */ /* 0x001f280000300a00 */
[----:B------:R-:W4:Y:S04]  /*23dc0*/  LDL.LU.64 R8, [R1+0x1f58] ;  /* 0x001f580001087983 */ /* 0x000f280000300a00 */
[----:B------:R0:W-:Y:S04]  /*23dd0*/  STL.64 [R1+0x1f10], R12 ;  /* 0x001f100c01007387 */ /* 0x0001e80000100a00 */
[----:B0-----:R-:W2:Y:S04]  /*23de0*/  LDL.LU R12, [R1+0x350] ;  /* 0x00035000010c7983 */ /* 0x001ea80000300800 */
[----:B------:R-:W2:Y:S04]  /*23df0*/  LDL.LU R13, [R1+0x354] ;  /* 0x00035400010d7983 */ /* 0x000ea80000300800 */
[----:B------:R-:W2:Y:S04]  /*23e00*/  LDL.LU R14, [R1+0x358] ;  /* 0x00035800010e7983 */ /* 0x000ea80000300800 */
[----:B------:R-:W2:Y:S01]  /*23e10*/  LDL.LU R15, [R1+0x35c] ;  /* 0x00035c00010f7983 */ /* 0x000ea20000300800 */
[----:B----4-:R-:W-:-:S15]  /*23e20*/  HMMA.16816.F32 R8, R20, R16, R8 ;  /* 0x000000101408723c */ /* 0x010fde0000001808 */
[----:B------:R-:W-:-:S04]  /*23e30*/  NOP ;  /* 0x0000000000007918 */ /* 0x000fc80000000000 */
[----:B------:R0:W-:Y:S04]  /*23e40*/  STL.64 [R1+0x160], R8 ;  /* 0x0001600801007387 */ /* 0x0001e80000100a00 */
[----:B------:R-:W-:Y:S04]  /*23e50*/  STL.64 [R1+0x168], R10 ;  /* 0x0001680a01007387 */ /* 0x000fe80000100a00 */
[----:B0-----:R-:W3:Y:S02]  /*23e60*/  LDL.LU.64 R8, [R1+0x1f50] ;  /* 0x001f500001087983 */ /* 0x001ee40000300a00 */
[----:B---3--:R-:W-:Y:S01]  /*23e70*/  HMMA.16816.F32 R4, R20, R8, R4 ;  /* 0x000000081404723c */ /* 0x008fe20000001804 */
[----:B------:R-:W-:-:S02]  /*23e80*/  IMAD.MOV.U32 R19, RZ, RZ, R8 ;  /* 0x000000ffff137224 */ /* 0x000fc400078e0008 */
[----:B------:R-:W-:-:S15]  /*23e90*/  IMAD.MOV.U32 R18, RZ, RZ, R9 ;  /* 0x000000ffff127224 */ /* 0x000fde00078e0009 */
[----:B------:R-:W-:Y:S01]  /*23ea0*/  NOP ;  /* 0x0000000000007918 */ /* 0x000fe20000000000 */
[----:B------:R0:W-:Y:S04]  /*23eb0*/  STL.64 [R1+0x150], R4 ;  /* 0x0001500401007387 */ /* 0x0001e80000100a00 */
[----:B------:R1:W-:Y:S04]  /*23ec0*/  STL.64 [R1+0x158], R6 ;  /* 0x0001580601007387 */ /* 0x0003e80000100a00 */
[----:B0-----:R-:W3:Y:S04]  /*23ed0*/  LDL.LU.64 R4, [R1+0x1f48] ;  /* 0x001f480001047983 */ /* 0x001ee80000300a00 */
[----:B------:R-:W3:Y:S04]  /*23ee0*/  LDL.LU.64 R10, [R1+0x1f40] ;  /* 0x001f4000010a7983 */ /* 0x000ee80000300a00 */
[----:B------:R-:W3:Y:S04]  /*23ef0*/  LDL.LU.64 R8, [R1+0x1f38] ;  /* 0x001f380001087983 */ /* 0x000ee80000300a00 */
[----:B-1----:R-:W2:Y:S01]  /*23f00*/  LDL.LU.64 R6, [R1+0x1f30] ;  /* 0x001f300001067983 */ /* 0x002ea20000300a00 */
[----:B---3--:R-:W-:Y:S03]  /*23f10*/  HMMA.16816.F32 R8, R20, R4, R8 ;  /* 0x000000041408723c */ /* 0x008fe60000001808 */
[----:B------:R-:W2:Y:S04]  /*23f20*/  LDL.LU.64 R4, [R1+0x1f28] ;  /* 0x001f280001047983 */ /* 0x000ea80000300a00 */
[----:B------:R-:W2:-:S12]  /*23f30*/  LDL.LU R20, [R1+0x370] ;  /* 0x0003700001147983 */ /* 0x000e980000300800 */
[----:B------:R0:W-:Y:S04]  /*23f40*/  STL.64 [R1+0x130], R8 ;  /* 0x0001300801007387 */ /* 0x0001e80000100a00 */
[----:B------:R1:W-:Y:S04]  /*23f50*/  STL.64 [R1+0x138], R10 ;  /* 0x0001380a01007387 */ /* 0x0003e80000100a00 */
[----:B------:R-:W2:Y:S04]  /*23f60*/  LDL.LU R21, [R1+0x374] ;  /* 0x0003740001157983 */ /* 0x000ea80000300800 */
[----:B------:R-:W2:Y:S04]  /*23f70*/  LDL.LU R22, [R1+0x378] ;  /* 0x0003780001167983 */ /* 0x000ea80000300800 */
[----:B------:R-:W2:Y:S04]  /*23f80*/  LDL.LU R23, [R1+0x37c] ;  /* 0x00037c0001177983 */ /* 0x000ea80000300800 */
[----:B0-----:R-:W3:Y:S04]  /*23f90*/  LDL.LU R8, [R1+0x340] ;  /* 0x0003400001087983 */ /* 0x001ee80000300800 */
[----:B------:R-:W3:Y:S04]  /*23fa0*/  LDL.LU R9, [R1+0x344] ;  /* 0x0003440001097983 */ /* 0x000ee80000300800 */
[----:B-1----:R-:W3:Y:S04]  /*23fb0*/  LDL.LU R10, [R1+0x348] ;  /* 0x00034800010a7983 */ /* 0x002ee80000300800 */
[----:B------:R-:W3:Y:S01]  /*23fc0*/  LDL.LU R11, [R1+0x34c] ;  /* 0x00034c00010b7983 */ /* 0x000ee20000300800 */
[----:B--2---:R-:W-:-:S15]  /*23fd0*/  HMMA.16816.F32 R20, R4, R24, R20 ;  /* 0x000000180414723c */ /* 0x004fde0000001814 */
[----:B------:R-:W-:-:S04]  /*23fe0*/  NOP ;  /* 0x0000000000007918 */ /* 0x000fc80000000000 */
[----:B------:R0:W-:Y:S04]  /*23ff0*/  STL.64 [R1+0x120], R20 ;  /* 0x0001201401007387 */ /* 0x0001e80000100a00 */
[----:B------:R-:W-:Y:S01]  /*24000*/  STL.64 [R1+0x128], R22 ;  /* 0x0001281601007387 */ /* 0x000fe20000100a00 */
[----:B0-----:R-:W-:Y:S02]  /*24010*/  IMAD.MOV.U32 R20, RZ, RZ, R25 ;  /* 0x000000ffff147224 */ /* 0x001fe400078e0019 */
[----:B------:R-:W-:Y:S02]  /*24020*/  IMAD.MOV.U32 R21, RZ, RZ, R24 ;  /* 0x000000ffff157224 */ /* 0x000fe400078e0018 */
[----:B------:R-:W2:Y:S04]  /*24030*/  LDL.LU.64 R24, [R1+0x1f20] ;  /* 0x001f200001187983 */ /* 0x000ea80000300a00 */
[----:B------:R0:W-:Y:S04]  /*24040*/  STL [R1+0x1eec], R20 ;  /* 0x001eec1401007387 */ /* 0x0001e80000100800 */
[----:B------:R1:W-:Y:S04]  /*24050*/  STL [R1+0x1ee8], R21 ;  /* 0x001ee81501007387 */ /* 0x0003e80000100800 */
[----:B0-----:R-:W2:Y:S04]  /*24060*/  LDL.LU R20, [R1+0x360] ;  /* 0x0003600001147983 */ /* 0x001ea80000300800 */
[----:B-1----:R-:W2:Y:S04]  /*24070*/  LDL.LU R21, [R1+0x364] ;  /* 0x0003640001157983 */ /* 0x002ea80000300800 */
[----:B------:R-:W2:Y:S04]  /*24080*/  LDL.LU R22, [R1+0x368] ;  /* 0x0003680001167983 */ /* 0x000ea80000300800 */
[----:B------:R-:W2:Y:S02]  /*24090*/  LDL.LU R23, [R1+0x36c] ;  /* 0x00036c0001177983 */ /* 0x000ea40000300800 */
[----:B--2---:R-:W-:-:S15]  /*240a0*/  HMMA.16816.F32 R20, R4, R24, R20 ;  /* 0x000000180414723c */ /* 0x004fde0000001814 */
[----:B------:R-:W-:-:S04]  /*240b0*/  NOP ;  /* 0x0000000000007918 */ /* 0x000fc80000000000 */
[----:B------:R-:W-:Y:S04]  /*240c0*/  STL.64 [R1+0x110], R20 ;  /* 0x0001101401007387 */ /* 0x000fe80000100a00 */
[----:B------:R0:W-:Y:S02]  /*240d0*/  STL.64 [R1+0x118], R22 ;  /* 0x0001181601007387 */ /* 0x0001e40000100a00 */
[----:B0-----:R-:W-:Y:S02]  /*240e0*/  IMAD.MOV.U32 R23, RZ, RZ, R24 ;  /* 0x000000ffff177224 */ /* 0x001fe400078e0018 */
[----:B------:R-:W-:Y:S02]  /*240f0*/  IMAD.MOV.U32 R22, RZ, RZ, R25 ;  /* 0x000000ffff167224 */ /* 0x000fe400078e0019 */
[----:B------:R-:W2:Y:S02]  /*24100*/  LDL.LU.64 R24, [R1+0x1f18] ;  /* 0x001f180001187983 */ /* 0x000ea40000300a00 */
[----:B--2---:R-:W-:Y:S01]  /*24110*/  HMMA.16816.F32 R12, R4, R24, R12 ;  /* 0x00000018040c723c */ /* 0x004fe2000000180c */
[----:B------:R-:W-:-:S02]  /*24120*/  IMAD.MOV.U32 R20, RZ, RZ, R24 ;  /* 0x000000ffff147224 */ /* 0x000fc400078e0018 */
[----:B------:R-:W-:-:S15]  /*24130*/  IMAD.MOV.U32 R21, RZ, RZ, R25 ;  /* 0x000000ffff157224 */ /* 0x000fde00078e0019 */
[----:B------:R-:W-:Y:S01]  /*24140*/  NOP ;  /* 0x0000000000007918 */ /* 0x000fe20000000000 */
[----:B------:R0:W-:Y:S04]  /*24150*/  STL.64 [R1+0xf0], R12 ;  /* 0x0000f00c01007387 */ /* 0x0001e80000100a00 */
[----:B------:R-:W-:Y:S04]  /*24160*/  STL.64 [R1+0xf8], R14 ;  /* 0x0000f80e01007387 */ /* 0x000fe80000100a00 */
[----:B0-----:R-:W2:Y:S04]  /*24170*/  LDL.LU.64 R12, [R1+0x1f10] ;  /* 0x001f1000010c7983 */ /* 0x001ea80000300a00 */
[----:B------:R-:W4:Y:S04]  /*24180*/  LDL.LU.64 R26, [R1+0x1f08] ;  /* 0x001f0800011a7983 */ /* 0x000f280000300a00 */
[----:B------:R-:W3:Y:S04]  /*24190*/  LDL.LU.64 R24, [R1+0x1f00] ;  /* 0x001f000001187983 */ /* 0x000ee80000300a00 */
[----:B------:R-:W-:Y:S04]  /*241a0*/  STL.64 [R1+0x1ef8], R22 ;  /* 0x001ef81601007387 */ /* 0x000fe80000100a00 */
[----:B------:R0:W-:Y:S04]  /*241b0*/  STL.64 [R1+0x1ef0], R20 ;  /* 0x001ef01401007387 */ /* 0x0001e80000100a00 */
[----:B0-----:R-:W2:Y:S04]  /*241c0*/  LDL.LU R20, [R1+0x390] ;  /* 0x0003900001147983 */ /* 0x001ea80000300800 */
[----:B------:R-:W2:Y:S04]  /*241d0*/  LDL.LU R21, [R1+0x394] ;  /* 0x0003940001157983 */ /* 0x000ea80000300800 */
[----:B------:R-:W2:Y:S04]  /*241e0*/  LDL.LU R22, [R1+0x398] ;  /* 0x0003980001167983 */ /* 0x000ea80000300800 */
[----:B------:R-:W2:Y:S01]  /*241f0*/  LDL.LU R23, [R1+0x39c] ;  /* 0x00039c0001177983 */ /* 0x000ea20000300800 */
[----:B---3--:R-:W-:Y:S03]  /*24200*/  HMMA.16816.F32 R8, R4, R24, R8 ;  /* 0x000000180408723c */ /* 0x008fe60000001808 */
[----:B----4-:R-:W-:Y:S04]  /*24210*/  STL.64 [R1+0x1e98], R26 ;  /* 0x001e981a01007387 */ /* 0x010fe80000100a00 */
[----:B------:R0:W-:-:S12]  /*24220*/  STL.64 [R1+0x1e90], R24 ;  /* 0x001e901801007387 */ /* 0x0001d80000100a00 */
[----:B------:R-:W-:Y:S04]  /*24230*/  STL.64 [R1+0xd0], R8 ;  /* 0x0000d00801007387 */ /* 0x000fe80000100a00 */
[----:B------:R-:W-:Y:S04]  /*24240*/  STL.64 [R1+0xd8], R10 ;  /* 0x0000d80a01007387 */ /* 0x000fe80000100a00 */
[----:B0-----:R-:W3:Y:S04]  /*24250*/  LDL.LU R24, [R1+0x380] ;  /* 0x0003800001187983 */ /* 0x001ee80000300800 */
[----:B------:R-:W3:Y:S04]  /*24260*/  LDL.LU R25, [R1+0x384] ;  /* 0x0003840001197983 */ /* 0x000ee80000300800 */
[----:B------:R-:W3:Y:S04]  /*24270*/  LDL.LU R26, [R1+0x388] ;  /* 0x00038800011a7983 */ /* 0x000ee80000300800 */
[----:B------:R-:W3:Y:S04]  /*24280*/  LDL.LU R27, [R1+0x38c] ;  /* 0x00038c00011b7983 */ /* 0x000ee80000300800 */
[----:B------:R-:W0:Y:S04]  /*24290*/  LDSM.16.MT88.4 R8, [R2+UR5+0x2080] ;  /* 0x002080050208783b */ /* 0x000e280008004200 */
[----:B0-----:R0:W-:Y:S01]  /*242a0*/  STL [R1+0x1ee4], R11 ;  /* 0x001ee40b01007387 */ /* 0x0011e20000100800 */
[----:B--2---:R-:W-:Y:S01]  /*242b0*/  HMMA.16816.F32 R20, R4, R16, R20 ;  /* 0x000000100414723c */ /* 0x004fe20000001814 */
[----:B------:R-:W-:-:S02]  /*242c0*/  IMAD.MOV.U32 R29, RZ, RZ, R17 ;  /* 0x000000ffff1d7224 */ /* 0x000fc400078e0011 */
[----:B0-----:R-:W-:-:S05]  /*242d0*/  IMAD.MOV.U32 R11, RZ, RZ, R16 ;  /* 0x000000ffff0b7224 */ /* 0x001fca00078e0010 */
[----:B---3--:R-:W-:-:S15]  /*242e0*/  HMMA.16816.F32 R24, R4, R12, R24 ;  /* 0x0000000c0418723c */ /* 0x008fde0000001818 */
[----:B------:R-:W-:-:S04]  /*242f0*/  NOP ;  /* 0x0000000000007918 */ /* 0x000fc80000000000 */
[----:B------:R-:W-:Y:S04]  /*24300*/  STL.64 [R1+0xa0], R24 ;  /* 0x0000a01801007387 */ /* 0x000fe80000100a00 */
[----:B------:R0:W-:Y:S02]  /*24310*/  STL.64 [R1+0xa8], R26 ;  /* 0x0000a81a01007387 */ /* 0x0001e40000100a00 */
[----:B0-----:R-:W-:Y:S02]  /*24320*/  IMAD.MOV.U32 R27, RZ, RZ, R12 ;  /* 0x000000ffff1b7224 */ /* 0x001fe400078e000c */
[----:B------:R-:W-:Y:S02]  /*24330*/  IMAD.MOV.U32 R26, RZ, RZ, R13 ;  /* 0x000000ffff1a7224 */ /* 0x000fe400078e000d */
[----:B------:R-:W0:Y:S04]  /*24340*/  LDSM.16.MT88.4 R12, [R28+UR5+0x3000] ;  /* 0x003000051c0c783b */ /* 0x000e280008004200 */
[----:B0-----:R-:W-:Y:S04]  /*24350*/  STL.64 [R1+0x1e60], R14 ;  /* 0x001e600e01007387 */ /* 0x001fe80000100a00 */
[----:B------:R0:W-:Y:S02]  /*24360*/  STL.64 [R1+0x1e58], R12 ;  /* 0x001e580c01007387 */ /* 0x0001e40000100a00 */
[----:B0-----:R-:W-:-:S02]  /*24370*/  IMAD.MOV.U32 R12, RZ, RZ, R19 ;  /* 0x000000ffff0c7224 */ /* 0x001fc400078e0013 */
[----:B------:R-:W-:Y:S02]  /*24380*/  IMAD.MOV.U32 R13, RZ, RZ, R18 ;  /* 0x000000ffff0d7224 */ /* 0x000fe400078e0012 */
[----:B------:R-:W0:Y:S04]  /*24390*/  LDSM.16.MT88.4 R16, [R28+UR5+0x3080] ;  /* 0x003080051c10783b */ /* 0x000e280008004200 */
[----:B------:R-:W-:Y:S04]  /*243a0*/  STL.64 [R1+0x90], R20 ;  /* 0x0000901401007387 */ /* 0x000fe80000100a00 */
[----:B------:R1:W-:Y:S04]  /*243b0*/  STL.64 [R1+0x98], R22 ;  /* 0x0000981601007387 */ /* 0x0003e80000100a00 */
[----:B-1----:R-:W2:Y:S04]  /*243c0*/  LDL.LU.64 R22, [R1+0x1ef8] ;  /* 0x001ef80001167983 */ /* 0x002ea80000300a00 */
[----:B------:R-:W3:Y:S04]  /*243d0*/  LDL.LU.64 R20, [R1+0x1ef0] ;  /* 0x001ef00001147983 */ /* 0x000ee80000300a00 */
[----:B0-----:R0:W-:Y:S04]  /*243e0*/  STL [R1+0x1ddc], R16 ;  /* 0x001ddc1001007387 */ /* 0x0011e80000100800 */
[----:B------:R1:W-:Y:S04]  /*243f0*/  STL [R1+0x1dd8], R17 ;  /* 0x001dd81101007387 */ /* 0x0003e80000100800 */
[----:B------:R4:W-:Y:S04]  /*24400*/  STL [R1+0x1dd4], R18 ;  /* 0x001dd41201007387 */ /* 0x0009e80000100800 */
[----:B------:R4:W-:Y:S04]  /*24410*/  STL [R1+0x1dd0], R19 ;  /* 0x001dd01301007387 */ /* 0x0009e80000100800 */
[----:B0-----:R-:W2:Y:S04]  /*24420*/  LDL.LU R16, [R1+0x3b0] ;  /* 0x0003b00001107983 */ /* 0x001ea80000300800 */
[----:B-1----:R-:W2:Y:S01]  /*24430*/  LDL.LU R17, [R1+0x3b4] ;  /* 0x0003b40001117983 */ /* 0x002ea20000300800 */
[----:B----4-:R-:W-:-:S02]  /*24440*/  IMAD.MOV.U32 R18, RZ, RZ, R3 ;  /* 0x000000ffff127224 */ /* 0x010fc400078e0003 */
[----:B------:R-:W-:Y:S01]  /*24450*/  IMAD.MOV.U32 R19, RZ, RZ, R0 ;  /* 0x000000ffff137224 */ /* 0x000fe200078e0000 */
[----:B------:R-:W-:Y:S06]  /*24460*/  STL [R1+0x1c70], R28 ;  /* 0x001c701c01007387 */ /* 0x000fec0000100800 */
[----:B--2---:R-:W-:-:S15]  /*24470*/  HMMA.16816.F32 R12, R4, R12, R16 ;  /* 0x0000000c040c723c */ /* 0x004fde0000001810 */
[----:B------:R-:W-:-:S04]  /*24480*/  NOP ;  /* 0x0000000000007918 */ /* 0x000fc80000000000 */
[----:B------:R0:W-:Y:S01]  /*24490*/  STL.64 [R1+0x80], R12 ;  /* 0x0000800c01007387 */ /* 0x0001e20000100a00 */
[----:B------:R-:W-:Y:S02]  /*244a0*/  IMAD.MOV.U32 R3, RZ, RZ, R14 ;  /* 0x000000ffff037224 */ /* 0x000fe400078e000e */
[----:B------:R-:W-:Y:S01]  /*244b0*/  IMAD.MOV.U32 R0, RZ, RZ, R15 ;  /* 0x000000ffff007224 */ /* 0x000fe200078e000f */
[----:B0-----:R-:W2:Y:S04]  /*244c0*/  LDL.LU R12, [R1+0x280] ;  /* 0x00028000010c7983 */ /* 0x001ea80000300800 */
[----:B------:R-:W2:Y:S04]  /*244d0*/  LDL.LU R13, [R1+0x284] ;  /* 0x00028400010d7983 */ /* 0x000ea80000300800 */
[----:B------:R-:W4:Y:S04]  /*244e0*/  LDL.LU R14, [R1+0x288] ;  /* 0x00028800010e7983 */ /* 0x000f280000300800 */
[----:B------:R-:W4:Y:S01]  /*244f0*/  LDL.LU R15, [R1+0x28c] ;  /* 0x00028c00010f7983 */ /* 0x000f220000300800 */
[----:B---3--:R-:W-:-:S02]  /*24500*/  IMAD.MOV.U32 R24, RZ, RZ, R20 ;  /* 0x000000ffff187224 */ /* 0x008fc400078e0014 */
[----:B------:R-:W-:Y:S01]  /*24510*/  IMAD.MOV.U32 R25, RZ, RZ, R21 ;  /* 0x000000ffff197224 */ /* 0x000fe200078e0015 */
[----:B----4-:R-:W-:Y:S04]  /*24520*/  STL.64 [R1+0x1ea8], R14 ;  /* 0x001ea80e01007387 */ /* 0x010fe80000100a00 */
[----:B--2---:R0:W-:Y:S04]  /*24530*/  STL.64 [R1+0x1ea0], R12 ;  /* 0x001ea00c01007387 */ /* 0x0041e80000100a00 */
[----:B------:R-:W2:Y:S04]  /*24540*/  LDL.LU R20, [R1+0x1eec] ;  /* 0x001eec0001147983 */ /* 0x000ea80000300800 */
[----:B------:R-:W3:Y:S04]  /*24550*/  LDL.LU R21, [R1+0x1ee8] ;  /* 0x001ee80001157983 */ /* 0x000ee80000300800 */
[----:B------:R-:W4:Y:S04]  /*24560*/  LDL R16, [R1+0x100] ;  /* 0x0001000001107983 */ /* 0x000f280000100800 */
[----:B------:R-:W4:Y:S04]  /*24570*/  LDL R17, [R1+0x104] ;  /* 0x0001040001117983 */ /* 0x000f280000100800 */
[----:B------:R1:W-:Y:S04]  /*24580*/  STL.64 [R1+0x1eb0], R24 ;  /* 0x001eb01801007387 */ /* 0x0003e80000100a00 */
[----:B0-----:R-:W2:Y:S04]  /*24590*/  LDL.LU R12, [R1+0x290] ;  /* 0x00029000010c7983 */ /* 0x001ea80000300800 */
[----:B------:R-:W2:Y:S04]  /*245a0*/  LDL.LU R13, [R1+0x294] ;  /* 0x00029400010d7983 */ /* 0x000ea80000300800 */
[----:B------:R-:W2:Y:S04]  /*245b0*/  LDL.LU R14, [R1+0x298] ;  /* 0x00029800010e7983 */ /* 0x000ea80000300800 */
[----:B------:R-:W2:Y:S01]  /*245c0*/  LDL.LU R15, [R1+0x29c] ;  /* 0x00029c00010f7983 */ /* 0x000ea20000300800 */
[----:B-1----:R-:W-:Y:S01]  /*245d0*/  IMAD.MOV.U32 R25, RZ, RZ, R22 ;  /* 0x000000ffff197224 */ /* 0x002fe200078e0016 */
[----:B------:R-:W-:-:S02]  /*245e0*/  MOV R24, R23 ;  /* 0x0000001700187202 */ /* 0x000fc40000000f00 */
[----:B--2---:R-:W-:Y:S04]  /*245f0*/  STL.64 [R1+0x1ec0], R14 ;  /* 0x001ec00e01007387 */ /* 0x004fe80000100a00 */
[----:B------:R0:W-:Y:S04]  /*24600*/  STL.64 [R1+0x1eb8], R12 ;  /* 0x001eb80c01007387 */ /* 0x0001e80000100a00 */
[----:B------:R3:W-:Y:S04]  /*24610*/  STL.64 [R1+0x1ec8], R24 ;  /* 0x001ec81801007387 */ /* 0x0007e80000100a00 */
[----:B0-----:R-:W2:Y:S04]  /*24620*/  LDL.LU R12, [R1+0x2b0] ;  /* 0x0002b000010c7983 */ /* 0x001ea80000300800 */
[----:B------:R-:W2:Y:S04]  /*24630*/  LDL.LU R13, [R1+0x2b4] ;  /* 0x0002b400010d7983 */ /* 0x000ea80000300800 */
[----:B------:R-:W2:Y:S04]  /*24640*/  LDL.LU R14, [R1+0x2b8] ;  /* 0x0002b800010e7983 */ /* 0x000ea80000300800 */
[----:B------:R-:W2:Y:S01]  /*24650*/  LDL.LU R15, [R1+0x2bc] ;  /* 0x0002bc00010f7983 */ /* 0x000ea20000300800 */
[----:B---3--:R-:W-:-:S02]  /*24660*/  IMAD.MOV.U32 R24, RZ, RZ, R21 ;  /* 0x000000ffff187224 */ /* 0x008fc400078e0015 */
[----:B------:R-:W-:Y:S02]  /*24670*/  IMAD.MOV.U32 R25, RZ, RZ, R20 ;  /* 0x000000ffff197224 */ /* 0x000fe400078e0014 */
[----:B------:R-:W0:Y:S04]  /*24680*/  LDSM.16.MT88.4 R20, [R2+UR5+0x3000] ;  /* 0x003000050214783b */ /* 0x000e280008004200 */
[----:B--2---:R-:W-:Y:S04]  /*24690*/  STL.64 [R1+0x1ed8], R14 ;  /* 0x001ed80e01007387 */ /* 0x004fe80000100a00 */
[----:B------:R1:W-:Y:S04]  /*246a0*/  STL.64 [R1+0x1ed0], R12 ;  /* 0x001ed00c01007387 */ /* 0x0003e80000100a00 */
[----:B-1----:R-:W2:Y:S04]  /*246b0*/  LDL.LU R12, [R1+0x330] ;  /* 0x00033000010c7983 */ /* 0x002ea80000300800 */
[----:B------:R-:W2:Y:S04]  /*246c0*/  LDL.LU R13, [R1+0x334] ;  /* 0x00033400010d7983 */ /* 0x000ea80000300800 */
[----:B------:R-:W2:Y:S04]  /*246d0*/  LDL.LU R14, [R1+0x338] ;  /* 0x00033800010e7983 */ /* 0x000ea80000300800 */
[----:B------:R-:W2:Y:S04]  /*246e0*/  LDL.LU R15, [R1+0x33c] ;  /* 0x00033c00010f7983 */ /* 0x000ea80000300800 */
[----:B------:R-:W-:Y:S04]  /*246f0*/  STL [R1+0x1d94], R3 ;  /* 0x001d940301007387 */ /* 0x000fe80000100800 */
[----:B------:R-:W-:Y:S04]  /*24700*/  STL [R1+0x1d90], R0 ;  /* 0x001d900001007387 */ /* 0x000fe80000100800 */
[----:B0-----:R-:W-:Y:S04]  /*24710*/  STL.64 [R1+0x1d50], R22 ;  /* 0x001d501601007387 */ /* 0x001fe80000100a00 */
[----:B------:R0:W-:Y:S04]  /*24720*/  STL.64 [R1+0x1d48], R20 ;  /* 0x001d481401007387 */ /* 0x0001e80000100a00 */
[----:B0-----:R-:W3:Y:S04]  /*24730*/  LDL.LU.64 R20, [R1+0xe0] ;  /* 0x0000e00001147983 */ /* 0x001ee80000300a00 */
[----:B------:R-:W2:Y:S04]  /*24740*/  LDL.LU.64 R22, [R1+0xe8] ;  /* 0x0000e80001167983 */ /* 0x000ea80000300a00 */
[----:B--2---:R-:W-:Y:S04]  /*24750*/  STL.64 [R1+0x1e70], R22 ;  /* 0x001e701601007387 */ /* 0x004fe80000100a00 */
[----:B---3--:R0:W-:Y:S04]  /*24760*/  STL.64 [R1+0x1e68], R20 ;  /* 0x001e681401007387 */ /* 0x0081e80000100a00 */
[----:B0-----:R-:W4:Y:S04]  /*24770*/  LDL.LU R20, [R1+0x3a0] ;  /* 0x0003a00001147983 */ /* 0x001f280000300800 */
[----:B------:R-:W4:Y:S04]  /*24780*/  LDL.LU R21, [R1+0x3a4] ;  /* 0x0003a40001157983 */ /* 0x000f280000300800 */
[----:B------:R-:W4:Y:S04]  /*24790*/  LDL.LU R22, [R1+0x3a8] ;  /* 0x0003a80001167983 */ /* 0x000f280000300800 */
[----:B------:R-:W4:Y:S02]  /*247a0*/  LDL.LU R23, [R1+0x3ac] ;  /* 0x0003ac0001177983 */ /* 0x000f240000300800 */
[----:B----4-:R-:W-:-:S15]  /*247b0*/  HMMA.16816.F32 R4, R4, R16, R20 ;  /* 0x000000100404723c */ /* 0x010fde0000001814 */
[----:B------:R-:W-:-:S04]  /*247c0*/  NOP ;  /* 0x0000000000007918 */ /* 0x000fc80000000000 */
[----:B------:R-:W-:Y:S02]  /*247d0*/  IMAD.MOV.U32 R18, RZ, RZ, R6 ;  /* 0x000000ffff127224 */ /* 0x000fe400078e0006 */
[----:B------:R-:W-:Y:S02]  /*247e0*/  IMAD.MOV.U32 R19, RZ, RZ, R7 ;  /* 0x000000ffff137224 */ /* 0x000fe400078e0007 */
[----:B------:R-:W-:Y:S02]  /*247f0*/  IMAD.MOV.U32 R16, RZ, RZ, R4 ;  /* 0x000000ffff107224 */ /* 0x000fe400078e0004 */
[----:B------:R-:W-:Y:S02]  /*24800*/  IMAD.MOV.U32 R17, RZ, RZ, R5 ;  /* 0x000000ffff117224 */ /* 0x000fe400078e0005 */
[----:B------:R-:W0:Y:S04]  /*24810*/  LDSM.16.MT88.4 R4, [R2+UR5+0x3080] ;  /* 0x003080050204783b */ /* 0x000e280008004200 */
[----:B------:R-:W-:Y:S04]  /*24820*/  STL.64 [R1+0x1de8], R18 ;  /* 0x001de81201007387 */ /* 0x000fe80000100a00 */
[----:B------:R1:W-:Y:S02]  /*24830*/  STL.64 [R1+0x1de0], R16 ;  /* 0x001de01001007387 */ /* 0x0003e40000100a00 */
[----:B-1----:R-:W-:-:S02]  /*24840*/  IMAD.MOV.U32 R16, RZ, RZ, R11 ;  /* 0x000000ffff107224 */ /* 0x002fc400078e000b */
[----:B------:R-:W-:Y:S01]  /*24850*/  IMAD.MOV.U32 R17, RZ, RZ, R29 ;  /* 0x000000ffff117224 */ /* 0x000fe200078e001d */
[----:B------:R-:W2:Y:S04]  /*24860*/  LDL.LU R11, [R1+0x1ee4] ;  /* 0x001ee400010b7983 */ /* 0x000ea80000300800 */
[----:B------:R-:W3:Y:S04]  /*24870*/  LDL.LU R29, [R1+0x1ee0] ;  /* 0x001ee000011d7983 */ /* 0x000ee80000300800 */
[----:B------:R1:W-:Y:S04]  /*24880*/  STL.64 [R1+0x1e78], R16 ;  /* 0x001e781001007387 */ /* 0x0003e80000100a00 */
[----:B------:R-:W4:Y:S04]  /*24890*/  LDL.LU R20, [R1+0x260] ;  /* 0x0002600001147983 */ /* 0x000f280000300800 */
[----:B------:R-:W4:Y:S04]  /*248a0*/  LDL.LU R21, [R1+0x264] ;  /* 0x0002640001157983 */ /* 0x000f280000300800 */
[----:B------:R-:W3:Y:S04]  /*248b0*/  LDL.LU R22, [R1+0x268] ;  /* 0x0002680001167983 */ /* 0x000ee80000300800 */
[----:B------:R-:W3:Y:S01]  /*248c0*/  LDL.LU R23, [R1+0x26c] ;  /* 0x00026c0001177983 */ /* 0x000ee20000300800 */
[----:B-1----:R-:W-:-:S02]  /*248d0*/  IMAD.MOV.U32 R16, RZ, RZ, R27 ;  /* 0x000000ffff107224 */ /* 0x002fc400078e001b */
[----:B------:R-:W-:Y:S02]  /*248e0*/  IMAD.MOV.U32 R17, RZ, RZ, R26 ;  /* 0x000000ffff117224 */ /* 0x000fe400078e001a */
[C---:B--2---:R-:W-:Y:S01]  /*248f0*/  HMMA.16816.F32 R24, R8.reuse, R24, R12 ;  /* 0x000000180818723c */ /* 0x044fe2000000180c */
[----:B---3--:R-:W-:Y:S04]  /*24900*/  STL.64 [R1+0x1e88], R22 ;  /* 0x001e881601007387 */ /* 0x008fe80000100a00 */
[----:B----4-:R1:W-:Y:S04]  /*24910*/  STL.64 [R1+0x1e80], R20 ;  /* 0x001e801401007387 */ /* 0x0103e80000100a00 */
[----:B-1----:R-:W2:Y:S04]  /*24920*/  LDL.LU R20, [R1+0x270] ;  /* 0x0002700001147983 */ /* 0x002ea80000300800 */
[----:B------:R-:W2:Y:S04]  /*24930*/  LDL.LU R21, [R1+0x274] ;  /* 0x0002740001157983 */ /* 0x000ea80000300800 */
[----:B------:R-:W2:Y:S04]  /*24940*/  LDL.LU R22, [R1+0x278] ;  /* 0x0002780001167983 */ /* 0x000ea80000300800 */
[----:B------:R-:W2:Y:S04]  /*24950*/  LDL.LU R23, [R1+0x27c] ;  /* 0x00027c0001177983 */ /* 0x000ea80000300800 */
        /* <DEDUP_REMOVED lines=17> */
[----:B------:R-:W2:Y:S04]  /*24a70*/  LDL.LU.64 R14, [R1+0x1ea8] ;  /* 0x001ea800010e7983 */ /* 0x000ea80000300a00 */
[----:B------:R-:W2:-:S13]  /*24a80*/  LDL.LU.64 R12, [R1+0x1ea0] ;  /* 0x001ea000010c7983 */ /* 0x000e9a0000300a00 */
[----:B------:R-:W-:Y:S04]  /*24a90*/  STL.64 [R1+0x40], R24 ;  /* 0x0000401801007387 */ /* 0x000fe80000100a00 */
[----:B------:R0:W-:Y:S04]  /*24aa0*/  STL.64 [R1+0x48], R26 ;  /* 0x0000481a01007387 */ /* 0x0001e80000100a00 */
[----:B0-----:R-:W2:Y:S04]  /*24ab0*/  LDL.LU.64 R26, [R1+0x1e98] ;  /* 0x001e9800011a7983 */ /* 0x001ea80000300a00 */
[----:B------:R-:W2:Y:S02]  /*24ac0*/  LDL.LU.64 R24, [R1+0x1e90] ;  /* 0x001e900001187983 */ /* 0x000ea40000300a00 */
[----:B--2---:R-:W-:-:S15]  /*24ad0*/  HMMA.16816.F32 R12, R8, R24, R12 ;  /* 0x00000018080c723c */ /* 0x004fde000000180c */
[----:B------:R-:W-:-:S04]  /*24ae0*/  NOP ;  /* 0x0000000000007918 */ /* 0x000fc80000000000 */
[----:B------:R0:W-:Y:S01]  /*24af0*/  STL.64 [R1+0x30], R12 ;  /* 0x0000300c01007387 */ /* 0x0001e20000100a00 */
[----:B------:R-:W-:Y:S02]  /*24b00*/  IMAD.MOV.U32 R3, RZ, RZ, R14 ;  /* 0x000000ffff037224 */ /* 0x000fe400078e000e */
[----:B------:R-:W-:Y:S01]  /*24b10*/  IMAD.MOV.U32 R0, RZ, RZ, R15 ;  /* 0x000000ffff007224 */ /* 0x000fe200078e000f */
[----:B0-----:R-:W2:Y:S04]  /*24b20*/  LDL.LU R12, [R1+0x250] ;  /* 0x00025000010c7983 */ /* 0x001ea80000300800 */
[----:B------:R-:W2:Y:S04]  /*24b30*/  LDL.LU R13, [R1+0x254] ;  /* 0x00025400010d7983 */ /* 0x000ea80000300800 */
[----:B------:R-:W2:Y:S04]  /*24b40*/  LDL.LU R14, [R1+0x258] ;  /* 0x00025800010e7983 */ /* 0x000ea80000300800 */
[----:B------:R-:W2:Y:S04]  /*24b50*/  LDL.LU R15, [R1+0x25c] ;  /* 0x00025c00010f7983 */ /* 0x000ea80000300800 */
[----:B------:R0:W-:Y:S04]  /*24b60*/  STL.64 [R1+0x1e18], R26 ;  /* 0x001e181a01007387 */ /* 0x0001e80000100a00 */
[----:B------:R-:W2:Y:S04]  /*24b70*/  LDL.LU R24, [R1+0x210] ;  /* 0x0002100001187983 */ /* 0x000ea80000300800 */
[----:B------:R-:W2:Y:S04]  /*24b80*/  LDL.LU R25, [R1+0x214] ;  /* 0x0002140001197983 */ /* 0x000ea80000300800 */
[----:B0-----:R-:W2:Y:S04]  /*24b90*/  LDL.LU R26, [R1+0x218] ;  /* 0x00021800011a7983 */ /* 0x001ea80000300800 */
[----:B------:R-:W2:Y:S01]  /*24ba0*/  LDL.LU R27, [R1+0x21c] ;  /* 0x00021c00011b7983 */ /* 0x000ea20000300800 */
[----:B------:R-:W-:Y:S03]  /*24bb0*/  HMMA.16816.F32 R16, R8, R16, R20 ;  /* 0x000000100810723c */ /* 0x000fe60000001814 */
[----:B--2---:R0:W-:Y:S04]  /*24bc0*/  STL.64 [R1+0x1e28], R26 ;  /* 0x001e281a01007387 */ /* 0x0041e80000100a00 */
[----:B------:R1:W-:Y:S04]  /*24bd0*/  STL.64 [R1+0x1e20], R24 ;  /* 0x001e201801007387 */ /* 0x0003e80000100a00 */
[----:B0-----:R-:W2:Y:S04]  /*24be0*/  LDL R26, [R1+0x18] ;  /* 0x00001800011a7983 */ /* 0x001ea80000100800 */
[----:B------:R-:W2:Y:S04]  /*24bf0*/  LDL R27, [R1+0x1c] ;  /* 0x00001c00011b7983 */ /* 0x000ea80000100800 */
[----:B--2---:R0:W-:Y:S04]  /*24c00*/  STL.64 [R1+0x1e40], R26 ;  /* 0x001e401a01007387 */ /* 0x0041e80000100a00 */
[----:B-1----:R-:W2:Y:S04]  /*24c10*/  LDL.LU R24, [R1+0x230] ;  /* 0x0002300001187983 */ /* 0x002ea80000300800 */
[----:B------:R-:W2:Y:S04]  /*24c20*/  LDL.LU R25, [R1+0x234] ;  /* 0x0002340001197983 */ /* 0x000ea80000300800 */
[----:B0-----:R-:W2:Y:S04]  /*24c30*/  LDL.LU R26, [R1+0x238] ;  /* 0x00023800011a7983 */ /* 0x001ea80000300800 */
[----:B------:R-:W2:Y:S04]  /*24c40*/  LDL.LU R27, [R1+0x23c] ;  /* 0x00023c00011b7983 */ /* 0x000ea80000300800 */
[----:B------:R-:W2:Y:S04]  /*24c50*/  LDL.LU.64 R22, [R1+0x1e88] ;  /* 0x001e880001167983 */ /* 0x000ea80000300a00 */
[----:B------:R-:W2:Y:S04]  /*24c60*/  LDL.LU.64 R20, [R1+0x1e80] ;  /* 0x001e800001147983 */ /* 0x000ea80000300a00 */
[----:B------:R0:W-:Y:S04]  /*24c70*/  STL.64 [R1+0x140], R16 ;  /* 0x0001401001007387 */ /* 0x0001e80000100a00 */
[----:B------:R2:W-:Y:S04]  /*24c80*/  STL [R1+0x14c], R19 ;  /* 0x00014c1301007387 */ /* 0x0005e80000100800 */
[----:B0-----:R-:W2:Y:S01]  /*24c90*/  LDL.LU.64 R16, [R1+0x1e78] ;  /* 0x001e780001107983 */ /* 0x001ea20000300a00 */
[----:B------:R-:W-:-:S05]  /*24ca0*/  IMAD.MOV.U32 R28, RZ, RZ, R18 ;  /* 0x000000ffff1c7224 */ /* 0x000fca00078e0012 */
[----:B------:R-:W-:Y:S01]  /*24cb0*/  STL [R1+0x1c74], R28 ;  /* 0x001c741c01007387 */ /* 0x000fe20000100800 */
[----:B--2---:R-:W-:Y:S03]  /*24cc0*/  HMMA.16816.F32 R16, R8, R16, R20 ;  /* 0x000000100810723c */ /* 0x004fe60000001814 */
[----:B------:R-:W2:Y:S04]  /*24cd0*/  LDL.LU.64 R22, [R1+0x1e70] ;  /* 0x001e700001167983 */ /* 0x000ea80000300a00 */
[----:B------:R-:W2:-:S12]  /*24ce0*/  LDL.LU.64 R20, [R1+0x1e68] ;  /* 0x001e680001147983 */ /* 0x000e980000300a00 */
[----:B------:R0:W-:Y:S04]  /*24cf0*/  STL.64 [R1+0x260], R16 ;  /* 0x0002601001007387 */ /* 0x0001e80000100a00 */
[----:B------:R1:W-:Y:S04]  /*24d00*/  STL.64 [R1+0x268], R18 ;  /* 0x0002681201007387 */ /* 0x0003e80000100a00 */
[----:B0-----:R-:W2:Y:S04]  /*24d10*/  LDL.LU R16, [R1+0x200] ;  /* 0x0002000001107983 */ /* 0x001ea80000300800 */
[----:B------:R-:W2:Y:S04]  /*24d20*/  LDL.LU R17, [R1+0x204] ;  /* 0x0002040001117983 */ /* 0x000ea80000300800 */
[----:B-1----:R-:W2:Y:S04]  /*24d30*/  LDL.LU R18, [R1+0x208] ;  /* 0x0002080001127983 */ /* 0x002ea80000300800 */
[----:B------:R-:W2:Y:S04]  /*24d40*/  LDL.LU R19, [R1+0x20c] ;  /* 0x00020c0001137983 */ /* 0x000ea80000300800 */
[----:B--2---:R-:W-:Y:S04]  /*24d50*/  STL.64 [R1+0x1e38], R18 ;  /* 0x001e381201007387 */ /* 0x004fe80000100a00 */
[----:B------:R0:W-:Y:S04]  /*24d60*/  STL.64 [R1+0x1e30], R16 ;  /* 0x001e301001007387 */ /* 0x0001e80000100a00 */
[----:B0-----:R-:W2:Y:S04]  /*24d70*/  LDL.LU R16, [R1+0x220] ;  /* 0x0002200001107983 */ /* 0x001ea80000300800 */
[----:B------:R-:W2:Y:S04]  /*24d80*/  LDL.LU R17, [R1+0x224] ;  /* 0x0002240001117983 */ /* 0x000ea80000300800 */
[----:B------:R-:W2:Y:S04]  /*24d90*/  LDL.LU R18, [R1+0x228] ;  /* 0x0002280001127983 */ /* 0x000ea80000300800 */
[----:B------:R-:W2:Y:S01]  /*24da0*/  LDL.LU R19, [R1+0x22c] ;  /* 0x00022c0001137983 */ /* 0x000ea20000300800 */
[----:B------:R-:W-:-:S15]  /*24db0*/  HMMA.16816.F32 R12, R8, R20, R12 ;  /* 0x00000014080c723c */ /* 0x000fde000000180c */
[----:B------:R-:W-:-:S04]  /*24dc0*/  NOP ;  /* 0x0000000000007918 */ /* 0x000fc80000000000 */
[----:B------:R-:W-:Y:S01]  /*24dd0*/  IMAD.MOV.U32 R28, RZ, RZ, R13 ;  /* 0x000000ffff1c7224 */ /* 0x000fe200078e000d */
[----:B--2---:R0:W-:Y:S04]  /*24de0*/  STL.64 [R1+0x1e50], R18 ;  /* 0x001e501201007387 */ /* 0x0041e80000100a00 */
[----:B------:R-:W-:Y:S04]  /*24df0*/  STL.64 [R1+0x1e48], R16 ;  /* 0x001e481001007387 */ /* 0x000fe80000100a00 */
[----:B0-----:R-:W2:Y:S04]  /*24e00*/  LDL.64 R18, [R1+0x28] ;  /* 0x0000280001127983 */ /* 0x001ea80000100a00 */
[----:B------:R-:W-:Y:S04]  /*24e10*/  STL [R1+0x250], R12 ;  /* 0x0002500c01007387 */ /* 0x000fe80000100800 */
[----:B------:R0:W-:Y:S04]  /*24e20*/  STL.64 [R1+0x258], R14 ;  /* 0x0002580e01007387 */ /* 0x0001e80000100a00 */
[----:B0-----:R-:W2:Y:S04]  /*24e30*/  LDL.LU.64 R14, [R1+0x1e60] ;  /* 0x001e6000010e7983 */ /* 0x001ea80000300a00 */
[----:B------:R-:W2:Y:S04]  /*24e40*/  LDL.LU.64 R12, [R1+0x1e58] ;  /* 0x001e5800010c7983 */ /* 0x000ea80000300a00 */
[----:B------:R0:W-:Y:S04]  /*24e50*/  STL.64 [R1+0x1e08], R22 ;  /* 0x001e081601007387 */ /* 0x0001e80000100a00 */
[----:B------:R-:W3:Y:S04]  /*24e60*/  LDL.LU R20, [R1+0x240] ;  /* 0x0002400001147983 */ /* 0x000ee80000300800 */
[----:B------:R-:W3:Y:S04]  /*24e70*/  LDL.LU R21, [R1+0x244] ;  /* 0x0002440001157983 */ /* 0x000ee80000300800 */
[----:B0-----:R-:W3:Y:S04]  /*24e80*/  LDL.LU R22, [R1+0x248] ;  /* 0x0002480001167983 */ /* 0x001ee80000300800 */
[----:B------:R-:W3:Y:S04]  /*24e90*/  LDL.LU R23, [R1+0x24c] ;  /* 0x00024c0001177983 */ /* 0x000ee80000300800 */
[----:B------:R-:W-:Y:S01]  /*24ea0*/  STL [R1+0x1d80], R28 ;  /* 0x001d801c01007387 */ /* 0x000fe20000100800 */
[----:B--2---:R-:W-:Y:S08]  /*24eb0*/  HMMA.16816.F32 R24, R12, R18, R24 ;  /* 0x000000120c18723c */ /* 0x004ff00000001818 */
[----:B---3--:R-:W-:Y:S01]  /*24ec0*/  HMMA.16816.F32 R8, R8, R4, R20 ;  /* 0x000000040808723c */ /* 0x008fe20000001814 */
[----:B------:R-:W2:Y:S01]  /*24ed0*/  LDL.LU R20, [R1+0x1f0] ;  /* 0x0001f00001147983 */ /* 0x000ea20000300800 */
[----:B------:R-:W-:-:S02]  /*24ee0*/  IMAD.MOV.U32 R5, RZ, RZ, R18 ;  /* 0x000000ffff057224 */ /* 0x000fc400078e0012 */
[----:B------:R-:W-:-:S07]  /*24ef0*/  IMAD.MOV.U32 R4, RZ, RZ, R19 ;  /* 0x000000ffff047224 */ /* 0x000fce00078e0013 */
[----:B------:R-:W-:-:S08]  /*24f00*/  IMAD.MOV.U32 R2, RZ, RZ, R27 ;  /* 0x000000ffff027224 */ /* 0x000fd000078e001b */
[----:B------:R-:W-:Y:S04]  /*24f10*/  STL.64 [R1+0x240], R8 ;  /* 0x0002400801007387 */ /* 0x000fe80000100a00 */
[----:B------:R0:W-:Y:S04]  /*24f20*/  STL.64 [R1+0x248], R10 ;  /* 0x0002480a01007387 */ /* 0x0001e80000100a00 */
[----:B------:R-:W2:Y:S04]  /*24f30*/  LDL.LU R21, [R1+0x1f4] ;  /* 0x0001f40001157983 */ /* 0x000ea80000300800 */
[----:B------:R-:W2:Y:S04]  /*24f40*/  LDL.LU R22, [R1+0x1f8] ;  /* 0x0001f80001167983 */ /* 0x000ea80000300800 */
[----:B------:R-:W2:Y:S04]  /*24f50*/  LDL.LU R23, [R1+0x1fc] ;  /* 0x0001fc0001177983 */ /* 0x000ea80000300800 */
[----:B0-----:R-:W3:Y:S04]  /*24f60*/  LDL R10, [R1+0x8] ;  /* 0x00000800010a7983 */ /* 0x001ee80000100800 */
[----:B------:R-:W3:Y:S04]  /*24f70*/  LDL R11, [R1+0xc] ;  /* 0x00000c00010b7983 */ /* 0x000ee80000100800 */
[----:B------:R-:W2:Y:S04]  /*24f80*/  LDL.LU.64 R18, [R1+0x1e50] ;  /* 0x001e500001127983 */ /* 0x000ea80000300a00 */
[----:B------:R-:W2:Y:S04]  /*24f90*/  LDL.LU.64 R16, [R1+0x1e48] ;  /* 0x001e480001107983 */ /* 0x000ea80000300a00 */
[----:B------:R-:W-:Y:S04]  /*24fa0*/  STL.64 [R1+0x270], R24 ;  /* 0x0002701801007387 */ /* 0x000fe80000100a00 */
[----:B------:R0:W-:Y:S04]  /*24fb0*/  STL [R1+0x278], R26 ;  /* 0x0002781a01007387 */ /* 0x0001e80000100800 */
[----:B0-----:R-:W2:Y:S04]  /*24fc0*/  LDL.LU.64 R26, [R1+0x1e40] ;  /* 0x001e4000011a7983 */ /* 0x001ea80000300a00 */
[----:B----4-:R0:W-:Y:S04]  /*24fd0*/  STL.64 [R1+0x1df8], R6 ;  /* 0x001df80601007387 */ /* 0x0101e80000100a00 */
[----:B------:R-:W-:Y:S04]  /*24fe0*/  STL.64 [R1+0x1df0], R4 ;  /* 0x001df00401007387 */ /* 0x000fe80000100a00 */
[----:B0-----:R-:W4:Y:S01]  /*24ff0*/  LDL.64 R6, [R1+0xb8] ;  /* 0x0000b80001067983 */ /* 0x001f220000100a00 */
[C---:B--2---:R-:W-:Y:S03]  /*25000*/  HMMA.16816.F32 R24, R12.reuse, R26, R16 ;  /* 0x0000001a0c18723c */ /* 0x044fe60000001810 */
[----:B----4-:R0:W-:Y:S04]  /*25010*/  STL.64 [R1+0x1e00], R6 ;  /* 0x001e000601007387 */ /* 0x0101e80000100a00 */
[----:B0-----:R-:W2:Y:S04]  /*25020*/  LDL.64 R6, [R1+0xc8] ;  /* 0x0000c80001067983 */ /* 0x001ea80000100a00 */
[----:B------:R-:W-:Y:S04]  /*25030*/  STL [R1+0x1c2c], R2 ;  /* 0x001c2c0201007387 */ /* 0x000fe80000100800 */
[----:B------:R-:W4:Y:S04]  /*25040*/  LDL.LU.64 R18, [R1+0x1e38] ;  /* 0x001e380001127983 */ /* 0x000f280000300a00 */
[----:B------:R-:W4:Y:S04]  /*25050*/  LDL.LU.64 R16, [R1+0x1e30] ;  /* 0x001e300001107983 */ /* 0x000f280000300a00 */
[----:B------:R-:W-:Y:S04]  /*25060*/  STL.64 [R1+0x280], R24 ;  /* 0x0002801801007387 */ /* 0x000fe80000100a00 */
[----:B------:R0:W-:Y:S04]  /*25070*/  STL.64 [R1+0x288], R26 ;  /* 0x0002881a01007387 */ /* 0x0001e80000100a00 */
[----:B0-----:R-:W3:Y:S04]  /*25080*/  LDL.LU.64 R26, [R1+0x1e28] ;  /* 0x001e2800011a7983 */ /* 0x001ee80000300a00 */
[----:B------:R-:W3:Y:S02]  /*25090*/  LDL.LU.64 R24, [R1+0x1e20] ;  /* 0x001e200001187983 */ /* 0x000ee40000300a00 */
[----:B---3--:R-:W-:-:S15]  /*250a0*/  HMMA.16816.F32 R24, R12, R10, R24 ;  /* 0x0000000a0c18723c */ /* 0x008fde0000001818 */
[----:B------:R-:W-:-:S04]  /*250b0*/  NOP ;  /* 0x0000000000007918 */ /* 0x000fc80000000000 */
[----:B------:R-:W-:Y:S04]  /*250c0*/  STL.64 [R1+0x2a0], R24 ;  /* 0x0002a01801007387 */ /* 0x000fe80000100a00 */
[----:B------:R0:W-:Y:S01]  /*250d0*/  STL [R1+0x2a8], R26 ;  /* 0x0002a81a01007387 */ /* 0x0001e20000100800 */
[----:B------:R-:W-:-:S03]  /*250e0*/  IMAD.MOV.U32 R2, RZ, RZ, R27 ;  /* 0x000000ffff027224 */ /* 0x000fc600078e001b */
[----:B0-----:R-:W4:Y:S01]  /*250f0*/  LDL.LU.64 R26, [R1+0x1e18] ;  /* 0x001e1800011a7983 */ /* 0x001f220000300a00 */
[C---:B--2---:R-:W-:Y:S03]  /*25100*/  HMMA.16816.F32 R20, R12.reuse, R6, R20 ;  /* 0x000000060c14723c */ /* 0x044fe60000001814 */
[----:B------:R0:W-:Y:S04]  /*25110*/  STL.64 [R1+0x1da0], R10 ;  /* 0x001da00a01007387 */ /* 0x0001e80000100a00 */
[----:B------:R-:W2:Y:S04]  /*25120*/  LDL.LU R8, [R1+0x1d0] ;  /* 0x0001d00001087983 */ /* 0x000ea80000300800 */
[----:B------:R-:W2:Y:S04]  /*25130*/  LDL.LU R9, [R1+0x1d4] ;  /* 0x0001d40001097983 */ /* 0x000ea80000300800 */
[----:B0-----:R-:W2:Y:S04]  /*25140*/  LDL.LU R10, [R1+0x1d8] ;  /* 0x0001d800010a7983 */ /* 0x001ea80000300800 */
[----:B------:R-:W2:Y:S04]  /*25150*/  LDL.LU R11, [R1+0x1dc] ;  /* 0x0001dc00010b7983 */ /* 0x000ea80000300800 */
[----:B------:R-:W-:Y:S01]  /*25160*/  STL [R1+0x1c48], R2 ;  /* 0x001c480201007387 */ /* 0x000fe20000100800 */
[----:B----4-:R-:W-:-:S15]  /*25170*/  HMMA.16816.F32 R16, R12, R26, R16 ;  /* 0x0000001a0c10723c */ /* 0x010fde0000001810 */
[----:B------:R-:W-:-:S04]  /*25180*/  NOP ;  /* 0x0000000000007918 */ /* 0x000fc80000000000 */
[----:B------:R0:W-:Y:S04]  /*25190*/  STL.64 [R1+0x290], R16 ;  /* 0x0002901001007387 */ /* 0x0001e80000100a00 */
[----:B------:R1:W-:Y:S04]  /*251a0*/  STL.64 [R1+0x298], R18 ;  /* 0x0002981201007387 */ /* 0x0003e80000100a00 */
[----:B0-----:R-:W3:Y:S01]  /*251b0*/  LDL.LU R16, [R1+0x1c0] ;  /* 0x0001c00001107983 */ /* 0x001ee20000300800 */
[----:B------:R-:W-:-:S03]  /*251c0*/  IMAD.MOV.U32 R17, RZ, RZ, R29 ;  /* 0x000000ffff117224 */ /* 0x000fc600078e001d */
[----:B------:R-:W4:Y:S04]  /*251d0*/  LDL.LU R29, [R1+0x1e10] ;  /* 0x001e1000011d7983 */ /* 0x000f280000300800 */
[----:B-1----:R-:W3:Y:S04]  /*251e0*/  LDL.LU R18, [R1+0x1c8] ;  /* 0x0001c80001127983 */ /* 0x002ee80000300800 */
[----:B------:R-:W3:Y:S04]  /*251f0*/  LDL.LU R19, [R1+0x1cc] ;  /* 0x0001cc0001137983 */ /* 0x000ee80000300800 */
[----:B------:R0:W-:Y:S04]  /*25200*/  STL.64 [R1+0x1d98], R26 ;  /* 0x001d981a01007387 */ /* 0x0001e80000100a00 */
[----:B------:R-:W2:Y:S04]  /*25210*/  LDL.LU R24, [R1+0x1e0] ;  /* 0x0001e00001187983 */ /* 0x000ea80000300800 */
[----:B------:R-:W2:Y:S04]  /*25220*/  LDL.LU R25, [R1+0x1e4] ;  /* 0x0001e40001197983 */ /* 0x000ea80000300800 */
[----:B0-----:R-:W2:Y:S04]  /*25230*/  LDL.LU R26, [R1+0x1e8] ;  /* 0x0001e800011a7983 */ /* 0x001ea80000300800 */
[----:B------:R0:W-:Y:S04]  /*25240*/  STL.64 [R1+0x2b0], R20 ;  /* 0x0002b01401007387 */ /* 0x0001e80000100a00 */
[----:B------:R1:W-:Y:S01]  /*25250*/  STL.64 [R1+0x2b8], R22 ;  /* 0x0002b81601007387 */ /* 0x0003e20000100a00 */
[----:B0-----:R-:W-:-:S03]  /*25260*/  IMAD.MOV.U32 R21, RZ, RZ, R6 ;  /* 0x000000ffff157224 */ /* 0x001fc600078e0006 */
[----:B-1----:R-:W2:Y:S01]  /*25270*/  LDL.LU.64 R22, [R1+0x1e08] ;  /* 0x001e080001167983 */ /* 0x002ea20000300a00 */
[----:B------:R-:W-:-:S03]  /*25280*/  IMAD.MOV.U32 R20, RZ, RZ, R7 ;  /* 0x000000ffff147224 */ /* 0x000fc600078e0007 */
[----:B------:R-:W2:Y:S01]  /*25290*/  LDL.LU.64 R6, [R1+0x1e00] ;  /* 0x001e000001067983 */ /* 0x000ea20000300a00 */
[----:B----4-:R-:W-:-:S07]  /*252a0*/  IMAD.MOV.U32 R27, RZ, RZ, R29 ;  /* 0x000000ffff1b7224 */ /* 0x010fce00078e001d */
[----:B--2---:R-:W-:Y:S01]  /*252b0*/  HMMA.16816.F32 R24, R12, R6, R24 ;  /* 0x000000060c18723c */ /* 0x004fe20000001818 */
[----:B------:R-:W-:Y:S02]  /*252c0*/  IMAD.MOV.U32 R28, RZ, RZ, R6 ;  /* 0x000000ffff1c7224 */ /* 0x000fe400078e0006 */
[----:B------:R-:W-:Y:S02]  /*252d0*/  IMAD.MOV.U32 R29, RZ, RZ, R7 ;  /* 0x000000ffff1d7224 */ /* 0x000fe400078e0007 */
[----:B------:R-:W3:Y:S04]  /*252e0*/  LDL.LU.64 R6, [R1+0x1df8] ;  /* 0x001df80001067983 */ /* 0x000ee80000300a00 */
[----:B------:R-:W2:Y:S10]  /*252f0*/  LDL.LU.64 R4, [R1+0x1df0] ;  /* 0x001df00001047983 */ /* 0x000eb40000300a00 */
[----:B------:R-:W-:Y:S04]  /*25300*/  STL.64 [R1+0x2c0], R24 ;  /* 0x0002c01801007387 */ /* 0x000fe80000100a00 */
[----:B------:R0:W-:Y:S01]  /*25310*/  STL [R1+0x2c8], R26 ;  /* 0x0002c81a01007387 */ /* 0x0001e20000100800 */
[----:B------:R-:W-:-:S02]  /*25320*/  IMAD.MOV.U32 R2, RZ, RZ, R27 ;  /* 0x000000ffff027224 */ /* 0x000fc400078e001b */
[----:B0-----:R-:W-:Y:S01]  /*25330*/  HMMA.16816.F32 R24, R12, R22, R8 ;  /* 0x000000160c18723c */ /* 0x001fe20000001808 */
[----:B------:R-:W4:Y:S04]  /*25340*/  LDL.LU.64 R10, [R1+0x18] ;  /* 0x00001800010a7983 */ /* 0x000f280000300a00 */
[----:B----4-:R-:W-:-:S14]  /*25350*/  STL.64 [R1+0x1db8], R10 ;  /* 0x001db80a01007387 */ /* 0x010fdc0000100a00 */
[----:B------:R0:W-:Y:S04]  /*25360*/  STL.64 [R1+0x2e0], R24 ;  /* 0x0002e01801007387 */ /* 0x0001e80000100a00 */
[----:B------:R1:W-:Y:S04]  /*25370*/  STL.64 [R1+0x2e8], R26 ;  /* 0x0002e81a01007387 */ /* 0x0003e80000100a00 */
[----:B0-----:R-:W4:Y:S04]  /*25380*/  LDL.LU R24, [R1+0xf0] ;  /* 0x0000f00001187983 */ /* 0x001f280000300800 */
[----:B------:R-:W4:Y:S04]  /*25390*/  LDL.LU R25, [R1+0xf4] ;  /* 0x0000f40001197983 */ /* 0x000f280000300800 */
[----:B-1----:R-:W2:Y:S04]  /*253a0*/  LDL.LU R26, [R1+0xf8] ;  /* 0x0000f800011a7983 */ /* 0x002ea80000300800 */
[----:B------:R-:W2:Y:S04]  /*253b0*/  LDL.LU R27, [R1+0xfc] ;  /* 0x0000fc00011b7983 */ /* 0x000ea80000300800 */
[----:B--2---:R-:W-:Y:S04]  /*253c0*/  STL.64 [R1+0x1db0], R26 ;  /* 0x001db01a01007387 */ /* 0x004fe80000100a00 */
[----:B----4-:R0:W-:Y:S04]  /*253d0*/  STL.64 [R1+0x1da8], R24 ;  /* 0x001da81801007387 */ /* 0x0101e80000100a00 */
[----:B0-----:R-:W2:Y:S04]  /*253e0*/  LDL.LU R24, [R1+0x110] ;  /* 0x0001100001187983 */ /* 0x001ea80000300800 */
[----:B------:R-:W2:Y:S04]  /*253f0*/  LDL.LU R25, [R1+0x114] ;  /* 0x0001140001197983 */ /* 0x000ea80000300800 */
[----:B------:R-:W4:Y:S04]  /*25400*/  LDL.LU R26, [R1+0x118] ;  /* 0x00011800011a7983 */ /* 0x000f280000300800 */
[----:B------:R-:W4:Y:S01]  /*25410*/  LDL.LU R27, [R1+0x11c] ;  /* 0x00011c00011b7983 */ /* 0x000f220000300800 */
[----:B---3--:R-:W-:Y:S03]  /*25420*/  HMMA.16816.F32 R12, R12, R6, R16 ;  /* 0x000000060c0c723c */ /* 0x008fe60000001810 */
[----:B----4-:R-:W-:Y:S04]  /*25430*/  STL.64 [R1+0x1dc8], R26 ;  /* 0x001dc81a01007387 */ /* 0x010fe80000100a00 */
[----:B--2---:R0:W-:Y:S04]  /*25440*/  STL.64 [R1+0x1dc0], R24 ;  /* 0x001dc01801007387 */ /* 0x0041e80000100a00 */
[----:B0-----:R-:W2:Y:S04]  /*25450*/  LDL.LU R24, [R1+0x120] ;  /* 0x0001200001187983 */ /* 0x001ea80000300800 */
[----:B------:R-:W2:Y:S04]  /*25460*/  LDL.LU R25, [R1+0x124] ;  /* 0x0001240001197983 */ /* 0x000ea80000300800 */
[----:B------:R-:W2:Y:S04]  /*25470*/  LDL.LU R26, [R1+0x128] ;  /* 0x00012800011a7983 */ /* 0x000ea80000300800 */
[----:B------:R-:W2:Y:S04]  /*25480*/  LDL.LU R27, [R1+0x12c] ;  /* 0x00012c00011b7983 */ /* 0x000ea80000300800 */
[----:B------:R-:W-:Y:S04]  /*25490*/  STL.64 [R1+0x1d58], R22 ;  /* 0x001d581601007387 */ /* 0x000fe80000100a00 */
[----:B------:R-:W3:Y:S04]  /*254a0*/  LDL.LU.64 R18, [R1+0x1de8] ;  /* 0x001de80001127983 */ /* 0x000ee80000300a00 */
[----:B------:R-:W4:Y:S01]  /*254b0*/  LDL.LU.64 R16, [R1+0x1de0] ;  /* 0x001de00001107983 */ /* 0x000f220000300a00 */
[----:B------:R-:W-:-:S02]  /*254c0*/  IMAD.MOV.U32 R11, RZ, RZ, R4 ;  /* 0x000000ffff0b7224 */ /* 0x000fc400078e0004 */
[----:B------:R-:W-:Y:S02]  /*254d0*/  IMAD.MOV.U32 R9, RZ, RZ, R6 ;  /* 0x000000ffff097224 */ /* 0x000fe400078e0006 */
[----:B------:R-:W-:Y:S01]  /*254e0*/  IMAD.MOV.U32 R8, RZ, RZ, R7 ;  /* 0x000000ffff087224 */ /* 0x000fe200078e0007 */
[----:B------:R-:W-:Y:S01]  /*254f0*/  STL.64 [R1+0x2d0], R12 ;  /* 0x0002d00c01007387 */ /* 0x000fe20000100a00 */
[----:B------:R-:W-:-:S03]  /*25500*/  IMAD.MOV.U32 R10, RZ, RZ, R5 ;  /* 0x000000ffff0a7224 */ /* 0x000fc600078e0005 */
[----:B------:R-:W-:Y:S01]  /*25510*/  STL.64 [R1+0x2d8], R14 ;  /* 0x0002d80e01007387 */ /* 0x000fe20000100a00 */
[----:B---3--:R-:W-:Y:S02]  /*25520*/  IMAD.MOV.U32 R6, RZ, RZ, R18 ;  /* 0x000000ffff067224 */ /* 0x008fe400078e0012 */
[----:B----4-:R-:W-:Y:S02]  /*25530*/  IMAD.MOV.U32 R4, RZ, RZ, R16 ;  /* 0x000000ffff047224 */ /* 0x010fe400078e0010 */
[----:B------:R-:W-:Y:S01]  /*25540*/  IMAD.MOV.U32 R7, RZ, RZ, R19 ;  /* 0x000000ffff077224 */ /* 0x000fe200078e0013 */
[----:B------:R-:W2:Y:S01]  /*25550*/  LDL.LU R16, [R1+0x1ddc] ;  /* 0x001ddc0001107983 */ /* 0x000ea20000300800 */
[----:B------:R-:W-:-:S03]  /*25560*/  IMAD.MOV.U32 R5, RZ, RZ, R17 ;  /* 0x000000ffff057224 */ /* 0x000fc600078e0011 */
        /* <DEDUP_REMOVED lines=8> */
[----:B-1----:R-:W3:Y:S04]  /*255f0*/  LDL.LU R4, [R1+0xd0] ;  /* 0x0000d00001047983 */ /* 0x002ee80000300800 */
[----:B------:R-:W3:Y:S04]  /*25600*/  LDL.LU R5, [R1+0xd4] ;  /* 0x0000d40001057983 */ /* 0x000ee80000300800 */
[----:B0-----:R-:W3:Y:S04]  /*25610*/  LDL.LU R6, [R1+0xd8] ;  /* 0x0000d80001067983 */ /* 0x001ee80000300800 */
[----:B------:R-:W3:Y:S04]  /*25620*/  LDL.LU R7, [R1+0xdc] ;  /* 0x0000dc0001077983 */ /* 0x000ee80000300800 */
[----:B------:R-:W4:Y:S04]  /*25630*/  LDL.LU R20, [R1+0x90] ;  /* 0x0000900001147983 */ /* 0x000f280000300800 */
[----:B------:R-:W4:Y:S04]  /*25640*/  LDL.LU R21, [R1+0x94] ;  /* 0x0000940001157983 */ /* 0x000f280000300800 */
[----:B------:R-:W3:Y:S04]  /*25650*/  LDL.LU R22, [R1+0x98] ;  /* 0x0000980001167983 */ /* 0x000ee80000300800 */
[----:B------:R-:W3:Y:S01]  /*25660*/  LDL.LU R23, [R1+0x9c] ;  /* 0x00009c0001177983 */ /* 0x000ee20000300800 */
[----:B------:R-:W-:-:S02]  /*25670*/  IMAD.MOV.U32 R14, RZ, RZ, R9 ;  /* 0x000000ffff0e7224 */ /* 0x000fc400078e0009 */
[----:B------:R-:W-:Y:S02]  /*25680*/  IMAD.MOV.U32 R15, RZ, RZ, R8 ;  /* 0x000000ffff0f7224 */ /* 0x000fe400078e0008 */
[C---:B--2---:R-:W-:Y:S01]  /*25690*/  HMMA.16816.F32 R8, R16.reuse, R10, R24 ;  /* 0x0000000a1008723c */ /* 0x044fe20000001818 */
[----:B---3--:R-:W-:Y:S04]  /*256a0*/  STL.64 [R1+0x1d78], R22 ;  /* 0x001d781601007387 */ /* 0x008fe80000100a00 */
[----:B----4-:R0:W-:Y:S04]  /*256b0*/  STL.64 [R1+0x1d70], R20 ;  /* 0x001d701401007387 */ /* 0x0101e80000100a00 */
[----:B0-----:R-:W2:Y:S04]  /*256c0*/  LDL.LU R20, [R1+0xa0] ;  /* 0x0000a00001147983 */ /* 0x001ea80000300800 */
[----:B------:R-:W2:Y:S04]  /*256d0*/  LDL.LU R21, [R1+0xa4] ;  /* 0x0000a40001157983 */ /* 0x000ea80000300800 */
[----:B------:R-:W2:Y:S04]  /*256e0*/  LDL.LU R22, [R1+0xa8] ;  /* 0x0000a80001167983 */ /* 0x000ea80000300800 */
[----:B------:R-:W2:Y:S04]  /*256f0*/  LDL.LU R23, [R1+0xac] ;  /* 0x0000ac0001177983 */ /* 0x000ea80000300800 */
[----:B------:R-:W3:Y:S04]  /*25700*/  LDL.LU.64 R26, [R1+0x1dc8] ;  /* 0x001dc800011a7983 */ /* 0x000ee80000300a00 */
[----:B------:R-:W3:Y:S04]  /*25710*/  LDL.LU.64 R24, [R1+0x1dc0] ;  /* 0x001dc00001187983 */ /* 0x000ee80000300a00 */
[----:B------:R-:W-:Y:S04]  /*25720*/  STL.64 [R1+0x360], R8 ;  /* 0x0003600801007387 */ /* 0x000fe80000100a00 */
[----:B------:R0:W-:Y:S04]  /*25730*/  STL.64 [R1+0x368], R10 ;  /* 0x0003680a01007387 */ /* 0x0001e80000100a00 */
[----:B0-----:R-:W3:Y:S02]  /*25740*/  LDL.LU.64 R10, [R1+0x1db8] ;  /* 0x001db800010a7983 */ /* 0x001ee40000300a00 */
[----:B---3--:R-:W-:Y:S01]  /*25750*/  HMMA.16816.F32 R24, R16, R10, R24 ;  /* 0x0000000a1018723c */ /* 0x008fe20000001818 */
[----:B------:R-:W-:Y:S01]  /*25760*/  IMAD.MOV.U32 R13, RZ, RZ, R10 ;  /* 0x000000ffff0d7224 */ /* 0x000fe200078e000a */
[----:B------:R-:W-:-:S15]  /*25770*/  MOV R12, R11 ;  /* 0x0000000b000c7202 */ /* 0x000fde0000000f00 */
[----:B------:R-:W-:Y:S02]  /*25780*/  NOP ;  /* 0x0000000000007918 */ /* 0x000fe40000000000 */
[----:B------:R-:W-:Y:S04]  /*25790*/  STL.64 [R1+0x350], R24 ;  /* 0x0003501801007387 */ /* 0x000fe80000100a00 */
[----:B------:R0:W-:Y:S04]  /*257a0*/  STL.64 [R1+0x358], R26 ;  /* 0x0003581a01007387 */ /* 0x0001e80000100a00 */
[----:B0-----:R-:W3:Y:S04]  /*257b0*/  LDL.LU.64 R26, [R1+0x1db0] ;  /* 0x001db000011a7983 */ /* 0x001ee80000300a00 */
[----:B------:R-:W3:Y:S04]  /*257c0*/  LDL.LU.64 R24, [R1+0x1da8] ;  /* 0x001da80001187983 */ /* 0x000ee80000300a00 */
[----:B------:R-:W3:Y:S02]  /*257d0*/  LDL.LU.64 R10, [R1+0x1da0] ;  /* 0x001da000010a7983 */ /* 0x000ee40000300a00 */
[----:B---3--:R-:W-:Y:S02]  /*257e0*/  HMMA.16816.F32 R8, R16, R10, R24 ;  /* 0x0000000a1008723c */ /* 0x008fe40000001818 */
[----:B------:R-:W3:-:S15]  /*257f0*/  LDL.LU.64 R26, [R1+0x1d98] ;  /* 0x001d9800011a7983 */ /* 0x000ede0000300a00 */
[----:B------:R-:W-:Y:S02]  /*25800*/  NOP ;  /* 0x0000000000007918 */ /* 0x000fe40000000000 */
[----:B------:R-:W-:Y:S01]  /*25810*/  IMAD.MOV.U32 R24, RZ, RZ, R8 ;  /* 0x000000ffff187224 */ /* 0x000fe200078e0008 */
[----:B------:R0:W-:Y:S01]  /*25820*/  STL.64 [R1+0x348], R10 ;  /* 0x0003480a01007387 */ /* 0x0001e20000100a00 */
[----:B------:R-:W-:-:S03]  /*25830*/  IMAD.MOV.U32 R25, RZ, RZ, R9 ;  /* 0x000000ffff197224 */ /* 0x000fc600078e0009 */
[----:B------:R-:W4:Y:S04]  /*25840*/  LDL.LU R8, [R1+0x30] ;  /* 0x0000300001087983 */ /* 0x000f280000300800 */
[----:B------:R-:W4:Y:S01]  /*25850*/  LDL.LU R9, [R1+0x34] ;  /* 0x0000340001097983 */ /* 0x000f220000300800 */
[----:B0-----:R-:W-:Y:S02]  /*25860*/  IMAD.MOV.U32 R10, RZ, RZ, R3 ;  /* 0x000000ffff0a7224 */ /* 0x001fe400078e0003 */
[----:B------:R-:W-:Y:S01]  /*25870*/  IMAD.MOV.U32 R11, RZ, RZ, R0 ;  /* 0x000000ffff0b7224 */ /* 0x000fe200078e0000 */
[----:B------:R-:W2:Y:S04]  /*25880*/  LDL.LU R3, [R1+0x1d94] ;  /* 0x001d940001037983 */ /* 0x000ea80000300800 */
[----:B------:R-:W2:Y:S04]  /*25890*/  LDL.LU R0, [R1+0x1d90] ;  /* 0x001d900001007983 */ /* 0x000ea80000300800 */
[----:B------:R0:W-:Y:S02]  /*258a0*/  STL.64 [R1+0x1c80], R10 ;  /* 0x001c800a01007387 */ /* 0x0001e40000100a00 */
[----:B0-----:R-:W-:-:S02]  /*258b0*/  IMAD.MOV.U32 R10, RZ, RZ, R13 ;  /* 0x000000ffff0a7224 */ /* 0x001fc400078e000d */
[----:B------:R-:W-:Y:S01]  /*258c0*/  IMAD.MOV.U32 R11, RZ, RZ, R12 ;  /* 0x000000ffff0b7224 */ /* 0x000fe200078e000c */
[----:B---3--:R-:W-:Y:S01]  /*258d0*/  HMMA.16816.F32 R4, R16, R26, R4 ;  /* 0x0000001a1004723c */ /* 0x008fe20000001804 */
[----:B----4-:R0:W-:Y:S04]  /*258e0*/  STL.64 [R1+0x1c78], R8 ;  /* 0x001c780801007387 */ /* 0x0101e80000100a00 */
[----:B------:R2:W-:Y:S04]  /*258f0*/  STL.64 [R1+0x1d30], R10 ;  /* 0x001d300a01007387 */ /* 0x0005e80000100a00 */
[----:B0-----:R-:W3:Y:S04]  /*25900*/  LDL.LU R8, [R1+0x80] ;  /* 0x0000800001087983 */ /* 0x001ee80000300800 */
[----:B------:R-:W3:Y:S01]  /*25910*/  LDL.LU R9, [R1+0x84] ;  /* 0x0000840001097983 */ /* 0x000ee20000300800 */
[----:B--2---:R-:W-:-:S02]  /*25920*/  IMAD.MOV.U32 R10, RZ, RZ, R3 ;  /* 0x000000ffff0a7224 */ /* 0x004fc400078e0003 */
[----:B------:R-:W-:-:S03]  /*25930*/  IMAD.MOV.U32 R11, RZ, RZ, R0 ;  /* 0x000000ffff0b7224 */ /* 0x000fc600078e0000 */
[----:B------:R-:W-:Y:S01]  /*25940*/  IMAD.MOV.U32 R3, RZ, RZ, R6 ;  /* 0x000000ffff037224 */ /* 0x000fe200078e0006 */
[----:B------:R-:W-:Y:S01]  /*25950*/  STL.64 [R1+0x330], R4 ;  /* 0x0003300401007387 */ /* 0x000fe20000100a00 */
[----:B------:R-:W-:-:S03]  /*25960*/  IMAD.MOV.U32 R0, RZ, RZ, R7 ;  /* 0x000000ffff007224 */ /* 0x000fc600078e0007 */
[----:B------:R-:W2:Y:S04]  /*25970*/  LDL.LU.64 R6, [R1+0x1d88] ;  /* 0x001d880001067983 */ /* 0x000ea80000300a00 */
[----:B------:R0:W-:Y:S04]  /*25980*/  STL.64 [R1+0x1d10], R26 ;  /* 0x001d101a01007387 */ /* 0x0001e80000100a00 */
[----:B------:R-:W-:Y:S01]  /*25990*/  STL.64 [R1+0x1d08], R24 ;  /* 0x001d081801007387 */ /* 0x000fe20000100a00 */
[----:B0-----:R-:W-:-:S03]  /*259a0*/  IMAD.MOV.U32 R26, RZ, RZ, R28 ;  /* 0x000000ffff1a7224 */ /* 0x001fc600078e001c */
[----:B------:R-:W4:Y:S04]  /*259b0*/  LDL.LU R28, [R1+0x1d80] ;  /* 0x001d8000011c7983 */ /* 0x000f280000300800 */
[----:B------:R-:W-:Y:S04]  /*259c0*/  STL [R1+0x1bbc], R0 ;  /* 0x001bbc0001007387 */ /* 0x000fe80000100800 */
[----:B------:R-:W-:Y:S01]  /*259d0*/  STL [R1+0x1bb8], R3 ;  /* 0x001bb80301007387 */ /* 0x000fe20000100800 */
[----:B--2---:R-:W-:Y:S03]  /*259e0*/  HMMA.16816.F32 R4, R16, R6, R20 ;  /* 0x000000061004723c */ /* 0x004fe60000001814 */
[----:B------:R-:W2:Y:S04]  /*259f0*/  LDL.LU.64 R22, [R1+0x1d78] ;  /* 0x001d780001167983 */ /* 0x000ea80000300a00 */
[----:B------:R-:W2:Y:S01]  /*25a00*/  LDL.LU.64 R20, [R1+0x1d70] ;  /* 0x001d700001147983 */ /* 0x000ea20000300a00 */
[----:B------:R-:W-:-:S11]  /*25a10*/  IMAD.MOV.U32 R27, RZ, RZ, R29 ;  /* 0x000000ffff1b7224 */ /* 0x000fd600078e001d */
[----:B------:R-:W-:Y:S04]  /*25a20*/  STL.64 [R1+0x320], R4 ;  /* 0x0003200401007387 */ /* 0x000fe80000100a00 */
[----:B------:R0:W-:Y:S04]  /*25a30*/  STL.64 [R1+0x328], R6 ;  /* 0x0003280601007387 */ /* 0x0001e80000100a00 */
[----:B0-----:R-:W3:Y:S04]  /*25a40*/  LDL.LU.64 R6, [R1+0x1d68] ;  /* 0x001d680001067983 */ /* 0x001ee80000300a00 */
[----:B------:R-:W3:Y:S01]  /*25a50*/  LDL.LU.64 R4, [R1+0x1d60] ;  /* 0x001d600001047983 */ /* 0x000ee20000300a00 */
[----:B--2---:R-:W-:Y:S03]  /*25a60*/  HMMA.16816.F32 R24, R16, R26, R20 ;  /* 0x0000001a1018723c */ /* 0x004fe60000001814 */
[----:B------:R-:W3:-:S15]  /*25a70*/  LDL.LU.64 R22, [R1+0x1d58] ;  /* 0x001d580001167983 */ /* 0x000ede0000300a00 */
[----:B------:R-:W-:Y:S01]  /*25a80*/  NOP ;  /* 0x0000000000007918 */ /* 0x000fe20000000000 */
[----:B------:R-:W-:Y:S04]  /*25a90*/  STL.64 [R1+0x310], R24 ;  /* 0x0003101801007387 */ /* 0x000fe80000100a00 */
[----:B------:R-:W-:Y:S01]  /*25aa0*/  STL.64 [R1+0x318], R26 ;  /* 0x0003181a01007387 */ /* 0x000fe20000100a00 */
[----:B---3--:R-:W-:Y:S01]  /*25ab0*/  HMMA.16816.F32 R8, R16, R22, R8 ;  /* 0x000000161008723c */ /* 0x008fe20000001808 */
[----:B------:R-:W-:Y:S02]  /*25ac0*/  IMAD.MOV.U32 R3, RZ, RZ, R22 ;  /* 0x000000ffff037224 */ /* 0x000fe400078e0016 */
[----:B------:R-:W-:Y:S02]  /*25ad0*/  IMAD.MOV.U32 R0, RZ, RZ, R23 ;  /* 0x000000ffff007224 */ /* 0x000fe400078e0017 */
[----:B------:R-:W2:Y:S04]  /*25ae0*/  LDL.LU.64 R22, [R1+0x1d50] ;  /* 0x001d500001167983 */ /* 0x000ea80000300a00 */
[----:B------:R-:W2:Y:S10]  /*25af0*/  LDL.LU.64 R20, [R1+0x1d48] ;  /* 0x001d480001147983 */ /* 0x000eb40000300a00 */
[----:B------:R-:W-:Y:S04]  /*25b00*/  STL.64 [R1+0x300], R8 ;  /* 0x0003000801007387 */ /* 0x000fe80000100a00 */
[----:B------:R0:W-:Y:S01]  /*25b10*/  STL [R1+0x308], R10 ;  /* 0x0003080a01007387 */ /* 0x0001e20000100800 */
[----:B------:R-:W-:-:S02]  /*25b20*/  IMAD.MOV.U32 R29, RZ, RZ, R11 ;  /* 0x000000ffff1d7224 */ /* 0x000fc400078e000b */
[----:B0-----:R-:W-:Y:S03]  /*25b30*/  HMMA.16816.F32 R8, R16, R14, R4 ;  /* 0x0000000e1008723c */ /* 0x001fe60000001804 */
[----:B------:R-:W-:Y:S04]  /*25b40*/  STL [R1+0x1ac8], R29 ;  /* 0x001ac81d01007387 */ /* 0x000fe80000100800 */
[----:B------:R-:W-:Y:S04]  /*25b50*/  STL.64 [R1+0x1ce0], R14 ;  /* 0x001ce00e01007387 */ /* 0x000fe80000100a00 */
[----:B------:R-:W3:Y:S08]  /*25b60*/  LDL.LU R4, [R1+0x130] ;  /* 0x0001300001047983 */ /* 0x000ef00000300800 */
[----:B------:R-:W-:Y:S04]  /*25b70*/  STL.64 [R1+0x2f0], R8 ;  /* 0x0002f00801007387 */ /* 0x000fe80000100a00 */
[----:B------:R-:W-:Y:S04]  /*25b80*/  STL.64 [R1+0x2f8], R10 ;  /* 0x0002f80a01007387 */ /* 0x000fe80000100a00 */
[----:B------:R-:W3:Y:S04]  /*25b90*/  LDL.LU R5, [R1+0x134] ;  /* 0x0001340001057983 */ /* 0x000ee80000300800 */
[----:B------:R-:W2:Y:S04]  /*25ba0*/  LDL.LU R6, [R1+0x138] ;  /* 0x0001380001067983 */ /* 0x000ea80000300800 */
[----:B------:R-:W2:Y:S04]  /*25bb0*/  LDL.LU R7, [R1+0x13c] ;  /* 0x00013c0001077983 */ /* 0x000ea80000300800 */
[----:B------:R-:W2:Y:S04]  /*25bc0*/  LDL.LU.64 R26, [R1+0x8] ;  /* 0x00000800011a7983 */ /* 0x000ea80000300a00 */
[----:B--2---:R-:W-:Y:S04]  /*25bd0*/  STL.64 [R1+0x1d28], R26 ;  /* 0x001d281a01007387 */ /* 0x004fe80000100a00 */
[----:B------:R-:W-:Y:S04]  /*25be0*/  STL.64 [R1+0x1cc8], R6 ;  /* 0x001cc80601007387 */ /* 0x000fe80000100a00 */
[----:B---3--:R0:W-:Y:S04]  /*25bf0*/  STL.64 [R1+0x1cc0], R4 ;  /* 0x001cc00401007387 */ /* 0x0081e80000100a00 */
[----:B0-----:R-:W2:Y:S04]  /*25c00*/  LDL.LU R4, [R1+0x150] ;  /* 0x0001500001047983 */ /* 0x001ea80000300800 */
[----:B------:R-:W2:Y:S04]  /*25c10*/  LDL.LU R5, [R1+0x154] ;  /* 0x0001540001057983 */ /* 0x000ea80000300800 */
[----:B------:R-:W3:Y:S04]  /*25c20*/  LDL.LU R6, [R1+0x158] ;  /* 0x0001580001067983 */ /* 0x000ee80000300800 */
[----:B------:R-:W3:Y:S04]  /*25c30*/  LDL.LU R7, [R1+0x15c] ;  /* 0x00015c0001077983 */ /* 0x000ee80000300800 */
[----:B------:R-:W2:Y:S04]  /*25c40*/  LDL.LU.64 R10, [R1+0x28] ;  /* 0x00002800010a7983 */ /* 0x000ea80000300a00 */
[----:B------:R-:W2:Y:S04]  /*25c50*/  LDL.LU R24, [R1+0x1a0] ;  /* 0x0001a00001187983 */ /* 0x000ea80000300800 */
[----:B------:R-:W2:Y:S04]  /*25c60*/  LDL.LU R25, [R1+0x1a4] ;  /* 0x0001a40001197983 */ /* 0x000ea80000300800 */
[----:B------:R-:W2:Y:S04]  /*25c70*/  LDL.LU R26, [R1+0x1a8] ;  /* 0x0001a800011a7983 */ /* 0x000ea80000300800 */
[----:B------:R-:W2:Y:S04]  /*25c80*/  LDL.LU R27, [R1+0x1ac] ;  /* 0x0001ac00011b7983 */ /* 0x000ea80000300800 */
[----:B--2---:R-:W-:Y:S04]  /*25c90*/  STL.64 [R1+0x1d40], R26 ;  /* 0x001d401a01007387 */ /* 0x004fe80000100a00 */
[----:B------:R0:W-:Y:S04]  /*25ca0*/  STL.64 [R1+0x1d38], R24 ;  /* 0x001d381801007387 */ /* 0x0001e80000100a00 */
        /* <DEDUP_REMOVED lines=8> */
[----:B--2---:R0:W-:Y:S04]  /*25d30*/  STL.64 [R1+0x1cf0], R14 ;  /* 0x001cf00e01007387 */ /* 0x0041e80000100a00 */
[----:B------:R1:W-:Y:S04]  /*25d40*/  STL.64 [R1+0x1ce8], R12 ;  /* 0x001ce80c01007387 */ /* 0x0003e80000100a00 */
[----:B0-----:R-:W2:Y:S04]  /*25d50*/  LDL.LU.64 R14, [R1+0xc8] ;  /* 0x0000c800010e7983 */ /* 0x001ea80000300a00 */
[----:B--2---:R0:W-:Y:S04]  /*25d60*/  STL.64 [R1+0x1d00], R14 ;  /* 0x001d000e01007387 */ /* 0x0041e80000100a00 */
[----:B-1----:R-:W2:Y:S04]  /*25d70*/  LDL.LU R12, [R1+0x180] ;  /* 0x00018000010c7983 */ /* 0x002ea80000300800 */
[----:B------:R-:W2:Y:S04]  /*25d80*/  LDL.LU R13, [R1+0x184] ;  /* 0x00018400010d7983 */ /* 0x000ea80000300800 */
[----:B0-----:R-:W2:Y:S04]  /*25d90*/  LDL.LU R14, [R1+0x188] ;  /* 0x00018800010e7983 */ /* 0x001ea80000300800 */
[----:B------:R-:W2:Y:S01]  /*25da0*/  LDL.LU R15, [R1+0x18c] ;  /* 0x00018c00010f7983 */ /* 0x000ea20000300800 */
[----:B------:R-:W-:Y:S03]  /*25db0*/  HMMA.16816.F32 R24, R20, R10, R24 ;  /* 0x0000000a1418723c */ /* 0x000fe60000001818 */
[----:B--2---:R-:W-:Y:S04]  /*25dc0*/  STL.64 [R1+0x1d20], R14 ;  /* 0x001d200e01007387 */ /* 0x004fe80000100a00 */
[----:B------:R0:W-:Y:S04]  /*25dd0*/  STL.64 [R1+0x1d18], R12 ;  /* 0x001d180c01007387 */ /* 0x0001e80000100a00 */
[----:B0-----:R-:W2:Y:S04]  /*25de0*/  LDL.LU R12, [R1+0x190] ;  /* 0x00019000010c7983 */ /* 0x001ea80000300800 */
[----:B------:R-:W2:Y:S04]  /*25df0*/  LDL.LU R13, [R1+0x194] ;  /* 0x00019400010d7983 */ /* 0x000ea80000300800 */
[----:B------:R-:W2:Y:S04]  /*25e00*/  LDL.LU R14, [R1+0x198] ;  /* 0x00019800010e7983 */ /* 0x000ea80000300800 */
[----:B------:R-:W2:Y:S04]  /*25e10*/  LDL.LU R15, [R1+0x19c] ;  /* 0x00019c00010f7983 */ /* 0x000ea80000300800 */
[----:B---3--:R0:W-:Y:S04]  /*25e20*/  STL.64 [R1+0x1cd8], R6 ;  /* 0x001cd80601007387 */ /* 0x0081e80000100a00 */
[----:B------:R1:W-:Y:S04]  /*25e30*/  STL.64 [R1+0x1cd0], R4 ;  /* 0x001cd00401007387 */ /* 0x0003e80000100a00 */
[----:B0-----:R-:W3:Y:S01]  /*25e40*/  LDL.LU.64 R6, [R1+0xb8] ;  /* 0x0000b80001067983 */ /* 0x001ee20000300a00 */
[----:B------:R-:W-:-:S02]  /*25e50*/  IMAD.MOV.U32 R18, RZ, RZ, R3 ;  /* 0x000000ffff127224 */ /* 0x000fc400078e0003 */
[----:B------:R-:W-:Y:S02]  /*25e60*/  IMAD.MOV.U32 R19, RZ, RZ, R0 ;  /* 0x000000ffff137224 */ /* 0x000fe400078e0000 */
[----:B------:R-:W-:Y:S02]  /*25e70*/  IMAD.MOV.U32 R3, RZ, RZ, R10 ;  /* 0x000000ffff037224 */ /* 0x000fe400078e000a */
[----:B------:R-:W-:Y:S01]  /*25e80*/  IMAD.MOV.U32 R0, RZ, RZ, R11 ;  /* 0x000000ffff007224 */ /* 0x000fe200078e000b */
[----:B---3--:R0:W-:Y:S04]  /*25e90*/  STL.64 [R1+0x1cf8], R6 ;  /* 0x001cf80601007387 */ /* 0x0081e80000100a00 */
[----:B-1----:R-:W3:Y:S04]  /*25ea0*/  LDL.LU R4, [R1+0x170] ;  /* 0x0001700001047983 */ /* 0x002ee80000300800 */
[----:B------:R-:W3:Y:S04]  /*25eb0*/  LDL.LU R5, [R1+0x174] ;  /* 0x0001740001057983 */ /* 0x000ee80000300800 */
[----:B0-----:R-:W3:Y:S04]  /*25ec0*/  LDL.LU R6, [R1+0x178] ;  /* 0x0001780001067983 */ /* 0x001ee80000300800 */
[----:B------:R-:W3:Y:S04]  /*25ed0*/  LDL.LU R7, [R1+0x17c] ;  /* 0x00017c0001077983 */ /* 0x000ee80000300800 */
[----:B------:R-:W2:Y:S04]  /*25ee0*/  LDL R17, [R1+0x3cc] ;  /* 0x0003cc0001117983 */ /* 0x000ea80000100800 */
        /* <DEDUP_REMOVED lines=9> */
[----:B0-----:R-:W2:Y:S04]  /*25f80*/  LDL.LU.64 R26, [R1+0x1d28] ;  /* 0x001d2800011a7983 */ /* 0x001ea80000300a00 */
[----:B------:R0:W-:Y:S02]  /*25f90*/  STL.64 [R1+0x1c98], R10 ;  /* 0x001c980a01007387 */ /* 0x0001e40000100a00 */
[----:B0-----:R-:W-:-:S02]  /*25fa0*/  IMAD.MOV.U32 R10, RZ, RZ, R3 ;  /* 0x000000ffff0a7224 */ /* 0x001fc400078e0003 */
[----:B------:R-:W-:Y:S01]  /*25fb0*/  IMAD.MOV.U32 R11, RZ, RZ, R0 ;  /* 0x000000ffff0b7224 */ /* 0x000fe200078e0000 */
[----:B--2---:R-:W-:Y:S01]  /*25fc0*/  HMMA.16816.F32 R12, R20, R26, R12 ;  /* 0x0000001a140c723c */ /* 0x004fe2000000180c */
[----:B------:R-:W-:Y:S02]  /*25fd0*/  IMAD.MOV.U32 R3, RZ, RZ, R26 ;  /* 0x000000ffff037224 */ /* 0x000fe400078e001a */
[----:B------:R-:W-:-:S15]  /*25fe0*/  IMAD.MOV.U32 R0, RZ, RZ, R27 ;  /* 0x000000ffff007224 */ /* 0x000fde00078e001b */
[----:B------:R-:W-:Y:S01]  /*25ff0*/  NOP ;  /* 0x0000000000007918 */ /* 0x000fe20000000000 */
[----:B------:R-:W-:Y:S04]  /*26000*/  STL.64 [R1+0x210], R12 ;  /* 0x0002100c01007387 */ /* 0x000fe80000100a00 */
[----:B------:R0:W-:Y:S04]  /*26010*/  STL.64 [R1+0x218], R14 ;  /* 0x0002180e01007387 */ /* 0x0001e80000100a00 */
[----:B0-----:R-:W2:Y:S04]  /*26020*/  LDL.LU.64 R14, [R1+0x1d20] ;  /* 0x001d2000010e7983 */ /* 0x001ea80000300a00 */
[----:B------:R-:W2:Y:S04]  /*26030*/  LDL.LU.64 R12, [R1+0x1d18] ;  /* 0x001d1800010c7983 */ /* 0x000ea80000300a00 */
[----:B------:R-:W2:Y:S04]  /*26040*/  LDL.LU.64 R26, [R1+0x1d10] ;  /* 0x001d1000011a7983 */ /* 0x000ea80000300a00 */
[----:B------:R-:W3:Y:S01]  /*26050*/  LDL.LU.64 R24, [R1+0x1d08] ;  /* 0x001d080001187983 */ /* 0x000ee20000300a00 */
[----:B--2---:R-:W-:-:S15]  /*26060*/  HMMA.16816.F32 R12, R20, R26, R12 ;  /* 0x0000001a140c723c */ /* 0x004fde000000180c */
[----:B------:R-:W-:-:S04]  /*26070*/  NOP ;  /* 0x0000000000007918 */ /* 0x000fc80000000000 */
[----:B------:R-:W-:Y:S04]  /*26080*/  STL.64 [R1+0x200], R12 ;  /* 0x0002000c01007387 */ /* 0x000fe80000100a00 */
[----:B------:R0:W-:Y:S04]  /*26090*/  STL.64 [R1+0x208], R14 ;  /* 0x0002080e01007387 */ /* 0x0001e80000100a00 */
[----:B0-----:R-:W2:Y:S04]  /*260a0*/  LDL.LU.64 R14, [R1+0x1d00] ;  /* 0x001d0000010e7983 */ /* 0x001ea80000300a00 */
[----:B------:R-:W-:Y:S04]  /*260b0*/  STL.64 [R1+0x1c90], R26 ;  /* 0x001c901a01007387 */ /* 0x000fe80000100a00 */
[----:B---3--:R0:W-:Y:S04]  /*260c0*/  STL.64 [R1+0x1c88], R24 ;  /* 0x001c881801007387 */ /* 0x0081e80000100a00 */
[----:B0-----:R-:W3:Y:S04]  /*260d0*/  LDL.LU R24, [R1+0x50] ;  /* 0x0000500001187983 */ /* 0x001ee80000300800 */
[----:B------:R-:W3:Y:S04]  /*260e0*/  LDL.LU R25, [R1+0x54] ;  /* 0x0000540001197983 */ /* 0x000ee80000300800 */
[----:B------:R-:W3:Y:S04]  /*260f0*/  LDL.LU R26, [R1+0x58] ;  /* 0x00005800011a7983 */ /* 0x000ee80000300800 */
[----:B------:R-:W3:Y:S01]  /*26100*/  LDL.LU R27, [R1+0x5c] ;  /* 0x00005c00011b7983 */ /* 0x000ee20000300800 */
[----:B--2---:R-:W-:Y:S01]  /*26110*/  HMMA.16816.F32 R4, R20, R14, R4 ;  /* 0x0000000e1404723c */ /* 0x004fe20000001804 */
[----:B------:R-:W-:-:S02]  /*26120*/  IMAD.MOV.U32 R9, RZ, RZ, R14 ;  /* 0x000000ffff097224 */ /* 0x000fc400078e000e */
[----:B------:R-:W-:Y:S01]  /*26130*/  IMAD.MOV.U32 R8, RZ, RZ, R15 ;  /* 0x000000ffff087224 */ /* 0x000fe200078e000f */
[----:B---3--:R-:W-:Y:S04]  /*26140*/  STL.64 [R1+0x1ca8], R26 ;  /* 0x001ca81a01007387 */ /* 0x008fe80000100a00 */
[----:B------:R0:W-:Y:S04]  /*26150*/  STL.64 [R1+0x1ca0], R24 ;  /* 0x001ca01801007387 */ /* 0x0001e80000100a00 */
[----:B0-----:R-:W2:Y:S04]  /*26160*/  LDL.LU R24, [R1+0x60] ;  /* 0x0000600001187983 */ /* 0x001ea80000300800 */
[----:B------:R-:W2:Y:S04]  /*26170*/  LDL.LU R25, [R1+0x64] ;  /* 0x0000640001197983 */ /* 0x000ea80000300800 */
[----:B------:R-:W2:Y:S04]  /*26180*/  LDL.LU R26, [R1+0x68] ;  /* 0x00006800011a7983 */ /* 0x000ea80000300800 */
[----:B------:R-:W2:Y:S04]  /*26190*/  LDL.LU R27, [R1+0x6c] ;  /* 0x00006c00011b7983 */ /* 0x000ea80000300800 */
[----:B------:R-:W-:Y:S04]  /*261a0*/  STL.64 [R1+0x1f0], R4 ;  /* 0x0001f00401007387 */ /* 0x000fe80000100a00 */
[----:B------:R0:W-:Y:S04]  /*261b0*/  STL.64 [R1+0x1f8], R6 ;  /* 0x0001f80601007387 */ /* 0x0001e80000100a00 */
[----:B0-----:R-:W3:Y:S04]  /*261c0*/  LDL.LU.64 R6, [R1+0x1cf8] ;  /* 0x001cf80001067983 */ /* 0x001ee80000300a00 */
[----:B------:R-:W3:Y:S04]  /*261d0*/  LDL.LU.64 R14, [R1+0x1cf0] ;  /* 0x001cf000010e7983 */ /* 0x000ee80000300a00 */
[----:B------:R-:W3:Y:S02]  /*261e0*/  LDL.LU.64 R12, [R1+0x1ce8] ;  /* 0x001ce800010c7983 */ /* 0x000ee40000300a00 */
[----:B---3--:R-:W-:-:S15]  /*261f0*/  HMMA.16816.F32 R12, R20, R6, R12 ;  /* 0x00000006140c723c */ /* 0x008fde000000180c */
[----:B------:R-:W-:-:S04]  /*26200*/  NOP ;  /* 0x0000000000007918 */ /* 0x000fc80000000000 */
[----:B------:R0:W-:Y:S04]  /*26210*/  STL.64 [R1+0x1d0], R12 ;  /* 0x0001d00c01007387 */ /* 0x0001e80000100a00 */
[----:B------:R1:W-:Y:S01]  /*26220*/  STL.64 [R1+0x1d8], R14 ;  /* 0x0001d80e01007387 */ /* 0x0003e20000100a00 */
[----:B0-----:R-:W-:-:S03]  /*26230*/  IMAD.MOV.U32 R13, RZ, RZ, R6 ;  /* 0x000000ffff0d7224 */ /* 0x001fc600078e0006 */
[----:B-1----:R-:W3:Y:S01]  /*26240*/  LDL.LU.64 R14, [R1+0x1ce0] ;  /* 0x001ce000010e7983 */ /* 0x002ee20000300a00 */
[----:B------:R-:W-:-:S03]  /*26250*/  IMAD.MOV.U32 R12, RZ, RZ, R7 ;  /* 0x000000ffff0c7224 */ /* 0x000fc600078e0007 */
[----:B------:R-:W2:Y:S04]  /*26260*/  LDL.LU.64 R6, [R1+0x1cd8] ;  /* 0x001cd80001067983 */ /* 0x000ea80000300a00 */
[----:B------:R-:W2:Y:S02]  /*26270*/  LDL.LU.64 R4, [R1+0x1cd0] ;  /* 0x001cd00001047983 */ /* 0x000ea40000300a00 */
[----:B--2---:R-:W-:-:S15]  /*26280*/  HMMA.16816.F32 R4, R20, R18, R4 ;  /* 0x000000121404723c */ /* 0x004fde0000001804 */
[----:B------:R-:W-:-:S04]  /*26290*/  NOP ;  /* 0x0000000000007918 */ /* 0x000fc80000000000 */
[----:B------:R-:W-:Y:S04]  /*262a0*/  STL.64 [R1+0x1c0], R4 ;  /* 0x0001c00401007387 */ /* 0x000fe80000100a00 */
[----:B------:R0:W-:Y:S04]  /*262b0*/  STL.64 [R1+0x1c8], R6 ;  /* 0x0001c80601007387 */ /* 0x0001e80000100a00 */
[----:B0-----:R-:W3:Y:S04]  /*262c0*/  LDL.LU.64 R6, [R1+0x1cc8] ;  /* 0x001cc80001067983 */ /* 0x001ee80000300a00 */
[----:B------:R-:W3:Y:S02]  /*262d0*/  LDL.LU.64 R4, [R1+0x1cc0] ;  /* 0x001cc00001047983 */ /* 0x000ee40000300a00 */
[----:B---3--:R-:W-:Y:S02]  /*262e0*/  HMMA.16816.F32 R20, R20, R14, R4 ;  /* 0x0000000e1414723c */ /* 0x008fe40000001804 */
[----:B------:R-:W2:Y:S04]  /*262f0*/  LDL.LU.64 R6, [R1+0x1cb8] ;  /* 0x001cb80001067983 */ /* 0x000ea80000300a00 */
[----:B------:R-:W2:-:S13]  /*26300*/  LDL.LU.64 R4, [R1+0x1cb0] ;  /* 0x001cb00001047983 */ /* 0x000e9a0000300a00 */
[----:B------:R-:W-:Y:S04]  /*26310*/  STL.64 [R1+0x1a0], R20 ;  /* 0x0001a01401007387 */ /* 0x000fe80000100a00 */
[----:B------:R0:W-:Y:S02]  /*26320*/  STL.64 [R1+0x1a8], R22 ;  /* 0x0001a81601007387 */ /* 0x0001e40000100a00 */
[----:B0-----:R-:W-:Y:S02]  /*26330*/  IMAD.MOV.U32 R22, RZ, RZ, R13 ;  /* 0x000000ffff167224 */ /* 0x001fe400078e000d */
[----:B------:R-:W-:-:S05]  /*26340*/  IMAD.MOV.U32 R23, RZ, RZ, R12 ;  /* 0x000000ffff177224 */ /* 0x000fca00078e000c */
[----:B------:R0:W-:Y:S02]  /*26350*/  STL.64 [R1+0x1c50], R22 ;  /* 0x001c501601007387 */ /* 0x0001e40000100a00 */
[----:B0-----:R-:W-:Y:S02]  /*26360*/  IMAD.MOV.U32 R22, RZ, RZ, R9 ;  /* 0x000000ffff167224 */ /* 0x001fe400078e0009 */
[----:B------:R-:W-:-:S05]  /*26370*/  IMAD.MOV.U32 R23, RZ, RZ, R8 ;  /* 0x000000ffff177224 */ /* 0x000fca00078e0008 */
[----:B------:R-:W-:Y:S04]  /*26380*/  STL.64 [R1+0x1c68], R22 ;  /* 0x001c681601007387 */ /* 0x000fe80000100a00 */
[----:B------:R0:W-:Y:S04]  /*26390*/  STL.64 [R1+0x1c40], R14 ;  /* 0x001c400e01007387 */ /* 0x0001e80000100a00 */
[----:B------:R-:W3:Y:S04]  /*263a0*/  LDL.LU R12, [R1+0x40] ;  /* 0x00004000010c7983 */ /* 0x000ee80000300800 */
[----:B------:R-:W3:Y:S04]  /*263b0*/  LDL.LU R13, [R1+0x44] ;  /* 0x00004400010d7983 */ /* 0x000ee80000300800 */
[----:B0-----:R-:W3:Y:S04]  /*263c0*/  LDL.LU R14, [R1+0x48] ;  /* 0x00004800010e7983 */ /* 0x001ee80000300800 */
[----:B------:R-:W3:Y:S01]  /*263d0*/  LDL.LU R15, [R1+0x4c] ;  /* 0x00004c00010f7983 */ /* 0x000ee20000300800 */
[----:B--2---:R-:W-:Y:S03]  /*263e0*/  HMMA.16816.F32 R8, R4, R10, R24 ;  /* 0x0000000a0408723c */ /* 0x004fe60000001818 */
[----:B------:R-:W2:Y:S04]  /*263f0*/  LDL.LU.64 R26, [R1+0x1ca8] ;  /* 0x001ca800011a7983 */ /* 0x000ea80000300a00 */
[----:B------:R-:W2:-:S12]  /*26400*/  LDL.LU.64 R24, [R1+0x1ca0] ;  /* 0x001ca00001187983 */ /* 0x000e980000300a00 */
[----:B------:R-:W-:Y:S04]  /*26410*/  STL.64 [R1+0x1e0], R8 ;  /* 0x0001e00801007387 */ /* 0x000fe80000100a00 */
        /* <DEDUP_REMOVED lines=8> */
[----:B------:R-:W2:Y:S01]  /*264a0*/  LDL.LU.64 R8, [R1+0x1c78] ;  /* 0x001c780001087983 */ /* 0x000ea20000300a00 */
[----:B------:R-:W-:-:S02]  /*264b0*/  IMAD.MOV.U32 R22, RZ, RZ, R3 ;  /* 0x000000ffff167224 */ /* 0x000fc400078e0003 */
[----:B------:R-:W-:-:S07]  /*264c0*/  IMAD.MOV.U32 R23, RZ, RZ, R0 ;  /* 0x000000ffff177224 */ /* 0x000fce00078e0000 */
[----:B---3--:R-:W-:Y:S01]  /*264d0*/  HMMA.16816.F32 R20, R4, R22, R12 ;  /* 0x000000160414723c */ /* 0x008fe2000000180c */
[----:B------:R-:W3:Y:S01]  /*264e0*/  LDL.LU R12, [R1+0x250] ;  /* 0x00025000010c7983 */ /* 0x000ee20000300800 */
[----:B----4-:R-:W-:-:S15]  /*264f0*/  IMAD.MOV.U32 R13, RZ, RZ, R28 ;  /* 0x000000ffff0d7224 */ /* 0x010fde00078e001c */
[----:B------:R-:W-:Y:S02]  /*26500*/  NOP ;  /* 0x0000000000007918 */ /* 0x000fe40000000000 */
[----:B------:R-:W-:Y:S04]  /*26510*/  STL.64 [R1+0x190], R20 ;  /* 0x0001901401007387 */ /* 0x000fe80000100a00 */
[----:B------:R-:W-:Y:S04]  /*26520*/  STL.64 [R1+0x198], R22 ;  /* 0x0001981601007387 */ /* 0x000fe80000100a00 */
[----:B------:R-:W-:Y:S01]  /*26530*/  LDSM.16.M88.4 R20, [R17+UR5+0x8080] ;  /* 0x008080051114783b */ /* 0x000fe20008000200 */
[----:B--2---:R-:W-:-:S15]  /*26540*/  HMMA.16816.F32 R8, R4, R26, R8 ;  /* 0x0000001a0408723c */ /* 0x004fde0000001808 */
[----:B------:R-:W-:-:S04]  /*26550*/  NOP ;  /* 0x0000000000007918 */ /* 0x000fc80000000000 */
[----:B------:R-:W-:Y:S04]  /*26560*/  STL.64 [R1+0x180], R8 ;  /* 0x0001800801007387 */ /* 0x000fe80000100a00 */
[----:B------:R-:W-:Y:S04]  /*26570*/  STL.64 [R1+0x188], R10 ;  /* 0x0001880a01007387 */ /* 0x000fe80000100a00 */
[----:B------:R-:W2:Y:S04]  /*26580*/  LDL.LU R28, [R1+0x1c74] ;  /* 0x001c7400011c7983 */ /* 0x000ea80000300800 */
[----:B------:R-:W4:Y:S04]  /*26590*/  LDL.LU R14, [R1+0x258] ;  /* 0x00025800010e7983 */ /* 0x000f280000300800 */
[----:B------:R-:W4:Y:S04]  /*265a0*/  LDL.LU R15, [R1+0x25c] ;  /* 0x00025c00010f7983 */ /* 0x000f280000300800 */
[----:B----4-:R2:W-:Y:S04]  /*265b0*/  STL.64 [R1+0x1c60], R14 ;  /* 0x001c600e01007387 */ /* 0x0105e80000100a00 */
[----:B---3--:R0:W-:Y:S01]  /*265c0*/  STL.64 [R1+0x1c58], R12 ;  /* 0x001c580c01007387 */ /* 0x0081e20000100a00 */
[----:B--2---:R-:W-:-:S03]  /*265d0*/  IMAD.MOV.U32 R14, RZ, RZ, R28 ;  /* 0x000000ffff0e7224 */ /* 0x004fc600078e001c */
[----:B0-----:R-:W2:Y:S04]  /*265e0*/  LDL.LU R12, [R1+0x140] ;  /* 0x00014000010c7983 */ /* 0x001ea80000300800 */
[----:B------:R-:W2:Y:S04]  /*265f0*/  LDL.LU R13, [R1+0x144] ;  /* 0x00014400010d7983 */ /* 0x000ea80000300800 */
[----:B------:R-:W3:Y:S04]  /*26600*/  LDL.LU R28, [R1+0x1c70] ;  /* 0x001c7000011c7983 */ /* 0x000ee80000300800 */
[----:B------:R-:W2:Y:S04]  /*26610*/  LDL.LU R15, [R1+0x14c] ;  /* 0x00014c00010f7983 */ /* 0x000ea80000300800 */
[----:B------:R0:W-:Y:S04]  /*26620*/  STL.64 [R1+0x1bc0], R24 ;  /* 0x001bc01801007387 */ /* 0x0001e80000100a00 */
[----:B0-----:R-:W4:Y:S04]  /*26630*/  LDL.LU R24, [R1+0x260] ;  /* 0x0002600001187983 */ /* 0x001f280000300800 */
[----:B------:R-:W4:Y:S04]  /*26640*/  LDL.LU R25, [R1+0x264] ;  /* 0x0002640001197983 */ /* 0x000f280000300800 */
[----:B------:R-:W4:Y:S04]  /*26650*/  LDL.LU R26, [R1+0x268] ;  /* 0x00026800011a7983 */ /* 0x000f280000300800 */
[----:B------:R-:W4:Y:S04]  /*26660*/  LDL.LU R27, [R1+0x26c] ;  /* 0x00026c00011b7983 */ /* 0x000f280000300800 */
[----:B---3--:R-:W0:Y:S04]  /*26670*/  LDSM.16.MT88.4 R8, [R28+UR5+0x4000] ;  /* 0x004000051c08783b */ /* 0x008e280008004200 */
[----:B0-----:R-:W-:Y:S04]  /*26680*/  STL.64 [R1+0x1c38], R10 ;  /* 0x001c380a01007387 */ /* 0x001fe80000100a00 */
[----:B------:R0:W-:Y:S04]  /*26690*/  STL.64 [R1+0x1c30], R8 ;  /* 0x001c300801007387 */ /* 0x0001e80000100a00 */
[----:B0-----:R-:W3:Y:S04]  /*266a0*/  LDL.LU R8, [R1+0x240] ;  /* 0x0002400001087983 */ /* 0x001ee80000300800 */
[----:B------:R-:W3:Y:S04]  /*266b0*/  LDL.LU R9, [R1+0x244] ;  /* 0x0002440001097983 */ /* 0x000ee80000300800 */
[----:B------:R-:W3:Y:S04]  /*266c0*/  LDL.LU R10, [R1+0x248] ;  /* 0x00024800010a7983 */ /* 0x000ee80000300800 */
[----:B------:R-:W3:Y:S04]  /*266d0*/  LDL.LU R11, [R1+0x24c] ;  /* 0x00024c00010b7983 */ /* 0x000ee80000300800 */
[----:B------:R-:W-:Y:S04]  /*266e0*/  STL.64 [R1+0xf0], R20 ;  /* 0x0000f01401007387 */ /* 0x000fe80000100a00 */
[----:B------:R0:W-:Y:S04]  /*266f0*/  STL.64 [R1+0xf8], R22 ;  /* 0x0000f81601007387 */ /* 0x0001e80000100a00 */
[----:B0-----:R-:W2:Y:S01]  /*26700*/  LDL.LU.64 R22, [R1+0x1c68] ;  /* 0x001c680001167983 */ /* 0x001ea20000300a00 */
[----:B------:R-:W-:-:S02]  /*26710*/  IMAD.MOV.U32 R3, RZ, RZ, R20 ;  /* 0x000000ffff037224 */ /* 0x000fc400078e0014 */
[----:B------:R-:W-:Y:S02]  /*26720*/  IMAD.MOV.U32 R0, RZ, RZ, R21 ;  /* 0x000000ffff007224 */ /* 0x000fe400078e0015 */
[----:B--2---:R-:W-:Y:S01]  /*26730*/  HMMA.16816.F32 R20, R4, R22, R12 ;  /* 0x000000160414723c */ /* 0x004fe2000000180c */
[----:B------:R-:W2:Y:S04]  /*26740*/  LDL.LU.64 R14, [R1+0x1c60] ;  /* 0x001c6000010e7983 */ /* 0x000ea80000300a00 */
[----:B------:R-:W2:-:S14]  /*26750*/  LDL.LU.64 R12, [R1+0x1c58] ;  /* 0x001c5800010c7983 */ /* 0x000e9c0000300a00 */
[----:B------:R-:W-:Y:S04]  /*26760*/  STL.64 [R1+0x170], R20 ;  /* 0x0001701401007387 */ /* 0x000fe80000100a00 */
[----:B------:R-:W-:Y:S04]  /*26770*/  STL.64 [R1+0x178], R22 ;  /* 0x0001781601007387 */ /* 0x000fe80000100a00 */
[----:B------:R-:W0:Y:S04]  /*26780*/  LDSM.16.M88.4 R20, [R17+UR5+0x8880] ;  /* 0x008880051114783b */ /* 0x000e280008000200 */
[----:B0-----:R-:W-:Y:S04]  /*26790*/  STL.64 [R1+0xd0], R20 ;  /* 0x0000d01401007387 */ /* 0x001fe80000100a00 */
[----:B------:R0:W-:Y:S04]  /*267a0*/  STL.64 [R1+0xd8], R22 ;  /* 0x0000d81601007387 */ /* 0x0001e80000100a00 */
[----:B0-----:R-:W4:Y:S02]  /*267b0*/  LDL.LU.64 R22, [R1+0x1c50] ;  /* 0x001c500001167983 */ /* 0x001f240000300a00 */
[----:B----4-:R-:W-:Y:S02]  /*267c0*/  HMMA.16816.F32 R20, R4, R22, R24 ;  /* 0x000000160414723c */ /* 0x010fe40000001818 */
[----:B------:R-:W4:-:S15]  /*267d0*/  LDL.LU R24, [R1+0x2c0] ;  /* 0x0002c00001187983 */ /* 0x000f1e0000300800 */
[----:B------:R-:W-:Y:S02]  /*267e0*/  NOP ;  /* 0x0000000000007918 */ /* 0x000fe40000000000 */
[----:B------:R-:W-:Y:S04]  /*267f0*/  STL.64 [R1+0x160], R20 ;  /* 0x0001601401007387 */ /* 0x000fe80000100a00 */
[----:B------:R-:W-:Y:S04]  /*26800*/  STL.64 [R1+0x168], R22 ;  /* 0x0001681601007387 */ /* 0x000fe80000100a00 */
[----:B------:R-:W4:Y:S04]  /*26810*/  LDL.LU R25, [R1+0x2c4] ;  /* 0x0002c40001197983 */ /* 0x000f280000300800 */
[----:B------:R-:W2:Y:S01]  /*26820*/  LDL.LU R26, [R1+0x2c8] ;  /* 0x0002c800011a7983 */ /* 0x000ea20000300800 */
[----:B------:R-:W-:-:S03]  /*26830*/  IMAD.MOV.U32 R27, RZ, RZ, R2 ;  /* 0x000000ffff1b7224 */ /* 0x000fc600078e0002 */
[----:B------:R-:W-:Y:S04]  /*26840*/  LDSM.16.M88.4 R20, [R17+UR5+0x9880] ;  /* 0x009880051114783b */ /* 0x000fe80008000200 */
[----:B------:R-:W3:Y:S04]  /*26850*/  LDL.LU R2, [R1+0x1c48] ;  /* 0x001c480001027983 */ /* 0x000ee80000300800 */
[----:B--2---:R-:W-:Y:S04]  /*26860*/  STL.64 [R1+0x1bd8], R26 ;  /* 0x001bd81a01007387 */ /* 0x004fe80000100a00 */
[----:B----4-:R0:W-:Y:S04]  /*26870*/  STL.64 [R1+0x1bd0], R24 ;  /* 0x001bd01801007387 */ /* 0x0101e80000100a00 */
[----:B0-----:R-:W2:Y:S04]  /*26880*/  LDL.LU R24, [R1+0x290] ;  /* 0x0002900001187983 */ /* 0x001ea80000300800 */
[----:B------:R-:W2:Y:S04]  /*26890*/  LDL.LU R25, [R1+0x294] ;  /* 0x0002940001197983 */ /* 0x000ea80000300800 */
[----:B------:R-:W4:Y:S04]  /*268a0*/  LDL.LU R26, [R1+0x298] ;  /* 0x00029800011a7983 */ /* 0x000f280000300800 */
[----:B------:R-:W4:Y:S04]  /*268b0*/  LDL.LU R27, [R1+0x29c] ;  /* 0x00029c00011b7983 */ /* 0x000f280000300800 */
[----:B----4-:R-:W-:Y:S04]  /*268c0*/  STL.64 [R1+0x1be8], R26 ;  /* 0x001be81a01007387 */ /* 0x010fe80000100a00 */
[----:B--2---:R-:W-:Y:S04]  /*268d0*/  STL.64 [R1+0x1be0], R24 ;  /* 0x001be01801007387 */ /* 0x004fe80000100a00 */
[----:B------:R0:W1:Y:S02]  /*268e0*/  LDSM.16.M88.4 R24, [R17+UR5+0x9080] ;  /* 0x009080051118783b */ /* 0x0000640008000200 */
[----:B0-----:R-:W-:Y:S01]  /*268f0*/  HMMA.16816.F32 R16, R4, R18, R12 ;  /* 0x000000120410723c */ /* 0x001fe2000000180c */
[----:B-1----:R-:W-:-:S05]  /*26900*/  IMAD.MOV.U32 R29, RZ, RZ, R26 ;  /* 0x000000ffff1d7224 */ /* 0x002fca00078e001a */
[----:B------:R-:W-:Y:S04]  /*26910*/  STL [R1+0x1acc], R29 ;  /* 0x001acc1d01007387 */ /* 0x000fe80000100800 */
[----:B------:R-:W-:Y:S04]  /*26920*/  STL.64 [R1+0xc0], R24 ;  /* 0x0000c01801007387 */ /* 0x000fe80000100a00 */
[----:B------:R0:W-:Y:S04]  /*26930*/  STL.64 [R1+0xc8], R26 ;  /* 0x0000c81a01007387 */ /* 0x0001e80000100a00 */
[----:B0-----:R-:W2:Y:S04]  /*26940*/  LDL R27, [R1+0x3cc] ;  /* 0x0003cc00011b7983 */ /* 0x001ea80000100800 */
[----:B------:R-:W-:Y:S04]  /*26950*/  STL.64 [R1+0x1bf8], R24 ;  /* 0x001bf81801007387 */ /* 0x000fe80000100a00 */
[----:B------:R-:W3:Y:S04]  /*26960*/  LDL.LU.64 R14, [R1+0x1c40] ;  /* 0x001c4000010e7983 */ /* 0x000ee80000300a00 */
[----:B------:R-:W-:Y:S04]  /*26970*/  STL.64 [R1+0x150], R16 ;  /* 0x0001501001007387 */ /* 0x000fe80000100a00 */
[----:B------:R-:W-:Y:S04]  /*26980*/  STL.64 [R1+0x158], R18 ;  /* 0x0001581201007387 */ /* 0x000fe80000100a00 */
[----:B--2---:R-:W0:Y:S01]  /*26990*/  LDSM.16.M88.4 R16, [R27+UR5+0xa080] ;  /* 0x00a080051b10783b */ /* 0x004e220008000200 */
[----:B---3--:R-:W-:Y:S03]  /*269a0*/  HMMA.16816.F32 R12, R4, R14, R8 ;  /* 0x0000000e040c723c */ /* 0x008fe60000001808 */
[----:B------:R-:W2:Y:S04]  /*269b0*/  LDL.LU.64 R10, [R1+0x1c38] ;  /* 0x001c3800010a7983 */ /* 0x000ea80000300a00 */
[----:B------:R-:W2:-:S12]  /*269c0*/  LDL.LU.64 R8, [R1+0x1c30] ;  /* 0x001c300001087983 */ /* 0x000e980000300a00 */
[----:B------:R-:W-:Y:S04]  /*269d0*/  STL.64 [R1+0x130], R12 ;  /* 0x0001300c01007387 */ /* 0x000fe80000100a00 */
[----:B------:R-:W-:Y:S04]  /*269e0*/  STL [R1+0x138], R14 ;  /* 0x0001380e01007387 */ /* 0x000fe80000100800 */
[----:B------:R-:W3:Y:S04]  /*269f0*/  LDL.64 R4, [R1+0xd0] ;  /* 0x0000d00001047983 */ /* 0x000ee80000100a00 */
[----:B---3--:R-:W-:Y:S04]  /*26a00*/  STL.64 [R1+0x1c10], R4 ;  /* 0x001c100401007387 */ /* 0x008fe80000100a00 */
[----:B------:R-:W-:Y:S04]  /*26a10*/  STL.64 [R1+0xb0], R20 ;  /* 0x0000b01401007387 */ /* 0x000fe80000100a00 */
[----:B------:R-:W-:Y:S04]  /*26a20*/  STL.64 [R1+0xb8], R22 ;  /* 0x0000b81601007387 */ /* 0x000fe80000100a00 */
[----:B------:R1:W-:Y:S04]  /*26a30*/  STL.64 [R1+0x1bf0], R20 ;  /* 0x001bf01401007387 */ /* 0x0003e80000100a00 */
[----:B-1----:R-:W3:Y:S04]  /*26a40*/  LDL.LU R20, [R1+0x2a0] ;  /* 0x0002a00001147983 */ /* 0x002ee80000300800 */
[----:B------:R-:W3:Y:S04]  /*26a50*/  LDL.LU R21, [R1+0x2a4] ;  /* 0x0002a40001157983 */ /* 0x000ee80000300800 */
[----:B------:R-:W4:Y:S01]  /*26a60*/  LDL.LU R22, [R1+0x2a8] ;  /* 0x0002a80001167983 */ /* 0x000f220000300800 */
[----:B------:R-:W-:-:S03]  /*26a70*/  IMAD.MOV.U32 R23, RZ, RZ, R2 ;  /* 0x000000ffff177224 */ /* 0x000fc600078e0002 */
[----:B------:R-:W2:Y:S04]  /*26a80*/  LDL.LU R2, [R1+0x1c2c] ;  /* 0x001c2c0001027983 */ /* 0x000ea80000300800 */
[----:B----4-:R-:W-:Y:S04]  /*26a90*/  STL.64 [R1+0x1c08], R22 ;  /* 0x001c081601007387 */ /* 0x010fe80000100a00 */
[----:B---3--:R1:W-:Y:S04]  /*26aa0*/  STL.64 [R1+0x1c00], R20 ;  /* 0x001c001401007387 */ /* 0x0083e80000100a00 */
[----:B-1----:R-:W3:Y:S04]  /*26ab0*/  LDL.LU R20, [R1+0x280] ;  /* 0x0002800001147983 */ /* 0x002ee80000300800 */
[----:B------:R-:W3:Y:S04]  /*26ac0*/  LDL.LU R21, [R1+0x284] ;  /* 0x0002840001157983 */ /* 0x000ee80000300800 */
[----:B------:R-:W4:Y:S04]  /*26ad0*/  LDL.LU R22, [R1+0x288] ;  /* 0x0002880001167983 */ /* 0x000f280000300800 */
[----:B------:R-:W4:Y:S01]  /*26ae0*/  LDL.LU R23, [R1+0x28c] ;  /* 0x00028c0001177983 */ /* 0x000f220000300800 */
[----:B------:R-:W-:-:S02]  /*26af0*/  IMAD.MOV.U32 R4, RZ, RZ, R3 ;  /* 0x000000ffff047224 */ /* 0x000fc400078e0003 */
[----:B------:R-:W-:Y:S01]  /*26b00*/  IMAD.MOV.U32 R5, RZ, RZ, R0 ;  /* 0x000000ffff057224 */ /* 0x000fe200078e0000 */
[----:B----4-:R-:W-:Y:S04]  /*26b10*/  STL.64 [R1+0x1c20], R22 ;  /* 0x001c201601007387 */ /* 0x010fe80000100a00 */
[----:B---3--:R1:W-:Y:S04]  /*26b20*/  STL.64 [R1+0x1c18], R20 ;  /* 0x001c181401007387 */ /* 0x0083e80000100a00 */
[----:B-1----:R-:W3:Y:S04]  /*26b30*/  LDL.LU R20, [R1+0x270] ;  /* 0x0002700001147983 */ /* 0x002ee80000300800 */
[----:B------:R-:W3:Y:S04]  /*26b40*/  LDL.LU R21, [R1+0x274] ;  /* 0x0002740001157983 */ /* 0x000ee80000300800 */
[----:B------:R-:W3:Y:S01]  /*26b50*/  LDL.LU R22, [R1+0x278] ;  /* 0x0002780001167983 */ /* 0x000ee20000300800 */
[----:B--2---:R-:W-:Y:S01]  /*26b60*/  IMAD.MOV.U32 R23, RZ, RZ, R2 ;  /* 0x000000ffff177224 */ /* 0x004fe200078e0002 */
[----:B------:R-:W-:-:S02]  /*26b70*/  MOV R29, R15 ;  /* 0x0000000f001d7202 */ /* 0x000fc40000000f00 */
[----:B------:R-:W2:Y:S04]  /*26b80*/  LDL.LU R2, [R1+0x1c28] ;  /* 0x001c280001027983 */ /* 0x000ea80000300800 */
[----:B------:R-:W-:Y:S04]  /*26b90*/  LDSM.16.M88.4 R12, [R27+UR5+0xa880] ;  /* 0x00a880051b0c783b */ /* 0x000fe80008000200 */
[----:B------:R-:W-:Y:S04]  /*26ba0*/  STL [R1+0x1bc8], R29 ;  /* 0x001bc81d01007387 */ /* 0x000fe80000100800 */
[----:B0-----:R-:W-:Y:S04]  /*26bb0*/  STL.64 [R1+0xa0], R16 ;  /* 0x0000a01001007387 */ /* 0x001fe80000100a00 */
[----:B------:R-:W-:Y:S01]  /*26bc0*/  STL.64 [R1+0xa8], R18 ;  /* 0x0000a81201007387 */ /* 0x000fe20000100a00 */
[----:B---3--:R-:W-:Y:S03]  /*26bd0*/  HMMA.16816.F32 R4, R8, R4, R20 ;  /* 0x000000040804723c */ /* 0x008fe60000001814 */
[----:B------:R-:W3:Y:S04]  /*26be0*/  LDL.LU.64 R22, [R1+0x1c20] ;  /* 0x001c200001167983 */ /* 0x000ee80000300a00 */
[----:B------:R-:W3:-:S12]  /*26bf0*/  LDL.LU.64 R20, [R1+0x1c18] ;  /* 0x001c180001147983 */ /* 0x000ed80000300a00 */
[----:B------:R-:W-:Y:S04]  /*26c00*/  STL.64 [R1+0x120], R4 ;  /* 0x0001200401007387 */ /* 0x000fe80000100a00 */
[----:B------:R-:W-:Y:S04]  /*26c10*/  STL.64 [R1+0x128], R6 ;  /* 0x0001280601007387 */ /* 0x000fe80000100a00 */
[----:B------:R-:W0:Y:S04]  /*26c20*/  LDSM.16.M88.4 R4, [R27+UR5+0xb080] ;  /* 0x00b080051b04783b */ /* 0x000e280008000200 */
[----:B------:R-:W1:Y:S04]  /*26c30*/  LDSM.16.M88.4 R24, [R27+UR5+0xb880] ;  /* 0x00b880051b18783b */ /* 0x000e680008000200 */
[----:B0-----:R0:W-:Y:S04]  /*26c40*/  STL.64 [R1+0x80], R4 ;  /* 0x0000800401007387 */ /* 0x0011e80000100a00 */
[----:B------:R-:W-:Y:S01]  /*26c50*/  STL.64 [R1+0x88], R6 ;  /* 0x0000880601007387 */ /* 0x000fe20000100a00 */
[----:B------:R-:W-:-:S03]  /*26c60*/  IMAD.MOV.U32 R29, RZ, RZ, R5 ;  /* 0x000000ffff1d7224 */ /* 0x000fc600078e0005 */
[----:B0-----:R-:W3:Y:S02]  /*26c70*/  LDL.LU.64 R4, [R1+0x1c10] ;  /* 0x001c100001047983 */ /* 0x001ee40000300a00 */
[----:B---3--:R-:W-:Y:S01]  /*26c80*/  HMMA.16816.F32 R20, R8, R4, R20 ;  /* 0x000000040814723c */ /* 0x008fe20000001814 */
[----:B------:R-:W-:Y:S02]  /*26c90*/  IMAD.MOV.U32 R0, RZ, RZ, R4 ;  /* 0x000000ffff007224 */ /* 0x000fe400078e0004 */
[----:B------:R-:W-:Y:S02]  /*26ca0*/  IMAD.MOV.U32 R3, RZ, RZ, R5 ;  /* 0x000000ffff037224 */ /* 0x000fe400078e0005 */
[----:B-1----:R-:W-:Y:S02]  /*26cb0*/  IMAD.MOV.U32 R5, RZ, RZ, R24 ;  /* 0x000000ffff057224 */ /* 0x002fe400078e0018 */
[----:B------:R-:W-:-:S12]  /*26cc0*/  IMAD.MOV.U32 R4, RZ, RZ, R25 ;  /* 0x000000ffff047224 */ /* 0x000fd800078e0019 */
[----:B------:R-:W-:Y:S04]  /*26cd0*/  STL.64 [R1+0x110], R20 ;  /* 0x0001101401007387 */ /* 0x000fe80000100a00 */
[----:B------:R0:W-:Y:S04]  /*26ce0*/  STL.64 [R1+0x118], R22 ;  /* 0x0001181601007387 */ /* 0x0001e80000100a00 */
[----:B0-----:R-:W3:Y:S04]  /*26cf0*/  LDL.LU.64 R22, [R1+0x1c08] ;  /* 0x001c080001167983 */ /* 0x001ee80000300a00 */
[----:B------:R-:W3:Y:S04]  /*26d00*/  LDL.LU.64 R20, [R1+0x1c00] ;  /* 0x001c000001147983 */ /* 0x000ee80000300a00 */
[----:B------:R-:W-:Y:S04]  /*26d10*/  STL.64 [R1+0x90], R12 ;  /* 0x0000900c01007387 */ /* 0x000fe80000100a00 */
[----:B------:R-:W-:Y:S04]  /*26d20*/  STL.64 [R1+0x98], R14 ;  /* 0x0000980e01007387 */ /* 0x000fe80000100a00 */
[----:B------:R0:W-:Y:S04]  /*26d30*/  STL.64 [R1+0x70], R24 ;  /* 0x0000701801007387 */ /* 0x0001e80000100a00 */
[----:B------:R3:W-:Y:S04]  /*26d40*/  STL.64 [R1+0x78], R26 ;  /* 0x0000781a01007387 */ /* 0x0007e80000100a00 */
[----:B0-----:R-:W3:Y:S02]  /*26d50*/  LDL.LU.64 R24, [R1+0x1bf8] ;  /* 0x001bf80001187983 */ /* 0x001ee40000300a00 */
[----:B---3--:R-:W-:Y:S02]  /*26d60*/  HMMA.16816.F32 R24, R8, R24, R20 ;  /* 0x000000180818723c */ /* 0x008fe40000001814 */
[----:B------:R-:W3:-:S15]  /*26d70*/  LDL.LU.64 R20, [R1+0x1bf0] ;  /* 0x001bf00001147983 */ /* 0x000ede0000300a00 */
[----:B------:R-:W-:Y:S02]  /*26d80*/  NOP ;  /* 0x0000000000007918 */ /* 0x000fe40000000000 */
[----:B------:R-:W-:Y:S04]  /*26d90*/  STL.64 [R1+0x100], R24 ;  /* 0x0001001801007387 */ /* 0x000fe80000100a00 */
[----:B------:R0:W-:Y:S04]  /*26da0*/  STL.64 [R1+0x108], R26 ;  /* 0x0001081a01007387 */ /* 0x0001e80000100a00 */
[----:B0-----:R-:W4:Y:S04]  /*26db0*/  LDL.LU.64 R26, [R1+0x1be8] ;  /* 0x001be800011a7983 */ /* 0x001f280000300a00 */
[----:B------:R-:W4:Y:S01]  /*26dc0*/  LDL.LU.64 R24, [R1+0x1be0] ;  /* 0x001be00001187983 */ /* 0x000f220000300a00 */
[----:B---3--:R-:W-:-:S02]  /*26dd0*/  IMAD.MOV.U32 R7, RZ, RZ, R20 ;  /* 0x000000ffff077224 */ /* 0x008fc400078e0014 */
[----:B------:R-:W-:Y:S01]  /*26de0*/  IMAD.MOV.U32 R6, RZ, RZ, R21 ;  /* 0x000000ffff067224 */ /* 0x000fe200078e0015 */
[----:B----4-:R-:W-:Y:S01]  /*26df0*/  HMMA.16816.F32 R24, R8, R20, R24 ;  /* 0x000000140818723c */ /* 0x010fe20000001818 */
[----:B--2---:R-:W0:-:S15]  /*26e00*/  LDSM.16.MT88.4 R20, [R2+UR5+0x4000] ;  /* 0x004000050214783b */ /* 0x004e1e0008004200 */
[----:B------:R-:W-:-:S03]  /*26e10*/  NOP ;  /* 0x0000000000007918 */ /* 0x000fc60000000000 */
[----:B------:R-:W-:Y:S04]  /*26e20*/  STL.64 [R1+0xe0], R24 ;  /* 0x0000e01801007387 */ /* 0x000fe80000100a00 */
[----:B------:R1:W-:Y:S04]  /*26e30*/  STL.64 [R1+0xe8], R26 ;  /* 0x0000e81a01007387 */ /* 0x0003e80000100a00 */
[----:B-1----:R-:W2:Y:S04]  /*26e40*/  LDL.LU.64 R26, [R1+0x1bd8] ;  /* 0x001bd800011a7983 */ /* 0x002ea80000300a00 */
[----:B------:R-:W2:Y:S04]  /*26e50*/  LDL.LU.64 R24, [R1+0x1bd0] ;  /* 0x001bd00001187983 */ /* 0x000ea80000300a00 */
[----:B0-----:R-:W-:Y:S04]  /*26e60*/  STL.64 [R1+0x1ba0], R22 ;  /* 0x001ba01601007387 */ /* 0x001fe80000100a00 */
[----:B------:R0:W-:Y:S04]  /*26e70*/  STL.64 [R1+0x1b98], R20 ;  /* 0x001b981401007387 */ /* 0x0001e80000100a00 */
[----:B0-----:R-:W3:Y:S04]  /*26e80*/  LDL.LU R20, [R1+0x2b0] ;  /* 0x0002b00001147983 */ /* 0x001ee80000300800 */
[----:B------:R-:W3:Y:S04]  /*26e90*/  LDL.LU R21, [R1+0x2b4] ;  /* 0x0002b40001157983 */ /* 0x000ee80000300800 */
[----:B------:R-:W3:Y:S04]  /*26ea0*/  LDL.LU R22, [R1+0x2b8] ;  /* 0x0002b80001167983 */ /* 0x000ee80000300800 */
[----:B------:R-:W3:Y:S02]  /*26eb0*/  LDL.LU R23, [R1+0x2bc] ;  /* 0x0002bc0001177983 */ /* 0x000ee40000300800 */
[C---:B---3--:R-:W-:Y:S08]  /*26ec0*/  HMMA.16816.F32 R20, R8.reuse, R16, R20 ;  /* 0x000000100814723c */ /* 0x048ff00000001814 */
[----:B--2---:R-:W-:Y:S11]  /*26ed0*/  HMMA.16816.F32 R24, R8, R12, R24 ;  /* 0x0000000c0818723c */ /* 0x004ff60000001818 */
[----:B------:R0:W-:Y:S04]  /*26ee0*/  STL.64 [R1+0x60], R20 ;  /* 0x0000601401007387 */ /* 0x0001e80000100a00 */
[----:B------:R1:W-:Y:S01]  /*26ef0*/  STL.64 [R1+0x68], R22 ;  /* 0x0000681601007387 */ /* 0x0003e20000100a00 */
[----:B0-----:R-:W-:-:S02]  /*26f00*/  IMAD.MOV.U32 R21, RZ, RZ, R16 ;  /* 0x000000ffff157224 */ /* 0x001fc400078e0010 */
[----:B------:R-:W-:Y:S02]  /*26f10*/  IMAD.MOV.U32 R20, RZ, RZ, R17 ;  /* 0x000000ffff147224 */ /* 0x000fe400078e0011 */
[----:B------:R-:W0:Y:S01]  /*26f20*/  LDSM.16.MT88.4 R16, [R28+UR5+0x4080] ;  /* 0x004080051c10783b */ /* 0x000e220008004200 */
[----:B-1----:R-:W-:Y:S02]  /*26f30*/  IMAD.MOV.U32 R23, RZ, RZ, R12 ;  /* 0x000000ffff177224 */ /* 0x002fe400078e000c */
[----:B------:R-:W-:Y:S02]  /*26f40*/  IMAD.MOV.U32 R22, RZ, RZ, R13 ;  /* 0x000000ffff167224 */ /* 0x000fe400078e000d */
[----:B------:R-:W1:Y:S04]  /*26f50*/  LDSM.16.MT88.4 R12, [R2+UR5+0x4080] ;  /* 0x00408005020c783b */ /* 0x000e680008004200 */
[----:B0-----:R-:W-:Y:S04]  /*26f60*/  STL.64 [R1+0x1af8], R18 ;  /* 0x001af81201007387 */ /* 0x001fe80000100a00 */
[----:B------:R0:W-:Y:S04]  /*26f70*/  STL.64 [R1+0x1af0], R16 ;  /* 0x001af01001007387 */ /* 0x0001e80000100a00 */
[----:B0-----:R-:W2:Y:S01]  /*26f80*/  LDL R16, [R1+0x80] ;  /* 0x0000800001107983 */ /* 0x001ea20000100800 */
[----:B------:R-:W-:-:S03]  /*26f90*/  IMAD.MOV.U32 R17, RZ, RZ, R29 ;  /* 0x000000ffff117224 */ /* 0x000fc600078e001d */
[----:B------:R-:W3:Y:S04]  /*26fa0*/  LDL.LU R29, [R1+0x1bc8] ;  /* 0x001bc800011d7983 */ /* 0x000ee80000300800 */
[----:B------:R0:W-:Y:S04]  /*26fb0*/  STL.64 [R1+0x50], R24 ;  /* 0x0000501801007387 */ /* 0x0001e80000100a00 */
[----:B------:R-:W-:Y:S04]  /*26fc0*/  STL.64 [R1+0x58], R26 ;  /* 0x0000581a01007387 */ /* 0x000fe80000100a00 */
[----:B0-----:R-:W4:Y:S04]  /*26fd0*/  LDL.LU.64 R24, [R1+0x1bc0] ;  /* 0x001bc00001187983 */ /* 0x001f280000300a00 */
[----:B-1----:R-:W-:Y:S04]  /*26fe0*/  STL.64 [R1+0x1a90], R14 ;  /* 0x001a900e01007387 */ /* 0x002fe80000100a00 */
[----:B------:R0:W-:Y:S04]  /*26ff0*/  STL.64 [R1+0x1a88], R12 ;  /* 0x001a880c01007387 */ /* 0x0001e80000100a00 */
[----:B0-----:R-:W2:Y:S04]  /*27000*/  LDL.64 R12, [R1+0xc0] ;  /* 0x0000c000010c7983 */ /* 0x001ea80000100a00 */
[----:B--2---:R0:W-:Y:S04]  /*27010*/  STL.64 [R1+0x1b70], R12 ;  /* 0x001b700c01007387 */ /* 0x0041e80000100a00 */
[----:B0-----:R-:W2:Y:S04]  /*27020*/  LDL.LU R12, [R1+0x2e0] ;  /* 0x0002e000010c7983 */ /* 0x001ea80000300800 */
[----:B------:R-:W2:Y:S04]  /*27030*/  LDL.LU R13, [R1+0x2e4] ;  /* 0x0002e400010d7983 */ /* 0x000ea80000300800 */
[----:B------:R-:W2:Y:S04]  /*27040*/  LDL.LU R14, [R1+0x2e8] ;  /* 0x0002e800010e7983 */ /* 0x000ea80000300800 */
[----:B------:R-:W2:Y:S04]  /*27050*/  LDL.LU R15, [R1+0x2ec] ;  /* 0x0002ec00010f7983 */ /* 0x000ea80000300800 */
[----:B------:R-:W-:Y:S01]  /*27060*/  STL [R1+0x1960], R2 ;  /* 0x0019600201007387 */ /* 0x000fe20000100800 */
[----:B--2---:R-:W-:-:S15]  /*27070*/  HMMA.16816.F32 R12, R8, R16, R12 ;  /* 0x00000010080c723c */ /* 0x004fde000000180c */
[----:B------:R-:W-:-:S04]  /*27080*/  NOP ;  /* 0x0000000000007918 */ /* 0x000fc80000000000 */
[----:B------:R-:W-:Y:S04]  /*27090*/  STL.64 [R1+0x40], R12 ;  /* 0x0000400c01007387 */ /* 0x000fe80000100a00 */
[----:B------:R-:W-:Y:S04]  /*270a0*/  STL.64 [R1+0x48], R14 ;  /* 0x0000480e01007387 */ /* 0x000fe80000100a00 */
[----:B------:R-:W2:Y:S04]  /*270b0*/  LDL.LU R26, [R1+0x348] ;  /* 0x00034800011a7983 */ /* 0x000ea80000300800 */
[----:B------:R-:W2:Y:S04]  /*270c0*/  LDL.LU R27, [R1+0x34c] ;  /* 0x00034c00011b7983 */ /* 0x000ea80000300800 */
[----:B--2---:R-:W-:Y:S04]  /*270d0*/  STL.64 [R1+0x1ad8], R26 ;  /* 0x001ad81a01007387 */ /* 0x004fe80000100a00 */
[----:B----4-:R0:W-:Y:S04]  /*270e0*/  STL.64 [R1+0x1ad0], R24 ;  /* 0x001ad01801007387 */ /* 0x0101e80000100a00 */
[----:B0-----:R-:W2:Y:S04]  /*270f0*/  LDL.LU R24, [R1+0x350] ;  /* 0x0003500001187983 */ /* 0x001ea80000300800 */
[----:B------:R-:W2:Y:S04]  /*27100*/  LDL.LU R25, [R1+0x354] ;  /* 0x0003540001197983 */ /* 0x000ea80000300800 */
[----:B------:R-:W4:Y:S04]  /*27110*/  LDL.LU R26, [R1+0x358] ;  /* 0x00035800011a7983 */ /* 0x000f280000300800 */
[----:B------:R-:W4:Y:S04]  /*27120*/  LDL.LU R27, [R1+0x35c] ;  /* 0x00035c00011b7983 */ /* 0x000f280000300800 */
[----:B------:R-:W2:Y:S04]  /*27130*/  LDL.LU R16, [R1+0x1a0] ;  /* 0x0001a00001107983 */ /* 0x000ea80000300800 */
[----:B------:R-:W2:Y:S04]  /*27140*/  LDL.LU R17, [R1+0x1a4] ;  /* 0x0001a40001117983 */ /* 0x000ea80000300800 */
[----:B------:R-:W2:Y:S04]  /*27150*/  LDL.LU R18, [R1+0x1a8] ;  /* 0x0001a80001127983 */ /* 0x000ea80000300800 */
[----:B------:R-:W2:Y:S04]  /*27160*/  LDL.LU R19, [R1+0x1ac] ;  /* 0x0001ac0001137983 */ /* 0x000ea80000300800 */
[----:B--2---:R-:W-:Y:S04]  /*27170*/  STL.64 [R1+0x1b08], R18 ;  /* 0x001b081201007387 */ /* 0x004fe80000100a00 */
[----:B------:R0:W-:Y:S04]  /*27180*/  STL.64 [R1+0x1b00], R16 ;  /* 0x001b001001007387 */ /* 0x0001e80000100a00 */
[----:B0-----:R-:W2:Y:S04]  /*27190*/  LDL.LU.64 R16, [R1+0x80] ;  /* 0x0000800001107983 */ /* 0x001ea80000300a00 */
[----:B--2---:R0:W-:Y:S02]  /*271a0*/  STL.64 [R1+0x1b20], R16 ;  /* 0x001b201001007387 */ /* 0x0041e40000100a00 */
[----:B0-----:R-:W-:-:S02]  /*271b0*/  IMAD.MOV.U32 R16, RZ, RZ, R23 ;  /* 0x000000ffff107224 */ /* 0x001fc400078e0017 */
[----:B------:R-:W-:-:S05]  /*271c0*/  IMAD.MOV.U32 R17, RZ, RZ, R22 ;  /* 0x000000ffff117224 */ /* 0x000fca00078e0016 */
[----:B------:R-:W-:Y:S04]  /*271d0*/  STL.64 [R1+0x1b38], R16 ;  /* 0x001b381001007387 */ /* 0x000fe80000100a00 */
[----:B----4-:R-:W-:Y:S04]  /*271e0*/  STL.64 [R1+0x1ae8], R26 ;  /* 0x001ae81a01007387 */ /* 0x010fe80000100a00 */
[----:B------:R0:W-:Y:S04]  /*271f0*/  STL.64 [R1+0x1ae0], R24 ;  /* 0x001ae01801007387 */ /* 0x0001e80000100a00 */
[----:B0-----:R-:W2:Y:S04]  /*27200*/  LDL.LU R24, [R1+0x360] ;  /* 0x0003600001187983 */ /* 0x001ea80000300800 */
[----:B------:R-:W2:Y:S04]  /*27210*/  LDL.LU R25, [R1+0x364] ;  /* 0x0003640001197983 */ /* 0x000ea80000300800 */
[----:B------:R-:W4:Y:S04]  /*27220*/  LDL.LU R26, [R1+0x368] ;  /* 0x00036800011a7983 */ /* 0x000f280000300800 */
[----:B------:R-:W4:Y:S01]  /*27230*/  LDL.LU R27, [R1+0x36c] ;  /* 0x00036c00011b7983 */ /* 0x000f220000300800 */
[----:B------:R-:W-:-:S02]  /*27240*/  IMAD.MOV.U32 R16, RZ, RZ, R21 ;  /* 0x000000ffff107224 */ /* 0x000fc400078e0015 */
[----:B------:R-:W-:-:S05]  /*27250*/  IMAD.MOV.U32 R17, RZ, RZ, R20 ;  /* 0x000000ffff117224 */ /* 0x000fca00078e0014 */
[----:B------:R0:W-:Y:S02]  /*27260*/  STL.64 [R1+0x1b50], R16 ;  /* 0x001b501001007387 */ /* 0x0001e40000100a00 */
[----:B0-----:R-:W-:Y:S02]  /*27270*/  IMAD.MOV.U32 R16, RZ, RZ, R7 ;  /* 0x000000ffff107224 */ /* 0x001fe400078e0007 */
[----:B------:R-:W-:Y:S01]  /*27280*/  IMAD.MOV.U32 R17, RZ, RZ, R6 ;  /* 0x000000ffff117224 */ /* 0x000fe200078e0006 */
[----:B----4-:R-:W-:Y:S04]  /*27290*/  STL.64 [R1+0x1b18], R26 ;  /* 0x001b181a01007387 */ /* 0x010fe80000100a00 */
[----:B--2---:R0:W-:Y:S04]  /*272a0*/  STL.64 [R1+0x1b10], R24 ;  /* 0x001b101801007387 */ /* 0x0041e80000100a00 */
[----:B0-----:R-:W2:Y:S04]  /*272b0*/  LDL.LU R24, [R1+0x1c0] ;  /* 0x0001c00001187983 */ /* 0x001ea80000300800 */
[----:B------:R-:W2:Y:S04]  /*272c0*/  LDL.LU R25, [R1+0x1c4] ;  /* 0x0001c40001197983 */ /* 0x000ea80000300800 */
[----:B------:R-:W4:Y:S04]  /*272d0*/  LDL.LU R26, [R1+0x1c8] ;  /* 0x0001c800011a7983 */ /* 0x000f280000300800 */
[----:B------:R-:W4:Y:S04]  /*272e0*/  LDL.LU R27, [R1+0x1cc] ;  /* 0x0001cc00011b7983 */ /* 0x000f280000300800 */
[----:B------:R0:W-:Y:S04]  /*272f0*/  STL.64 [R1+0x1b68], R16 ;  /* 0x001b681001007387 */ /* 0x0001e80000100a00 */
[----:B0-----:R-:W2:Y:S04]  /*27300*/  LDL.LU R16, [R1+0x210] ;  /* 0x0002100001107983 */ /* 0x001ea80000300800 */
[----:B------:R-:W2:Y:S04]  /*27310*/  LDL.LU R17, [R1+0x214] ;  /* 0x0002140001117983 */ /* 0x000ea80000300800 */
[----:B------:R-:W2:Y:S04]  /*27320*/  LDL.LU R18, [R1+0x218] ;  /* 0x0002180001127983 */ /* 0x000ea80000300800 */
[----:B------:R-:W2:Y:S04]  /*27330*/  LDL.LU R19, [R1+0x21c] ;  /* 0x00021c0001137983 */ /* 0x000ea80000300800 */
[----:B--2---:R-:W-:Y:S04]  /*27340*/  STL.64 [R1+0x1b80], R18 ;  /* 0x001b801201007387 */ /* 0x004fe80000100a00 */
[----:B------:R-:W-:Y:S04]  /*27350*/  STL.64 [R1+0x1b78], R16 ;  /* 0x001b781001007387 */ /* 0x000fe80000100a00 */
        /* <DEDUP_REMOVED lines=16> */
[----:B------:R-:W2:Y:S04]  /*27460*/  LDL.64 R16, [R1+0xf0] ;  /* 0x0000f00001107983 */ /* 0x000ea80000100a00 */
[----:B----4-:R-:W-:Y:S04]  /*27470*/  STL.64 [R1+0x1b30], R26 ;  /* 0x001b301a01007387 */ /* 0x010fe80000100a00 */
[----:B------:R0:W-:Y:S04]  /*27480*/  STL.64 [R1+0x1b28], R24 ;  /* 0x001b281801007387 */ /* 0x0001e80000100a00 */
[----:B0-----:R-:W4:Y:S04]  /*27490*/  LDL.LU R24, [R1+0x1d0] ;  /* 0x0001d00001187983 */ /* 0x001f280000300800 */
[----:B------:R-:W4:Y:S04]  /*274a0*/  LDL.LU R25, [R1+0x1d4] ;  /* 0x0001d40001197983 */ /* 0x000f280000300800 */
[----:B------:R-:W2:Y:S04]  /*274b0*/  LDL.LU R26, [R1+0x1d8] ;  /* 0x0001d800011a7983 */ /* 0x000ea80000300800 */
[----:B------:R-:W2:Y:S01]  /*274c0*/  LDL.LU R27, [R1+0x1dc] ;  /* 0x0001dc00011b7983 */ /* 0x000ea20000300800 */
[----:B------:R-:W-:-:S02]  /*274d0*/  IMAD.MOV.U32 R20, RZ, RZ, R5 ;  /* 0x000000ffff147224 */ /* 0x000fc400078e0005 */
[----:B------:R-:W-:Y:S02]  /*274e0*/  IMAD.MOV.U32 R21, RZ, RZ, R4 ;  /* 0x000000ffff157224 */ /* 0x000fe400078e0004 */
[----:B------:R-:W0:Y:S04]  /*274f0*/  LDSM.16.MT88.4 R4, [R28+UR5+0x5000] ;  /* 0x005000051c04783b */ /* 0x000e280008004200 */
[----:B--2---:R-:W-:Y:S04]  /*27500*/  STL.64 [R1+0x1b48], R26 ;  /* 0x001b481a01007387 */ /* 0x004fe80000100a00 */
[----:B----4-:R1:W-:Y:S04]  /*27510*/  STL.64 [R1+0x1b40], R24 ;  /* 0x001b401801007387 */ /* 0x0103e80000100a00 */
[----:B-1----:R-:W2:Y:S04]  /*27520*/  LDL.LU R24, [R1+0x1f0] ;  /* 0x0001f00001187983 */ /* 0x002ea80000300800 */
[----:B------:R-:W2:Y:S04]  /*27530*/  LDL.LU R25, [R1+0x1f4] ;  /* 0x0001f40001197983 */ /* 0x000ea80000300800 */
[----:B------:R-:W4:Y:S04]  /*27540*/  LDL.LU R26, [R1+0x1f8] ;  /* 0x0001f800011a7983 */ /* 0x000f280000300800 */
[----:B------:R-:W4:Y:S01]  /*27550*/  LDL.LU R27, [R1+0x1fc] ;  /* 0x0001fc00011b7983 */ /* 0x000f220000300800 */
[----:B------:R-:W-:Y:S03]  /*27560*/  HMMA.16816.F32 R8, R8, R20, R12 ;  /* 0x000000140808723c */ /* 0x000fe6000000180c */
[----:B----4-:R-:W-:Y:S04]  /*27570*/  STL.64 [R1+0x1b60], R26 ;  /* 0x001b601a01007387 */ /* 0x010fe80000100a00 */
[----:B--2---:R1:W-:Y:S04]  /*27580*/  STL.64 [R1+0x1b58], R24 ;  /* 0x001b581801007387 */ /* 0x0043e80000100a00 */
[----:B-1----:R-:W2:Y:S04]  /*27590*/  LDL.LU R24, [R1+0x200] ;  /* 0x0002000001187983 */ /* 0x002ea80000300800 */
[----:B------:R-:W2:Y:S04]  /*275a0*/  LDL.LU R25, [R1+0x204] ;  /* 0x0002040001197983 */ /* 0x000ea80000300800 */
[----:B------:R-:W2:Y:S04]  /*275b0*/  LDL.LU R26, [R1+0x208] ;  /* 0x00020800011a7983 */ /* 0x000ea80000300800 */
[----:B------:R-:W2:Y:S04]  /*275c0*/  LDL.LU R27, [R1+0x20c] ;  /* 0x00020c00011b7983 */ /* 0x000ea80000300800 */
[----:B0-----:R-:W-:Y:S04]  /*275d0*/  STL.64 [R1+0x19e8], R6 ;  /* 0x0019e80601007387 */ /* 0x001fe80000100a00 */
[----:B------:R0:W-:Y:S02]  /*275e0*/  STL.64 [R1+0x19e0], R4 ;  /* 0x0019e00401007387 */ /* 0x0001e40000100a00 */
[----:B0-----:R-:W-:-:S02]  /*275f0*/  IMAD.MOV.U32 R4, RZ, RZ, R0 ;  /* 0x000000ffff047224 */ /* 0x001fc400078e0000 */
[----:B------:R-:W-:Y:S01]  /*27600*/  IMAD.MOV.U32 R5, RZ, RZ, R3 ;  /* 0x000000ffff057224 */ /* 0x000fe200078e0003 */
[----:B------:R-:W4:Y:S04]  /*27610*/  LDL.LU R0, [R1+0x1bbc] ;  /* 0x001bbc0001007983 */ /* 0x000f280000300800 */
[----:B------:R-:W2:Y:S04]  /*27620*/  LDL.LU R3, [R1+0x1bb8] ;  /* 0x001bb80001037983 */ /* 0x000ea80000300800 */
[----:B------:R-:W2:Y:S04]  /*27630*/  LDL.LU.64 R14, [R1+0x1bb0] ;  /* 0x001bb000010e7983 */ /* 0x000ea80000300a00 */
[----:B------:R-:W2:Y:S04]  /*27640*/  LDL.LU.64 R12, [R1+0x1ba8] ;  /* 0x001ba800010c7983 */ /* 0x000ea80000300a00 */
[----:B------:R-:W2:Y:S04]  /*27650*/  LDL.LU.64 R22, [R1+0x1ba0] ;  /* 0x001ba00001167983 */ /* 0x000ea80000300a00 */
[----:B------:R-:W2:Y:S04]  /*27660*/  LDL.LU.64 R20, [R1+0x1b98] ;  /* 0x001b980001147983 */ /* 0x000ea80000300a00 */
[----:B------:R-:W-:Y:S04]  /*27670*/  STL.64 [R1+0x30], R8 ;  /* 0x0000300801007387 */ /* 0x000fe80000100a00 */
[----:B------:R-:W-:Y:S04]  /*27680*/  STL.64 [R1+0x38], R10 ;  /* 0x0000380a01007387 */ /* 0x000fe80000100a00 */
[----:B------:R-:W0:Y:S04]  /*27690*/  LDSM.16.MT88.4 R8, [R28+UR5+0x5080] ;  /* 0x005080051c08783b */ /* 0x000e280008004200 */
[----:B0-----:R-:W-:Y:S04]  /*276a0*/  STL.64 [R1+0x1970], R10 ;  /* 0x0019700a01007387 */ /* 0x001fe80000100a00 */
[----:B------:R0:W-:Y:S04]  /*276b0*/  STL.64 [R1+0x1968], R8 ;  /* 0x0019680801007387 */ /* 0x0001e80000100a00 */
[----:B0-----:R-:W3:Y:S04]  /*276c0*/  LDL.LU.64 R8, [R1+0x70] ;  /* 0x0000700001087983 */ /* 0x001ee80000300a00 */
[----:B------:R-:W3:Y:S01]  /*276d0*/  LDL.64 R10, [R1+0x78] ;  /* 0x00007800010a7983 */ /* 0x000ee20000100a00 */
[----:B--2---:R-:W-:Y:S03]  /*276e0*/  HMMA.16816.F32 R12, R20, R16, R12 ;  /* 0x00000010140c723c */ /* 0x004fe6000000180c */
[----:B---3--:R-:W-:Y:S04]  /*276f0*/  STL [R1+0x1a9c], R10 ;  /* 0x001a9c0a01007387 */ /* 0x008fe80000100800 */
[----:B------:R-:W-:-:S12]  /*27700*/  STL [R1+0x1a98], R11 ;  /* 0x001a980b01007387 */ /* 0x000fd80000100800 */
[----:B------:R-:W-:Y:S04]  /*27710*/  STL.64 [R1+0x390], R12 ;  /* 0x0003900c01007387 */ /* 0x000fe80000100a00 */
[----:B------:R0:W-:Y:S04]  /*27720*/  STL.64 [R1+0x398], R14 ;  /* 0x0003980e01007387 */ /* 0x0001e80000100a00 */
[----:B0-----:R-:W2:Y:S04]  /*27730*/  LDL.LU.64 R14, [R1+0x1b90] ;  /* 0x001b9000010e7983 */ /* 0x001ea80000300a00 */
[----:B------:R-:W2:Y:S01]  /*27740*/  LDL.LU.64 R12, [R1+0x1b88] ;  /* 0x001b8800010c7983 */ /* 0x000ea20000300a00 */
[----:B------:R-:W-:-:S02]  /*27750*/  IMAD.MOV.U32 R6, RZ, RZ, R16 ;  /* 0x000000ffff067224 */ /* 0x000fc400078e0010 */
[----:B------:R-:W-:Y:S01]  /*27760*/  IMAD.MOV.U32 R2, RZ, RZ, R17 ;  /* 0x000000ffff027224 */ /* 0x000fe200078e0011 */
[----:B------:R-:W3:Y:S04]  /*27770*/  LDL.LU.64 R18, [R1+0x1b80] ;  /* 0x001b800001127983 */ /* 0x000ee80000300a00 */
[----:B------:R-:W3:Y:S01]  /*27780*/  LDL.LU.64 R16, [R1+0x1b78] ;  /* 0x001b780001107983 */ /* 0x000ee20000300a00 */
[----:B--2---:R-:W-:-:S15]  /*27790*/  HMMA.16816.F32 R12, R20, R4, R12 ;  /* 0x00000004140c723c */ /* 0x004fde000000180c */
[----:B------:R-:W-:-:S04]  /*277a0*/  NOP ;  /* 0x0000000000007918 */ /* 0x000fc80000000000 */
[----:B------:R0:W-:Y:S04]  /*277b0*/  STL.64 [R1+0x380], R12 ;  /* 0x0003800c01007387 */ /* 0x0001e80000100a00 */
[----:B------:R-:W-:Y:S04]  /*277c0*/  STL.64 [R1+0x388], R14 ;  /* 0x0003880e01007387 */ /* 0x000fe80000100a00 */
[----:B0-----:R-:W3:Y:S02]  /*277d0*/  LDL.LU.64 R12, [R1+0x1b70] ;  /* 0x001b7000010c7983 */ /* 0x001ee40000300a00 */
[----:B---3--:R-:W-:-:S15]  /*277e0*/  HMMA.16816.F32 R16, R20, R12, R16 ;  /* 0x0000000c1410723c */ /* 0x008fde0000001810 */
[----:B------:R-:W-:-:S04]  /*277f0*/  NOP ;  /* 0x0000000000007918 */ /* 0x000fc80000000000 */
[----:B------:R0:W-:Y:S04]  /*27800*/  STL.64 [R1+0x370], R16 ;  /* 0x0003701001007387 */ /* 0x0001e80000100a00 */
[----:B------:R1:W-:Y:S04]  /*27810*/  STL.64 [R1+0x378], R18 ;  /* 0x0003781201007387 */ /* 0x0003e80000100a00 */
[----:B0-----:R-:W1:Y:S02]  /*27820*/  LDL.LU.64 R16, [R1+0x1b68] ;  /* 0x001b680001107983 */ /* 0x001e640000300a00 */
[----:B-1----:R-:W-:Y:S02]  /*27830*/  HMMA.16816.F32 R16, R20, R16, R24 ;  /* 0x000000101410723c */ /* 0x002fe40000001818 */
        /* <DEDUP_REMOVED lines=15> */
[----:B------:R-:W-:Y:S04]  /*27930*/  STL.64 [R1+0x2a8], R18 ;  /* 0x0002a81201007387 */ /* 0x000fe80000100a00 */
        /* <DEDUP_REMOVED lines=9> */
[----:B------:R-:W3:Y:S04]  /*279d0*/  LDL.LU.64 R18, [R1+0x1b08] ;  /* 0x001b080001127983 */ /* 0x000ee80000300a00 */
[----:B------:R-:W3:Y:S02]  /*279e0*/  LDL.LU.64 R16, [R1+0x1b00] ;  /* 0x001b000001107983 */ /* 0x000ee40000300a00 */
[----:B---3--:R-:W-:Y:S02]  /*279f0*/  HMMA.16816.F32 R20, R20, R8, R16 ;  /* 0x000000081414723c */ /* 0x008fe40000001810 */
[----:B------:R-:W2:Y:S04]  /*27a00*/  LDL.LU.64 R18, [R1+0x1af8] ;  /* 0x001af80001127983 */ /* 0x000ea80000300a00 */
[----:B------:R-:W2:-:S13]  /*27a10*/  LDL.LU.64 R16, [R1+0x1af0] ;  /* 0x001af00001107983 */ /* 0x000e9a0000300a00 */
[----:B------:R0:W-:Y:S04]  /*27a20*/  STL.64 [R1+0x280], R20 ;  /* 0x0002801401007387 */ /* 0x0001e80000100a00 */
[----:B------:R2:W-:Y:S01]  /*27a30*/  STL.64 [R1+0x288], R22 ;  /* 0x0002881601007387 */ /* 0x0005e20000100a00 */
[----:B0-----:R-:W-:Y:S02]  /*27a40*/  IMAD.MOV.U32 R20, RZ, RZ, R6 ;  /* 0x000000ffff147224 */ /* 0x001fe400078e0006 */
[----:B------:R-:W-:-:S07]  /*27a50*/  IMAD.MOV.U32 R21, RZ, RZ, R2 ;  /* 0x000000ffff157224 */ /* 0x000fce00078e0002 */
[----:B--2---:R-:W-:Y:S01]  /*27a60*/  HMMA.16816.F32 R20, R16, R20, R24 ;  /* 0x000000141014723c */ /* 0x004fe20000001818 */
[----:B------:R-:W2:Y:S04]  /*27a70*/  LDL.LU.64 R26, [R1+0x1ae8] ;  /* 0x001ae800011a7983 */ /* 0x000ea80000300a00 */
[----:B------:R-:W2:-:S14]  /*27a80*/  LDL.LU.64 R24, [R1+0x1ae0] ;  /* 0x001ae00001187983 */ /* 0x000e9c0000300a00 */
[----:B------:R-:W-:Y:S01]  /*27a90*/  IMAD.MOV.U32 R28, RZ, RZ, R23 ;  /* 0x000000ffff1c7224 */ /* 0x000fe200078e0017 */
[----:B------:R0:W-:Y:S04]  /*27aa0*/  STL.64 [R1+0x10], R20 ;  /* 0x0000101401007387 */ /* 0x0001e80000100a00 */
[----:B------:R1:W-:Y:S04]  /*27ab0*/  STL [R1+0x18], R22 ;  /* 0x0000181601007387 */ /* 0x0003e80000100800 */
[----:B0-----:R-:W3:Y:S04]  /*27ac0*/  LDL.LU R20, [R1+0x330] ;  /* 0x0003300001147983 */ /* 0x001ee80000300800 */
[----:B------:R-:W3:Y:S04]  /*27ad0*/  LDL.LU R21, [R1+0x334] ;  /* 0x0003340001157983 */ /* 0x000ee80000300800 */
[----:B------:R0:W-:Y:S01]  /*27ae0*/  STL [R1+0x19d8], R28 ;  /* 0x0019d81c01007387 */ /* 0x0001e20000100800 */
[----:B--2---:R-:W-:Y:S03]  /*27af0*/  HMMA.16816.F32 R4, R16, R4, R24 ;  /* 0x000000041004723c */ /* 0x004fe60000001818 */
[----:B------:R-:W2:Y:S04]  /*27b00*/  LDL.LU.64 R26, [R1+0x1ad8] ;  /* 0x001ad800011a7983 */ /* 0x000ea80000300a00 */
[----:B------:R-:W2:Y:S01]  /*27b10*/  LDL.LU.64 R24, [R1+0x1ad0] ;  /* 0x001ad00001187983 */ /* 0x000ea20000300a00 */
[----:B-1----:R-:W-:-:S02]  /*27b20*/  IMAD.MOV.U32 R22, RZ, RZ, R3 ;  /* 0x000000ffff167224 */ /* 0x002fc400078e0003 */
[----:B----4-:R-:W-:Y:S02]  /*27b30*/  IMAD.MOV.U32 R23, RZ, RZ, R0 ;  /* 0x000000ffff177224 */ /* 0x010fe400078e0000 */
[----:B0-----:R-:W-:-:S07]  /*27b40*/  IMAD.MOV.U32 R28, RZ, RZ, R13 ;  /* 0x000000ffff1c7224 */ /* 0x001fce00078e000d */
[----:B------:R0:W-:Y:S01]  /*27b50*/  STL [R1], R4 ;  /* 0x0000000401007387 */ /* 0x0001e20000100800 */
[----:B------:R-:W-:Y:S02]  /*27b60*/  IMAD.MOV.U32 R2, RZ, RZ, R5 ;  /* 0x000000ffff027224 */ /* 0x000fe400078e0005 */
[----:B------:R-:W-:Y:S02]  /*27b70*/  IMAD.MOV.U32 R3, RZ, RZ, R6 ;  /* 0x000000ffff037224 */ /* 0x000fe400078e0006 */
[----:B------:R-:W-:Y:S01]  /*27b80*/  IMAD.MOV.U32 R0, RZ, RZ, R7 ;  /* 0x000000ffff007224 */ /* 0x000fe200078e0007 */
[----:B------:R-:W-:Y:S01]  /*27b90*/  MOV R7, R29 ;  /* 0x0000001d00077202 */ /* 0x000fe20000000f00 */
[----:B0-----:R-:W4:Y:S04]  /*27ba0*/  LDL.LU R4, [R1+0x130] ;  /* 0x0001300001047983 */ /* 0x001f280000300800 */
[----:B------:R-:W4:Y:S04]  /*27bb0*/  LDL.LU R5, [R1+0x134] ;  /* 0x0001340001057983 */ /* 0x000f280000300800 */
[----:B------:R-:W3:Y:S04]  /*27bc0*/  LDL.LU R6, [R1+0x138] ;  /* 0x0001380001067983 */ /* 0x000ee80000300800 */
[----:B------:R-:W3:Y:S01]  /*27bd0*/  LDL.LU R29, [R1+0x1acc] ;  /* 0x001acc00011d7983 */ /* 0x000ee20000300800 */
[----:B--2---:R-:W-:Y:S03]  /*27be0*/  HMMA.16816.F32 R24, R16, R12, R24 ;  /* 0x0000000c1018723c */ /* 0x004fe60000001818 */
        /* <DEDUP_REMOVED lines=10> */
[----:B---3--:R-:W-:Y:S04]  /*27c90*/  STL.64 [R1+0x19f8], R6 ;  /* 0x0019f80601007387 */ /* 0x008fe80000100a00 */
[----:B----4-:R0:W-:Y:S02]  /*27ca0*/  STL.64 [R1+0x19f0], R4 ;  /* 0x0019f00401007387 */ /* 0x0101e40000100a00 */
[----:B0-----:R-:W-:-:S02]  /*27cb0*/  IMAD.MOV.U32 R4, RZ, RZ, R11 ;  /* 0x000000ffff047224 */ /* 0x001fc400078e000b */
[----:B------:R-:W-:-:S05]  /*27cc0*/  IMAD.MOV.U32 R5, RZ, RZ, R10 ;  /* 0x000000ffff057224 */ /* 0x000fca00078e000a */
[----:B------:R0:W-:Y:S04]  /*27cd0*/  STL.64 [R1+0x1ac0], R4 ;  /* 0x001ac00401007387 */ /* 0x0001e80000100a00 */
[----:B0-----:R-:W2:Y:S04]  /*27ce0*/  LDL.LU.64 R4, [R1+0xa0] ;  /* 0x0000a00001047983 */ /* 0x001ea80000300a00 */
[----:B------:R-:W-:Y:S04]  /*27cf0*/  STL.64 [R1+0x1948], R26 ;  /* 0x0019481a01007387 */ /* 0x000fe80000100a00 */
[----:B------:R0:W-:Y:S04]  /*27d00*/  STL.64 [R1+0x1940], R24 ;  /* 0x0019401801007387 */ /* 0x0001e80000100a00 */
[----:B0-----:R-:W3:Y:S04]  /*27d10*/  LDL.LU.64 R24, [R1+0xd0] ;  /* 0x0000d00001187983 */ /* 0x001ee80000300a00 */
[----:B------:R-:W4:Y:S04]  /*27d20*/  LDL.64 R26, [R1+0xd8] ;  /* 0x0000d800011a7983 */ /* 0x000f280000100a00 */
[----:B----4-:R-:W-:Y:S04]  /*27d30*/  STL.64 [R1+0x1a70], R26 ;  /* 0x001a701a01007387 */ /* 0x010fe80000100a00 */
[----:B---3--:R0:W-:Y:S04]  /*27d40*/  STL.64 [R1+0x1a68], R24 ;  /* 0x001a681801007387 */ /* 0x0081e80000100a00 */
[----:B0-----:R-:W3:Y:S02]  /*27d50*/  LDL.LU.64 R24, [R1+0xb0] ;  /* 0x0000b00001187983 */ /* 0x001ee40000300a00 */
[----:B---3--:R-:W-:Y:S01]  /*27d60*/  HMMA.16816.F32 R20, R16, R24, R20 ;  /* 0x000000181014723c */ /* 0x008fe20000001814 */
[----:B------:R-:W-:-:S02]  /*27d70*/  IMAD.MOV.U32 R10, RZ, RZ, R24 ;  /* 0x000000ffff0a7224 */ /* 0x000fc400078e0018 */
[----:B------:R-:W-:-:S05]  /*27d80*/  IMAD.MOV.U32 R11, RZ, RZ, R25 ;  /* 0x000000ffff0b7224 */ /* 0x000fca00078e0019 */
[----:B------:R-:W-:Y:S04]  /*27d90*/  STL.64 [R1+0x1aa8], R10 ;  /* 0x001aa80a01007387 */ /* 0x000fe80000100a00 */
[----:B------:R0:W-:Y:S04]  /*27da0*/  STL.64 [R1+0x1aa0], R8 ;  /* 0x001aa00801007387 */ /* 0x0001e80000100a00 */
[----:B0-----:R-:W3:Y:S04]  /*27db0*/  LDL.LU.64 R8, [R1+0x90] ;  /* 0x0000900001087983 */ /* 0x001ee80000300a00 */
[----:B------:R0:W-:Y:S04]  /*27dc0*/  STL.64 [R1+0x1938], R22 ;  /* 0x0019381601007387 */ /* 0x0001e80000100a00 */
[----:B------:R1:W-:Y:S01]  /*27dd0*/  STL.64 [R1+0x1930], R20 ;  /* 0x0019301401007387 */ /* 0x0003e20000100a00 */
[----:B0-----:R-:W-:-:S03]  /*27de0*/  IMAD.MOV.U32 R22, RZ, RZ, R29 ;  /* 0x000000ffff167224 */ /* 0x001fc600078e001d */
[----:B-1----:R-:W4:Y:S04]  /*27df0*/  LDL.LU R20, [R1+0xc0] ;  /* 0x0000c00001147983 */ /* 0x002f280000300800 */
[----:B------:R-:W3:Y:S04]  /*27e00*/  LDL.LU R29, [R1+0x1ac8] ;  /* 0x001ac800011d7983 */ /* 0x000ee80000300800 */
[----:B------:R-:W3:Y:S01]  /*27e10*/  LDL R23, [R1+0xcc] ;  /* 0x0000cc0001177983 */ /* 0x000ee20000100800 */
[----:B--2---:R-:W-:Y:S01]  /*27e20*/  HMMA.16816.F32 R12, R16, R4, R12 ;  /* 0x00000004100c723c */ /* 0x004fe2000000180c */
[----:B------:R-:W-:-:S02]  /*27e30*/  IMAD.MOV.U32 R21, RZ, RZ, R28 ;  /* 0x000000ffff157224 */ /* 0x000fc400078e001c */
[----:B------:R-:W-:Y:S02]  /*27e40*/  IMAD.MOV.U32 R27, RZ, RZ, R4 ;  /* 0x000000ffff1b7224 */ /* 0x000fe400078e0004 */
[----:B------:R-:W-:-:S14]  /*27e50*/  IMAD.MOV.U32 R26, RZ, RZ, R5 ;  /* 0x000000ffff1a7224 */ /* 0x000fdc00078e0005 */
[----:B------:R-:W-:Y:S01]  /*27e60*/  IMAD.MOV.U32 R28, RZ, RZ, R15 ;  /* 0x000000ffff1c7224 */ /* 0x000fe200078e000f */
[----:B---3--:R-:W-:Y:S04]  /*27e70*/  STL.64 [R1+0x1a60], R22 ;  /* 0x001a601601007387 */ /* 0x008fe80000100a00 */
[----:B----4-:R0:W-:Y:S04]  /*27e80*/  STL.64 [R1+0x1a58], R20 ;  /* 0x001a581401007387 */ /* 0x0101e80000100a00 */
[----:B0-----:R-:W2:Y:S04]  /*27e90*/  LDL.LU R20, [R1+0x300] ;  /* 0x0003000001147983 */ /* 0x001ea80000300800 */
[----:B------:R-:W2:Y:S04]  /*27ea0*/  LDL.LU R21, [R1+0x304] ;  /* 0x0003040001157983 */ /* 0x000ea80000300800 */
[----:B------:R-:W2:Y:S04]  /*27eb0*/  LDL.LU R22, [R1+0x308] ;  /* 0x0003080001167983 */ /* 0x000ea80000300800 */
[----:B------:R-:W2:Y:S04]  /*27ec0*/  LDL.LU.64 R4, [R1+0x1ac0] ;  /* 0x001ac00001047983 */ /* 0x000ea80000300a00 */
[----:B------:R-:W-:Y:S04]  /*27ed0*/  STL.64 [R1+0x20], R12 ;  /* 0x0000200c01007387 */ /* 0x000fe80000100a00 */
[----:B------:R0:W-:Y:S04]  /*27ee0*/  STL [R1+0x28], R14 ;  /* 0x0000280e01007387 */ /* 0x0001e80000100800 */
[----:B0-----:R-:W3:Y:S04]  /*27ef0*/  LDL.LU.64 R14, [R1+0x1ab8] ;  /* 0x001ab800010e7983 */ /* 0x001ee80000300a00 */
[----:B------:R-:W3:Y:S01]  /*27f00*/  LDL.LU.64 R12, [R1+0x1ab0] ;  /* 0x001ab000010c7983 */ /* 0x000ee20000300a00 */
[----:B------:R-:W-:-:S02]  /*27f10*/  IMAD.MOV.U32 R23, RZ, RZ, R29 ;  /* 0x000000ffff177224 */ /* 0x000fc400078e001d */
[----:B------:R-:W-:Y:S02]  /*27f20*/  IMAD.MOV.U32 R7, RZ, RZ, R8 ;  /* 0x000000ffff077224 */ /* 0x000fe400078e0008 */
[----:B------:R-:W-:Y:S01]  /*27f30*/  IMAD.MOV.U32 R6, RZ, RZ, R9 ;  /* 0x000000ffff067224 */ /* 0x000fe200078e0009 */
[----:B------:R-:W4:Y:S02]  /*27f40*/  LDL.LU.64 R10, [R1+0x1aa8] ;  /* 0x001aa800010a7983 */ /* 0x000f240000300a00 */
[C---:B--2---:R-:W-:Y:S08]  /*27f50*/  HMMA.16816.F32 R20, R16.reuse, R4, R20 ;  /* 0x000000041014723c */ /* 0x044ff00000001814 */
[----:B---3--:R-:W-:Y:S01]  /*27f60*/  HMMA.16816.F32 R12, R16, R8, R12 ;  /* 0x00000008100c723c */ /* 0x008fe2000000180c */
[----:B------:R-:W2:-:S15]  /*27f70*/  LDL.LU.64 R8, [R1+0x1aa0] ;  /* 0x001aa00001087983 */ /* 0x000e9e0000300a00 */
[----:B------:R-:W-:-:S03]  /*27f80*/  NOP ;  /* 0x0000000000007918 */ /* 0x000fc60000000000 */
[----:B------:R0:W-:Y:S04]  /*27f90*/  STL.64 [R1+0x140], R12 ;  /* 0x0001400c01007387 */ /* 0x0001e80000100a00 */
[----:B------:R1:W-:Y:S01]  /*27fa0*/  STL [R1+0x148], R14 ;  /* 0x0001480e01007387 */ /* 0x0003e20000100800 */
[----:B------:R-:W-:-:S03]  /*27fb0*/  IMAD.MOV.U32 R29, RZ, RZ, R15 ;  /* 0x000000ffff1d7224 */ /* 0x000fc600078e000f */
[----:B0-----:R-:W2:Y:S04]  /*27fc0*/  LDL.LU R12, [R1+0x2f0] ;  /* 0x0002f000010c7983 */ /* 0x001ea80000300800 */
[----:B------:R-:W2:Y:S04]  /*27fd0*/  LDL.LU R13, [R1+0x2f4] ;  /* 0x0002f400010d7983 */ /* 0x000ea80000300800 */
[----:B-1----:R-:W2:Y:S04]  /*27fe0*/  LDL.LU R14, [R1+0x2f8] ;  /* 0x0002f800010e7983 */ /* 0x002ea80000300800 */
[----:B------:R-:W2:Y:S04]  /*27ff0*/  LDL.LU R15, [R1+0x2fc] ;  /* 0x0002fc00010f7983 */ /* 0x000ea80000300800 */
[----:B------:R0:W-:Y:S04]  /*28000*/  STL.64 [R1+0x1a10], R4 ;  /* 0x001a100401007387 */ /* 0x0001e80000100a00 */
[----:B------:R-:W-:Y:S04]  /*28010*/  STL.64 [R1+0x200], R20 ;  /* 0x0002001401007387 */ /* 0x000fe80000100a00 */
[----:B------:R-:W-:Y:S01]  /*28020*/  STL.64 [R1+0x208], R22 ;  /* 0x0002081601007387 */ /* 0x000fe20000100a00 */
[----:B0-----:R-:W-:-:S02]  /*28030*/  IMAD.MOV.U32 R4, RZ, RZ, R7 ;  /* 0x000000ffff047224 */ /* 0x001fc400078e0007 */
[----:B------:R-:W-:-:S05]  /*28040*/  IMAD.MOV.U32 R5, RZ, RZ, R6 ;  /* 0x000000ffff057224 */ /* 0x000fca00078e0006 */
[----:B------:R0:W-:Y:S04]  /*28050*/  STL.64 [R1+0x1a28], R4 ;  /* 0x001a280401007387 */ /* 0x0001e80000100a00 */
[----:B0-----:R-:W3:Y:S04]  /*28060*/  LDL.LU R4, [R1+0x170] ;  /* 0x0001700001047983 */ /* 0x001ee80000300800 */
[----:B------:R-:W3:Y:S04]  /*28070*/  LDL.LU R5, [R1+0x174] ;  /* 0x0001740001057983 */ /* 0x000ee80000300800 */
[----:B------:R-:W2:Y:S04]  /*28080*/  LDL.LU R6, [R1+0x178] ;  /* 0x0001780001067983 */ /* 0x000ea80000300800 */
[----:B------:R-:W2:Y:S04]  /*28090*/  LDL.LU R7, [R1+0x17c] ;  /* 0x00017c0001077983 */ /* 0x000ea80000300800 */
[----:B------:R-:W2:Y:S04]  /*280a0*/  LDL.LU R20, [R1+0x1b0] ;  /* 0x0001b00001147983 */ /* 0x000ea80000300800 */
[----:B------:R-:W2:Y:S04]  /*280b0*/  LDL.LU R21, [R1+0x1b4] ;  /* 0x0001b40001157983 */ /* 0x000ea80000300800 */
[----:B------:R-:W2:Y:S04]  /*280c0*/  LDL.LU R22, [R1+0x1b8] ;  /* 0x0001b80001167983 */ /* 0x000ea80000300800 */
[----:B------:R-:W2:Y:S04]  /*280d0*/  LDL.LU R23, [R1+0x1bc] ;  /* 0x0001bc0001177983 */ /* 0x000ea80000300800 */
[----:B--2---:R-:W-:Y:S04]  /*280e0*/  STL.64 [R1+0x1a80], R22 ;  /* 0x001a801601007387 */ /* 0x004fe80000100a00 */
[----:B------:R0:W-:Y:S04]  /*280f0*/  STL.64 [R1+0x1a78], R20 ;  /* 0x001a781401007387 */ /* 0x0001e80000100a00 */
[----:B------:R-:W2:Y:S04]  /*28100*/  LDL.LU R24, [R1+0xf0] ;  /* 0x0000f00001187983 */ /* 0x000ea80000300800 */
[----:B------:R-:W2:Y:S04]  /*28110*/  LDL.LU R25, [R1+0xf4] ;  /* 0x0000f40001197983 */ /* 0x000ea80000300800 */
[----:B0-----:R-:W2:Y:S04]  /*28120*/  LDL.LU R20, [R1+0x1e0] ;  /* 0x0001e00001147983 */ /* 0x001ea80000300800 */
[----:B------:R-:W2:Y:S04]  /*28130*/  LDL.LU R21, [R1+0x1e4] ;  /* 0x0001e40001157983 */ /* 0x000ea80000300800 */
[----:B------:R-:W2:Y:S04]  /*28140*/  LDL.LU R22, [R1+0x1e8] ;  /* 0x0001e80001167983 */ /* 0x000ea80000300800 */
[----:B------:R-:W2:Y:S04]  /*28150*/  LDL.LU R23, [R1+0x1ec] ;  /* 0x0001ec0001177983 */ /* 0x000ea80000300800 */
[----:B------:R-:W-:Y:S04]  /*28160*/  STL.64 [R1+0x1a38], R6 ;  /* 0x001a380601007387 */ /* 0x000fe80000100a00 */
[----:B---3--:R4:W-:Y:S02]  /*28170*/  STL.64 [R1+0x1a30], R4 ;  /* 0x001a300401007387 */ /* 0x0089e40000100a00 */
[----:B----4-:R-:W-:-:S02]  /*28180*/  IMAD.MOV.U32 R4, RZ, RZ, R10 ;  /* 0x000000ffff047224 */ /* 0x010fc400078e000a */
[----:B------:R-:W-:Y:S01]  /*28190*/  IMAD.MOV.U32 R5, RZ, RZ, R11 ;  /* 0x000000ffff057224 */ /* 0x000fe200078e000b */
[----:B------:R-:W3:Y:S04]  /*281a0*/  LDL.LU R10, [R1+0x1a9c] ;  /* 0x001a9c00010a7983 */ /* 0x000ee80000300800 */
[----:B------:R-:W3:Y:S01]  /*281b0*/  LDL.LU R11, [R1+0x1a98] ;  /* 0x001a9800010b7983 */ /* 0x000ee20000300800 */
[----:B------:R-:W-:Y:S03]  /*281c0*/  HMMA.16816.F32 R16, R16, R8, R12 ;  /* 0x000000081010723c */ /* 0x000fe6000000180c */
[----:B------:R0:W-:Y:S04]  /*281d0*/  STL.64 [R1+0x1a50], R4 ;  /* 0x001a500401007387 */ /* 0x0001e80000100a00 */
[----:B0-----:R-:W4:Y:S04]  /*281e0*/  LDL.LU R4, [R1+0x190] ;  /* 0x0001900001047983 */ /* 0x001f280000300800 */
[----:B------:R-:W4:Y:S04]  /*281f0*/  LDL.LU R5, [R1+0x194] ;  /* 0x0001940001057983 */ /* 0x000f280000300800 */
[----:B------:R-:W4:Y:S04]  /*28200*/  LDL.LU R6, [R1+0x198] ;  /* 0x0001980001067983 */ /* 0x000f280000300800 */
[----:B------:R-:W4:Y:S04]  /*28210*/  LDL.LU R7, [R1+0x19c] ;  /* 0x00019c0001077983 */ /* 0x000f280000300800 */
[----:B------:R-:W2:Y:S04]  /*28220*/  LDL.LU.64 R14, [R1+0x1a90] ;  /* 0x001a9000010e7983 */ /* 0x000ea80000300a00 */
[----:B------:R-:W2:Y:S04]  /*28230*/  LDL.LU.64 R12, [R1+0x1a88] ;  /* 0x001a8800010c7983 */ /* 0x000ea80000300a00 */
[----:B---3--:R-:W-:Y:S04]  /*28240*/  STL.64 [R1+0x1a08], R10 ;  /* 0x001a080a01007387 */ /* 0x008fe80000100a00 */
[----:B------:R0:W-:Y:S04]  /*28250*/  STL.64 [R1+0x1a00], R8 ;  /* 0x001a000801007387 */ /* 0x0001e80000100a00 */
[----:B------:R1:W-:Y:S04]  /*28260*/  STL.64 [R1+0x1f0], R16 ;  /* 0x0001f01001007387 */ /* 0x0003e80000100a00 */
[----:B------:R-:W-:Y:S04]  /*28270*/  STL.64 [R1+0x1f8], R18 ;  /* 0x0001f81201007387 */ /* 0x000fe80000100a00 */
[----:B0-----:R-:W3:Y:S04]  /*28280*/  LDL.LU R8, [R1+0x150] ;  /* 0x0001500001087983 */ /* 0x001ee80000300800 */
[----:B------:R-:W3:Y:S04]  /*28290*/  LDL.LU R9, [R1+0x154] ;  /* 0x0001540001097983 */ /* 0x000ee80000300800 */
[----:B------:R-:W3:Y:S04]  /*282a0*/  LDL.LU R10, [R1+0x158] ;  /* 0x00015800010a7983 */ /* 0x000ee80000300800 */
[----:B------:R-:W3:Y:S01]  /*282b0*/  LDL.LU R11, [R1+0x15c] ;  /* 0x00015c00010b7983 */ /* 0x000ee20000300800 */
[----:B-1----:R-:W-:-:S02]  /*282c0*/  IMAD.MOV.U32 R16, RZ, RZ, R27 ;  /* 0x000000ffff107224 */ /* 0x002fc400078e001b */
[----:B------:R-:W-:Y:S02]  /*282d0*/  IMAD.MOV.U32 R17, RZ, RZ, R26 ;  /* 0x000000ffff117224 */ /* 0x000fe400078e001a */
[C---:B--2---:R-:W-:Y:S01]  /*282e0*/  HMMA.16816.F32 R24, R12.reuse, R24, R20 ;  /* 0x000000180c18723c */ /* 0x044fe20000001814 */
[----:B---3--:R-:W-:Y:S04]  /*282f0*/  STL.64 [R1+0x1a20], R10 ;  /* 0x001a200a01007387 */ /* 0x008fe80000100a00 */
[----:B------:R0:W-:Y:S04]  /*28300*/  STL.64 [R1+0x1a18], R8 ;  /* 0x001a180801007387 */ /* 0x0001e80000100a00 */
        /* <DEDUP_REMOVED lines=8> */
[----:B------:R-:W2:Y:S04]  /*28390*/  LDL.LU R10, [R1+0x188] ;  /* 0x00018800010a7983 */ /* 0x000ea80000300800 */
[----:B------:R-:W2:Y:S04]  /*283a0*/  LDL.LU R11, [R1+0x18c] ;  /* 0x00018c00010b7983 */ /* 0x000ea80000300800 */
[----:B------:R-:W3:Y:S04]  /*283b0*/  LDL R18, [R1+0xa8] ;  /* 0x0000a80001127983 */ /* 0x000ee80000100800 */
[----:B------:R-:W3:Y:S04]  /*283c0*/  LDL R19, [R1+0xac] ;  /* 0x0000ac0001137983 */ /* 0x000ee80000100800 */
        /* <DEDUP_REMOVED lines=11> */
[----:B------:R-:W4:Y:S02]  /*28480*/  LDL.LU.64 R20, [R1+0x1a58] ;  /* 0x001a580001147983 */ /* 0x000f240000300a00 */
[----:B----4-:R-:W-:-:S15]  /*28490*/  HMMA.16816.F32 R4, R12, R20, R4 ;  /* 0x000000140c04723c */ /* 0x010fde0000001804 */
[----:B------:R-:W-:-:S04]  /*284a0*/  NOP ;  /* 0x0000000000007918 */ /* 0x000fc80000000000 */
[----:B------:R0:W-:Y:S04]  /*284b0*/  STL.64 [R1+0x250], R4 ;  /* 0x0002500401007387 */ /* 0x0001e80000100a00 */
[----:B------:R1:W-:Y:S04]  /*284c0*/  STL.64 [R1+0x258], R6 ;  /* 0x0002580601007387 */ /* 0x0003e80000100a00 */
[----:B0-----:R-:W1:Y:S02]  /*284d0*/  LDL.LU.64 R4, [R1+0x1a50] ;  /* 0x001a500001047983 */ /* 0x001e640000300a00 */
[----:B-1----:R-:W-:Y:S02]  /*284e0*/  HMMA.16816.F32 R4, R12, R4, R8 ;  /* 0x000000040c04723c */ /* 0x002fe40000001808 */
[----:B------:R-:W4:Y:S04]  /*284f0*/  LDL.LU.64 R10, [R1+0x1a48] ;  /* 0x001a4800010a7983 */ /* 0x000f280000300a00 */
[----:B------:R-:W4:-:S13]  /*28500*/  LDL.LU.64 R8, [R1+0x1a40] ;  /* 0x001a400001087983 */ /* 0x000f1a0000300a00 */
        /* <DEDUP_REMOVED lines=8> */
[----:B0-----:R-:W4:Y:S04]  /*28590*/  LDL.LU.64 R4, [R1+0x1a28] ;  /* 0x001a280001047983 */ /* 0x001f280000300a00 */
[----:B---3--:R0:W-:Y:S04]  /*285a0*/  STL.64 [R1+0x19c0], R18 ;  /* 0x0019c01201007387 */ /* 0x0081e80000100a00 */
[----:B------:R-:W2:Y:S04]  /*285b0*/  LDL.LU R16, [R1+0x110] ;  /* 0x0001100001107983 */ /* 0x000ea80000300800 */
[----:B------:R-:W2:Y:S04]  /*285c0*/  LDL.LU R17, [R1+0x114] ;  /* 0x0001140001117983 */ /* 0x000ea80000300800 */
[----:B0-----:R-:W2:Y:S04]  /*285d0*/  LDL.LU R18, [R1+0x118] ;  /* 0x0001180001127983 */ /* 0x001ea80000300800 */
[----:B------:R-:W2:Y:S01]  /*285e0*/  LDL.LU R19, [R1+0x11c] ;  /* 0x00011c0001137983 */ /* 0x000ea20000300800 */
[----:B----4-:R-:W-:Y:S03]  /*285f0*/  HMMA.16816.F32 R4, R12, R4, R8 ;  /* 0x000000040c04723c */ /* 0x010fe60000001808 */
[----:B------:R-:W3:Y:S04]  /*28600*/  LDL.LU.64 R10, [R1+0x1a20] ;  /* 0x001a2000010a7983 */ /* 0x000ee80000300a00 */
[----:B------:R-:W3:-:S12]  /*28610*/  LDL.LU.64 R8, [R1+0x1a18] ;  /* 0x001a180001087983 */ /* 0x000ed80000300a00 */
[----:B------:R0:W-:Y:S04]  /*28620*/  STL.64 [R1+0x220], R4 ;  /* 0x0002200401007387 */ /* 0x0001e80000100a00 */
[----:B------:R3:W-:Y:S04]  /*28630*/  STL.64 [R1+0x228], R6 ;  /* 0x0002280601007387 */ /* 0x0007e80000100a00 */
[----:B0-----:R-:W3:Y:S02]  /*28640*/  LDL.LU.64 R4, [R1+0x1a10] ;  /* 0x001a100001047983 */ /* 0x001ee40000300a00 */
[----:B---3--:R-:W-:Y:S02]  /*28650*/  HMMA.16816.F32 R4, R12, R4, R8 ;  /* 0x000000040c04723c */ /* 0x008fe40000001808 */
[----:B------:R-:W3:Y:S04]  /*28660*/  LDL.LU.64 R10, [R1+0x1a08] ;  /* 0x001a0800010a7983 */ /* 0x000ee80000300a00 */
[----:B------:R-:W4:-:S13]  /*28670*/  LDL.LU.64 R8, [R1+0x1a00] ;  /* 0x001a000001087983 */ /* 0x000f1a0000300a00 */
[----:B------:R-:W-:Y:S04]  /*28680*/  STL.64 [R1+0x210], R4 ;  /* 0x0002100401007387 */ /* 0x000fe80000100a00 */
[----:B------:R0:W-:Y:S04]  /*28690*/  STL.64 [R1+0x218], R6 ;  /* 0x0002180601007387 */ /* 0x0001e80000100a00 */
[----:B0-----:R-:W4:Y:S04]  /*286a0*/  LDL.LU.64 R6, [R1+0x19f8] ;  /* 0x0019f80001067983 */ /* 0x001f280000300a00 */
[----:B------:R-:W4:Y:S02]  /*286b0*/  LDL.LU.64 R4, [R1+0x19f0] ;  /* 0x0019f00001047983 */ /* 0x000f240000300a00 */
[----:B----4-:R-:W-:Y:S02]  /*286c0*/  HMMA.16816.F32 R12, R12, R8, R4 ;  /* 0x000000080c0c723c */ /* 0x010fe40000001804 */
[----:B------:R-:W4:Y:S04]  /*286d0*/  LDL.LU.64 R6, [R1+0x19e8] ;  /* 0x0019e80001067983 */ /* 0x000f280000300a00 */
[----:B------:R-:W4:-:S13]  /*286e0*/  LDL.LU.64 R4, [R1+0x19e0] ;  /* 0x0019e00001047983 */ /* 0x000f1a0000300a00 */
[----:B------:R-:W-:Y:S04]  /*286f0*/  STL.64 [R1+0x1e0], R12 ;  /* 0x0001e00c01007387 */ /* 0x000fe80000100a00 */
[----:B------:R0:W-:Y:S04]  /*28700*/  STL.64 [R1+0x1e8], R14 ;  /* 0x0001e80e01007387 */ /* 0x0001e80000100a00 */
[----:B0-----:R-:W4:Y:S04]  /*28710*/  LDL.64 R14, [R1+0xf8] ;  /* 0x0000f800010e7983 */ /* 0x001f280000100a00 */
[----:B---3--:R0:W-:Y:S04]  /*28720*/  STL.64 [R1+0x1980], R10 ;  /* 0x0019800a01007387 */ /* 0x0081e80000100a00 */
[----:B------:R-:W4:Y:S04]  /*28730*/  LDL.LU R8, [R1+0x120] ;  /* 0x0001200001087983 */ /* 0x000f280000300800 */
[----:B------:R-:W4:Y:S04]  /*28740*/  LDL.LU R9, [R1+0x124] ;  /* 0x0001240001097983 */ /* 0x000f280000300800 */
[----:B0-----:R-:W4:Y:S04]  /*28750*/  LDL.LU R10, [R1+0x128] ;  /* 0x00012800010a7983 */ /* 0x001f280000300800 */
[----:B------:R-:W4:Y:S02]  /*28760*/  LDL.LU R11, [R1+0x12c] ;  /* 0x00012c00010b7983 */ /* 0x000f240000300800 */
[----:B----4-:R-:W-:-:S15]  /*28770*/  HMMA.16816.F32 R8, R4, R14, R8 ;  /* 0x0000000e0408723c */ /* 0x010fde0000001808 */
[----:B------:R-:W-:-:S04]  /*28780*/  NOP ;  /* 0x0000000000007918 */ /* 0x000fc80000000000 */
[----:B------:R0:W-:Y:S02]  /*28790*/  STL.64 [R1+0x1d0], R8 ;  /* 0x0001d00801007387 */ /* 0x0001e40000100a00 */
[----:B0-----:R-:W-:Y:S02]  /*287a0*/  IMAD.MOV.U32 R9, RZ, RZ, R14 ;  /* 0x000000ffff097224 */ /* 0x001fe400078e000e */
[----:B------:R-:W-:Y:S02]  /*287b0*/  IMAD.MOV.U32 R8, RZ, RZ, R15 ;  /* 0x000000ffff087224 */ /* 0x000fe400078e000f */
[----:B--2---:R-:W-:Y:S01]  /*287c0*/  HMMA.16816.F32 R12, R4, R26, R16 ;  /* 0x0000001a040c723c */ /* 0x004fe20000001810 */
[----:B------:R0:W-:Y:S04]  /*287d0*/  STL.64 [R1+0x1d8], R10 ;  /* 0x0001d80a01007387 */ /* 0x0001e80000100a00 */
[----:B0-----:R-:W2:-:S14]  /*287e0*/  LDL R10, [R1+0x88] ;  /* 0x00008800010a7983 */ /* 0x001e9c0000100800 */
[----:B------:R-:W-:Y:S04]  /*287f0*/  STL.64 [R1+0x1c0], R12 ;  /* 0x0001c00c01007387 */ /* 0x000fe80000100a00 */
[----:B------:R-:W-:Y:S04]  /*28800*/  STL.64 [R1+0x1c8], R14 ;  /* 0x0001c80e01007387 */ /* 0x000fe80000100a00 */
[----:B------:R-:W2:Y:S04]  /*28810*/  LDL R11, [R1+0x8c] ;  /* 0x00008c00010b7983 */ /* 0x000ea80000100800 */
[----:B--2---:R-:W-:Y:S04]  /*28820*/  STL.64 [R1+0x1998], R10 ;  /* 0x0019980a01007387 */ /* 0x004fe80000100a00 */
[----:B------:R0:W-:Y:S02]  /*28830*/  STL.64 [R1+0x1950], R26 ;  /* 0x0019501a01007387 */ /* 0x0001e40000100a00 */
[----:B0-----:R-:W-:-:S02]  /*28840*/  IMAD.MOV.U32 R27, RZ, RZ, R8 ;  /* 0x000000ffff1b7224 */ /* 0x001fc400078e0008 */
[----:B------:R-:W-:Y:S01]  /*28850*/  IMAD.MOV.U32 R26, RZ, RZ, R9 ;  /* 0x000000ffff1a7224 */ /* 0x000fe200078e0009 */
[----:B------:R-:W2:Y:S04]  /*28860*/  LDL.LU R8, [R1+0x50] ;  /* 0x0000500001087983 */ /* 0x000ea80000300800 */
        /* <DEDUP_REMOVED lines=15> */
[----:B------:R-:W3:Y:S04]  /*28960*/  LDL.LU R16, [R1+0xe0] ;  /* 0x0000e00001107983 */ /* 0x000ee80000300800 */
[----:B------:R-:W3:Y:S04]  /*28970*/  LDL.LU R17, [R1+0xe4] ;  /* 0x0000e40001117983 */ /* 0x000ee80000300800 */
[----:B------:R-:W3:Y:S04]  /*28980*/  LDL.LU R18, [R1+0xe8] ;  /* 0x0000e80001127983 */ /* 0x000ee80000300800 */
[----:B------:R-:W3:Y:S04]  /*28990*/  LDL.LU R19, [R1+0xec] ;  /* 0x0000ec0001137983 */ /* 0x000ee80000300800 */
[----:B------:R0:W-:Y:S04]  /*289a0*/  STL.64 [R1+0x1978], R26 ;  /* 0x0019781a01007387 */ /* 0x0001e80000100a00 */
[----:B------:R-:W4:Y:S04]  /*289b0*/  LDL.LU R24, [R1+0x30] ;  /* 0x0000300001187983 */ /* 0x000f280000300800 */
[----:B------:R-:W4:Y:S04]  /*289c0*/  LDL.LU R25, [R1+0x34] ;  /* 0x0000340001197983 */ /* 0x000f280000300800 */
[----:B0-----:R-:W2:Y:S04]  /*289d0*/  LDL.LU R26, [R1+0x38] ;  /* 0x00003800011a7983 */ /* 0x001ea80000300800 */
[----:B------:R-:W2:Y:S04]  /*289e0*/  LDL.LU R27, [R1+0x3c] ;  /* 0x00003c00011b7983 */ /* 0x000ea80000300800 */
[----:B--2---:R-:W-:Y:S04]  /*289f0*/  STL.64 [R1+0x1990], R26 ;  /* 0x0019901a01007387 */ /* 0x004fe80000100a00 */
[----:B----4-:R0:W-:Y:S04]  /*28a00*/  STL.64 [R1+0x1988], R24 ;  /* 0x0019881801007387 */ /* 0x0101e80000100a00 */
[----:B0-----:R-:W2:Y:S04]  /*28a10*/  LDL.LU R24, [R1+0x40] ;  /* 0x0000400001187983 */ /* 0x001ea80000300800 */
[----:B------:R-:W2:Y:S04]  /*28a20*/  LDL.LU R25, [R1+0x44] ;  /* 0x0000440001197983 */ /* 0x000ea80000300800 */
[----:B------:R-:W4:Y:S04]  /*28a30*/  LDL.LU R26, [R1+0x48] ;  /* 0x00004800011a7983 */ /* 0x000f280000300800 */
[----:B------:R-:W4:Y:S04]  /*28a40*/  LDL.LU R27, [R1+0x4c] ;  /* 0x00004c00011b7983 */ /* 0x000f280000300800 */
[----:B----4-:R0:W-:Y:S04]  /*28a50*/  STL.64 [R1+0x19a8], R26 ;  /* 0x0019a81a01007387 */ /* 0x0101e80000100a00 */
[----:B--2---:R-:W-:Y:S04]  /*28a60*/  STL.64 [R1+0x19a0], R24 ;  /* 0x0019a01801007387 */ /* 0x004fe80000100a00 */
[----:B------:R-:W2:Y:S04]  /*28a70*/  LDL R15, [R1+0x3c8] ;  /* 0x0003c800010f7983 */ /* 0x000ea80000100800 */
[----:B0-----:R-:W4:Y:S04]  /*28a80*/  LDL.64 R26, [R1+0x98] ;  /* 0x00009800011a7983 */ /* 0x001f280000100a00 */
[----:B--2---:R0:W-:Y:S04]  /*28a90*/  STL [R1+0x1918], R15 ;  /* 0x0019180f01007387 */ /* 0x0041e80000100800 */
[----:B------:R-:W2:Y:S04]  /*28aa0*/  LDL.LU R12, [R1+0x20] ;  /* 0x00002000010c7983 */ /* 0x000ea80000300800 */
[----:B------:R-:W2:Y:S04]  /*28ab0*/  LDL.LU R13, [R1+0x24] ;  /* 0x00002400010d7983 */ /* 0x000ea80000300800 */
[----:B------:R-:W2:Y:S01]  /*28ac0*/  LDL.LU R14, [R1+0x28] ;  /* 0x00002800010e7983 */ /* 0x000ea20000300800 */
[----:B0-----:R-:W-:-:S03]  /*28ad0*/  IMAD.MOV.U32 R15, RZ, RZ, R28 ;  /* 0x000000ffff0f7224 */ /* 0x001fc600078e001c */
[----:B------:R-:W3:Y:S04]  /*28ae0*/  LDL.LU R28, [R1+0x19d8] ;  /* 0x0019d800011c7983 */ /* 0x000ee80000300800 */
[----:B--2---:R0:W-:Y:S04]  /*28af0*/  STL.64 [R1+0x1928], R14 ;  /* 0x0019280e01007387 */ /* 0x0041e80000100a00 */
[----:B------:R-:W-:Y:S04]  /*28b00*/  STL.64 [R1+0x1920], R12 ;  /* 0x0019200c01007387 */ /* 0x000fe80000100a00 */
[----:B0-----:R-:W3:Y:S04]  /*28b10*/  LDL R14, [R1+0xb8] ;  /* 0x0000b800010e7983 */ /* 0x001ee80000100800 */
[----:B------:R-:W3:Y:S01]  /*28b20*/  LDL R15, [R1+0xbc] ;  /* 0x0000bc00010f7983 */ /* 0x000ee20000100800 */
[----:B------:R-:W-:-:S15]  /*28b30*/  HMMA.16816.F32 R8, R4, R22, R8 ;  /* 0x000000160408723c */ /* 0x000fde0000001808 */
[----:B------:R-:W-:-:S04]  /*28b40*/  NOP ;  /* 0x0000000000007918 */ /* 0x000fc80000000000 */
[----:B------:R-:W-:Y:S04]  /*28b50*/  STL.64 [R1+0x1b0], R8 ;  /* 0x0001b00801007387 */ /* 0x000fe80000100a00 */
[----:B------:R0:W-:Y:S04]  /*28b60*/  STL.64 [R1+0x1b8], R10 ;  /* 0x0001b80a01007387 */ /* 0x0001e80000100a00 */
[----:B0-----:R-:W2:Y:S04]  /*28b70*/  LDL.LU.64 R10, [R1+0x19d0] ;  /* 0x0019d000010a7983 */ /* 0x001ea80000300a00 */
[----:B------:R-:W2:Y:S04]  /*28b80*/  LDL.LU.64 R8, [R1+0x19c8] ;  /* 0x0019c80001087983 */ /* 0x000ea80000300a00 */
[----:B------:R0:W-:Y:S04]  /*28b90*/  STL.64 [R1+0x1958], R22 ;  /* 0x0019581601007387 */ /* 0x0001e80000100a00 */
[----:B------:R-:W2:Y:S04]  /*28ba0*/  LDL.LU R20, [R1+0x10] ;  /* 0x0000100001147983 */ /* 0x000ea80000300800 */
[----:B------:R-:W2:Y:S04]  /*28bb0*/  LDL.LU R21, [R1+0x14] ;  /* 0x0000140001157983 */ /* 0x000ea80000300800 */
[----:B0-----:R-:W2:Y:S01]  /*28bc0*/  LDL.LU R22, [R1+0x18] ;  /* 0x0000180001167983 */ /* 0x001ea20000300800 */
[----:B---3--:R-:W-:-:S15]  /*28bd0*/  HMMA.16816.F32 R16, R4, R14, R16 ;  /* 0x0000000e0410723c */ /* 0x008fde0000001810 */
[----:B------:R-:W-:-:S04]  /*28be0*/  NOP ;  /* 0x0000000000007918 */ /* 0x000fc80000000000 */
[----:B------:R-:W-:Y:S04]  /*28bf0*/  STL.64 [R1+0x1a0], R16 ;  /* 0x0001a01001007387 */ /* 0x000fe80000100a00 */
[----:B------:R0:W-:Y:S04]  /*28c00*/  STL.64 [R1+0x1a8], R18 ;  /* 0x0001a81201007387 */ /* 0x0001e80000100a00 */
[----:B0-----:R-:W2:Y:S02]  /*28c10*/  LDL.LU.64 R18, [R1+0x19c0] ;  /* 0x0019c00001127983 */ /* 0x001ea40000300a00 */
[----:B--2---:R-:W-:-:S15]  /*28c20*/  HMMA.16816.F32 R8, R4, R18, R8 ;  /* 0x000000120408723c */ /* 0x004fde0000001808 */
[----:B------:R-:W-:-:S04]  /*28c30*/  NOP ;  /* 0x0000000000007918 */ /* 0x000fc80000000000 */
[----:B------:R-:W-:Y:S04]  /*28c40*/  STL.64 [R1+0x190], R8 ;  /* 0x0001900801007387 */ /* 0x000fe80000100a00 */
[----:B------:R0:W-:Y:S04]  /*28c50*/  STL.64 [R1+0x198], R10 ;  /* 0x0001980a01007387 */ /* 0x0001e80000100a00 */
[----:B0-----:R-:W2:Y:S04]  /*28c60*/  LDL.LU.64 R10, [R1+0x19b8] ;  /* 0x0019b800010a7983 */ /* 0x001ea80000300a00 */
[----:B------:R-:W2:Y:S01]  /*28c70*/  LDL.LU.64 R8, [R1+0x19b0] ;  /* 0x0019b00001087983 */ /* 0x000ea20000300a00 */
[----:B----4-:R-:W-:-:S02]  /*28c80*/  IMAD.MOV.U32 R13, RZ, RZ, R26 ;  /* 0x000000ffff0d7224 */ /* 0x010fc400078e001a */
[----:B------:R-:W-:Y:S02]  /*28c90*/  IMAD.MOV.U32 R12, RZ, RZ, R27 ;  /* 0x000000ffff0c7224 */ /* 0x000fe400078e001b */
[----:B------:R-:W-:Y:S01]  /*28ca0*/  IMAD.MOV.U32 R23, RZ, RZ, R28 ;  /* 0x000000ffff177224 */ /* 0x000fe200078e001c */
[----:B--2---:R-:W-:Y:S01]  /*28cb0*/  HMMA.16816.F32 R8, R4, R26, R8 ;  /* 0x0000001a0408723c */ /* 0x004fe20000001808 */
[----:B------:R-:W2:Y:S04]  /*28cc0*/  LDL.LU.64 R26, [R1+0x19a8] ;  /* 0x0019a800011a7983 */ /* 0x000ea80000300a00 */
[----:B------:R-:W2:-:S14]  /*28cd0*/  LDL.LU.64 R24, [R1+0x19a0] ;  /* 0x0019a00001187983 */ /* 0x000e9c0000300a00 */
[----:B------:R-:W-:Y:S04]  /*28ce0*/  STL.64 [R1+0x180], R8 ;  /* 0x0001800801007387 */ /* 0x000fe80000100a00 */
[----:B------:R0:W-:Y:S01]  /*28cf0*/  STL [R1+0x188], R10 ;  /* 0x0001880a01007387 */ /* 0x0001e20000100800 */
[----:B------:R-:W-:-:S03]  /*28d00*/  IMAD.MOV.U32 R28, RZ, RZ, R11 ;  /* 0x000000ffff1c7224 */ /* 0x000fc600078e000b */
[----:B0-----:R-:W2:Y:S04]  /*28d10*/  LDL.LU.64 R10, [R1+0x1998] ;  /* 0x00199800010a7983 */ /* 0x001ea80000300a00 */
[----:B------:R-:W-:Y:S01]  /*28d20*/  STL [R1+0x1870], R28 ;  /* 0x0018701c01007387 */ /* 0x000fe20000100800 */
[----:B--2---:R-:W-:Y:S03]  /*28d30*/  HMMA.16816.F32 R8, R4, R10, R24 ;  /* 0x0000000a0408723c */ /* 0x004fe60000001818 */
[----:B------:R-:W2:Y:S04]  /*28d40*/  LDL.LU.64 R26, [R1+0x1990] ;  /* 0x00199000011a7983 */ /* 0x000ea80000300a00 */
[----:B------:R-:W2:-:S12]  /*28d50*/  LDL.LU.64 R24, [R1+0x1988] ;  /* 0x0019880001187983 */ /* 0x000e980000300a00 */
[----:B------:R-:W-:Y:S04]  /*28d60*/  STL.64 [R1+0x170], R8 ;  /* 0x0001700801007387 */ /* 0x000fe80000100a00 */
[----:B------:R0:W-:Y:S04]  /*28d70*/  STL.64 [R1+0x178], R10 ;  /* 0x0001780a01007387 */ /* 0x0001e80000100a00 */
[----:B0-----:R-:W2:Y:S02]  /*28d80*/  LDL.LU.64 R10, [R1+0x1980] ;  /* 0x00198000010a7983 */ /* 0x001ea40000300a00 */
[----:B--2---:R-:W-:Y:S02]  /*28d90*/  HMMA.16816.F32 R4, R4, R10, R24 ;  /* 0x0000000a0404723c */ /* 0x004fe40000001818 */
[----:B------:R-:W2:Y:S01]  /*28da0*/  LDL.LU.64 R26, [R1+0x1978] ;  /* 0x00197800011a7983 */ /* 0x000ea20000300a00 */
[----:B------:R-:W-:-:S03]  /*28db0*/  IMAD.MOV.U32 R28, RZ, RZ, R11 ;  /* 0x000000ffff1c7224 */ /* 0x000fc600078e000b */
[----:B------:R-:W2:-:S13]  /*28dc0*/  LDL.LU.64 R10, [R1+0x1970] ;  /* 0x00197000010a7983 */ /* 0x000e9a0000300a00 */
[----:B------:R0:W-:Y:S04]  /*28dd0*/  STL.64 [R1+0x160], R4 ;  /* 0x0001600401007387 */ /* 0x0001e80000100a00 */
[----:B------:R1:W-:Y:S04]  /*28de0*/  STL.64 [R1+0x168], R6 ;  /* 0x0001680601007387 */ /* 0x0003e80000100a00 */
[----:B------:R-:W2:Y:S04]  /*28df0*/  LDL.LU.64 R8, [R1+0x1968] ;  /* 0x0019680001087983 */ /* 0x000ea80000300a00 */
[----:B0-----:R-:W3:Y:S01]  /*28e00*/  LDL.LU R4, [R1] ;  /* 0x0000000001047983 */ /* 0x001ee20000300800 */
[----:B------:R-:W-:-:S03]  /*28e10*/  IMAD.MOV.U32 R5, RZ, RZ, R2 ;  /* 0x000000ffff057224 */ /* 0x000fc600078e0002 */
[----:B------:R-:W4:Y:S01]  /*28e20*/  LDL.LU R2, [R1+0x1960] ;  /* 0x0019600001027983 */ /* 0x000f220000300800 */
[----:B-1----:R-:W-:Y:S01]  /*28e30*/  IMAD.MOV.U32 R6, RZ, RZ, R3 ;  /* 0x000000ffff067224 */ /* 0x002fe200078e0003 */
[----:B--2---:R-:W-:Y:S02]  /*28e40*/  HMMA.16816.F32 R24, R8, R26, R20 ;  /* 0x0000001a0818723c */ /* 0x004fe40000001814 */
[----:B------:R-:W2:-:S15]  /*28e50*/  LDL.LU.64 R22, [R1+0x1958] ;  /* 0x0019580001167983 */ /* 0x000e9e0000300a00 */
[----:B------:R-:W-:Y:S02]  /*28e60*/  NOP ;  /* 0x0000000000007918 */ /* 0x000fe40000000000 */
[----:B------:R-:W-:Y:S04]  /*28e70*/  STL.64 [R1+0x300], R24 ;  /* 0x0003001801007387 */ /* 0x000fe80000100a00 */
[----:B------:R0:W-:Y:S01]  /*28e80*/  STL [R1+0x308], R26 ;  /* 0x0003081a01007387 */ /* 0x0001e20000100800 */
[----:B------:R-:W-:-:S03]  /*28e90*/  IMAD.MOV.U32 R3, RZ, RZ, R27 ;  /* 0x000000ffff037224 */ /* 0x000fc600078e001b */
[----:B0-----:R-:W3:Y:S01]  /*28ea0*/  LDL.LU.64 R26, [R1+0x1950] ;  /* 0x00195000011a7983 */ /* 0x001ee20000300a00 */
[----:B------:R-:W-:-:S03]  /*28eb0*/  IMAD.MOV.U32 R7, RZ, RZ, R0 ;  /* 0x000000ffff077224 */ /* 0x000fc600078e0000 */
[----:B------:R-:W-:Y:S04]  /*28ec0*/  STL [R1+0x1710], R3 ;  /* 0x0017100301007387 */ /* 0x000fe80000100800 */
[----:B---3--:R-:W-:Y:S01]  /*28ed0*/  HMMA.16816.F32 R4, R8, R26, R4 ;  /* 0x0000001a0804723c */ /* 0x008fe20000001804 */
[----:B------:R-:W-:-:S15]  /*28ee0*/  IMAD.MOV.U32 R0, RZ, RZ, R27 ;  /* 0x000000ffff007224 */ /* 0x000fde00078e001b */
[----:B------:R-:W-:-:S03]  /*28ef0*/  NOP ;  /* 0x0000000000007918 */ /* 0x000fc60000000000 */
[----:B------:R0:W-:Y:S04]  /*28f00*/  STL.64 [R1+0x2f0], R4 ;  /* 0x0002f00401007387 */ /* 0x0001e80000100a00 */
[----:B------:R-:W-:Y:S01]  /*28f10*/  STL.64 [R1+0x2f8], R6 ;  /* 0x0002f80601007387 */ /* 0x000fe20000100a00 */
[----:B0-----:R-:W-:-:S03]  /*28f20*/  IMAD.MOV.U32 R4, RZ, RZ, R26 ;  /* 0x000000ffff047224 */ /* 0x001fc600078e001a */
[----:B------:R-:W2:Y:S04]  /*28f30*/  LDL.LU.64 R26, [R1+0x1948] ;  /* 0x00194800011a7983 */ /* 0x000ea80000300a00 */
[----:B------:R-:W2:Y:S02]  /*28f40*/  LDL.LU.64 R24, [R1+0x1940] ;  /* 0x0019400001187983 */ /* 0x000ea40000300a00 */
[----:B--2---:R-:W-:Y:S02]  /*28f50*/  HMMA.16816.F32 R24, R8, R22, R24 ;  /* 0x000000160818723c */ /* 0x004fe40000001818 */
[----:B------:R-:W2:Y:S04]  /*28f60*/  LDL.LU.64 R22, [R1+0x1938] ;  /* 0x0019380001167983 */ /* 0x000ea80000300a00 */
[----:B------:R-:W2:-:S13]  /*28f70*/  LDL.LU.64 R20, [R1+0x1930] ;  /* 0x0019300001147983 */ /* 0x000e9a0000300a00 */
[----:B------:R-:W-:Y:S04]  /*28f80*/  STL.64 [R1+0x2e0], R24 ;  /* 0x0002e01801007387 */ /* 0x000fe80000100a00 */
[----:B------:R0:W-:Y:S02]  /*28f90*/  STL.64 [R1+0x2e8], R26 ;  /* 0x0002e81a01007387 */ /* 0x0001e40000100a00 */
[----:B0-----:R-:W-:Y:S02]  /*28fa0*/  IMAD.MOV.U32 R26, RZ, RZ, R13 ;  /* 0x000000ffff1a7224 */ /* 0x001fe400078e000d */
[----:B------:R-:W-:Y:S01]  /*28fb0*/  IMAD.MOV.U32 R27, RZ, RZ, R12 ;  /* 0x000000ffff1b7224 */ /* 0x000fe200078e000c */
[----:B--2---:R-:W-:Y:S01]  /*28fc0*/  HMMA.16816.F32 R20, R8, R14, R20 ;  /* 0x0000000e0814723c */ /* 0x004fe20000001814 */
[----:B------:R-:W2:Y:S04]  /*28fd0*/  LDL.LU.64 R14, [R1+0x1928] ;  /* 0x00192800010e7983 */ /* 0x000ea80000300a00 */
[----:B------:R-:W2:-:S14]  /*28fe0*/  LDL.LU.64 R12, [R1+0x1920] ;  /* 0x00192000010c7983 */ /* 0x000e9c0000300a00 */
[----:B------:R-:W-:Y:S04]  /*28ff0*/  STL.64 [R1+0x2d0], R20 ;  /* 0x0002d01401007387 */ /* 0x000fe80000100a00 */
[----:B------:R-:W-:Y:S04]  /*29000*/  STL.64 [R1+0x2d8], R22 ;  /* 0x0002d81601007387 */ /* 0x000fe80000100a00 */
[----:B----4-:R-:W0:Y:S04]  /*29010*/  LDSM.16.MT88.4 R20, [R2+UR5+0x5000] ;  /* 0x005000050214783b */ /* 0x010e280008004200 */
[----:B0-----:R-:W-:Y:S04]  /*29020*/  STL.64 [R1+0x1900], R22 ;  /* 0x0019001601007387 */ /* 0x001fe80000100a00 */
[----:B------:R0:W-:Y:S04]  /*29030*/  STL.64 [R1+0x18f8], R20 ;  /* 0x0018f81401007387 */ /* 0x0001e80000100a00 */
[----:B0-----:R-:W3:Y:S04]  /*29040*/  LDL.LU R20, [R1+0x140] ;  /* 0x0001400001147983 */ /* 0x001ee80000300800 */
[----:B------:R-:W3:Y:S04]  /*29050*/  LDL.LU R21, [R1+0x144] ;  /* 0x0001440001157983 */ /* 0x000ee80000300800 */
[----:B------:R-:W3:Y:S01]  /*29060*/  LDL.LU R22, [R1+0x148] ;  /* 0x0001480001167983 */ /* 0x000ee20000300800 */
[----:B------:R-:W-:-:S03]  /*29070*/  IMAD.MOV.U32 R23, RZ, RZ, R29 ;  /* 0x000000ffff177224 */ /* 0x000fc600078e001d */
[----:B------:R-:W4:Y:S01]  /*29080*/  LDL.LU R29, [R1+0x191c] ;  /* 0x00191c00011d7983 */ /* 0x000f220000300800 */
[----:B--2---:R-:W-:Y:S03]  /*29090*/  HMMA.16816.F32 R16, R8, R18, R12 ;  /* 0x000000120810723c */ /* 0x004fe6000000180c */
[----:B------:R-:W2:-:S15]  /*290a0*/  LDL.LU R15, [R1+0x1918] ;  /* 0x00191800010f7983 */ /* 0x000e9e0000300800 */
[----:B------:R-:W-:Y:S01]  /*290b0*/  NOP ;  /* 0x0000000000007918 */ /* 0x000fe20000000000 */
[----:B------:R-:W-:Y:S04]  /*290c0*/  STL.64 [R1+0x320], R16 ;  /* 0x0003201001007387 */ /* 0x000fe80000100a00 */
[----:B------:R-:W-:Y:S04]  /*290d0*/  STL.64 [R1+0x328], R18 ;  /* 0x0003281201007387 */ /* 0x000fe80000100a00 */
[----:B------:R-:W0:Y:S04]  /*290e0*/  LDSM.16.MT88.4 R16, [R2+UR5+0x5080] ;  /* 0x005080050210783b */ /* 0x000e280008004200 */
[----:B0-----:R-:W-:Y:S04]  /*290f0*/  STL.64 [R1+0x18c0], R18 ;  /* 0x0018c01201007387 */ /* 0x001fe80000100a00 */
[----:B------:R-:W-:Y:S04]  /*29100*/  STL.64 [R1+0x18b8], R16 ;  /* 0x0018b81001007387 */ /* 0x000fe80000100a00 */
[----:B------:R-:W2:Y:S04]  /*29110*/  LDL R6, [R1+0x88] ;  /* 0x0000880001067983 */ /* 0x000ea80000100800 */
[----:B------:R-:W2:Y:S04]  /*29120*/  LDL R7, [R1+0x8c] ;  /* 0x00008c0001077983 */ /* 0x000ea80000100800 */
[----:B----4-:R-:W-:Y:S01]  /*29130*/  LDSM.16.M88.4 R16, [R29+UR5+0x8080] ;  /* 0x008080051d10783b */ /* 0x010fe20008000200 */
[----:B---3--:R-:W-:Y:S03]  /*29140*/  HMMA.16816.F32 R24, R8, R26, R20 ;  /* 0x0000001a0818723c */ /* 0x008fe60000001814 */
[----:B------:R-:W-:Y:S04]  /*29150*/  LDSM.16.M88.4 R20, [R29+UR5+0x9080] ;  /* 0x009080051d14783b */ /* 0x000fe80008000200 */
[----:B--2---:R-:W0:Y:S04]  /*29160*/  LDSM.16.MT88.4 R12, [R15+UR5+0x6000] ;  /* 0x006000050f0c783b */ /* 0x004e280008004200 */
[----:B0-----:R0:W-:Y:S04]  /*29170*/  STL.64 [R1+0x17f8], R14 ;  /* 0x0017f80e01007387 */ /* 0x0011e80000100a00 */
[----:B------:R-:W-:Y:S04]  /*29180*/  STL.64 [R1+0x17f0], R12 ;  /* 0x0017f00c01007387 */ /* 0x000fe80000100a00 */
[----:B0-----:R-:W2:Y:S04]  /*29190*/  LDL.LU R14, [R1+0x78] ;  /* 0x00007800010e7983 */ /* 0x001ea80000300800 */
[----:B------:R-:W-:Y:S04]  /*291a0*/  STL.64 [R1+0x60], R16 ;  /* 0x0000601001007387 */ /* 0x000fe80000100a00 */
[----:B------:R-:W-:Y:S04]  /*291b0*/  STL.64 [R1+0x68], R18 ;  /* 0x0000681201007387 */ /* 0x000fe80000100a00 */
[----:B------:R-:W0:Y:S04]  /*291c0*/  LDSM.16.M88.4 R16, [R29+UR5+0x8880] ;  /* 0x008880051d10783b */ /* 0x000e280008000200 */
[----:B------:R-:W-:Y:S04]  /*291d0*/  STL.64 [R1+0x330], R24 ;  /* 0x0003301801007387 */ /* 0x000fe80000100a00 */
[----:B------:R-:W-:Y:S04]  /*291e0*/  STL.64 [R1+0x338], R26 ;  /* 0x0003381a01007387 */ /* 0x000fe80000100a00 */
[----:B------:R-:W1:Y:S04]  /*291f0*/  LDSM.16.M88.4 R24, [R29+UR5+0x9880] ;  /* 0x009880051d18783b */ /* 0x000e680008000200 */
[----:B0-----:R-:W-:Y:S04]  /*29200*/  STL.64 [R1+0x50], R16 ;  /* 0x0000501001007387 */ /* 0x001fe80000100a00 */
[----:B------:R-:W-:Y:S04]  /*29210*/  STL.64 [R1+0x58], R18 ;  /* 0x0000581201007387 */ /* 0x000fe80000100a00 */
[----:B------:R-:W0:Y:S04]  /*29220*/  LDSM.16.M88.4 R16, [R29+UR5+0xa080] ;  /* 0x00a080051d10783b */ /* 0x000e280008000200 */
[----:B------:R3:W-:Y:S04]  /*29230*/  STL.64 [R1+0x40], R20 ;  /* 0x0000401401007387 */ /* 0x0007e80000100a00 */
[----:B------:R4:W-:Y:S04]  /*29240*/  STL.64 [R1+0x48], R22 ;  /* 0x0000481601007387 */ /* 0x0009e80000100a00 */
[----:B---3--:R-:W3:Y:S04]  /*29250*/  LDL.LU R20, [R1+0x1f0] ;  /* 0x0001f00001147983 */ /* 0x008ee80000300800 */
[----:B-1----:R-:W-:Y:S04]  /*29260*/  STL.64 [R1+0x30], R24 ;  /* 0x0000301801007387 */ /* 0x002fe80000100a00 */
[----:B------:R-:W-:Y:S04]  /*29270*/  STL.64 [R1+0x38], R26 ;  /* 0x0000381a01007387 */ /* 0x000fe80000100a00 */
[----:B------:R-:W1:Y:S04]  /*29280*/  LDSM.16.M88.4 R24, [R29+UR5+0xb080] ;  /* 0x00b080051d18783b */ /* 0x000e680008000200 */
[----:B0-----:R-:W-:Y:S04]  /*29290*/  STL.64 [R1+0x20], R16 ;  /* 0x0000201001007387 */ /* 0x001fe80000100a00 */
[----:B------:R-:W-:Y:S04]  /*292a0*/  STL.64 [R1+0x28], R18 ;  /* 0x0000281201007387 */ /* 0x000fe80000100a00 */
[----:B------:R-:W3:Y:S04]  /*292b0*/  LDL.LU R21, [R1+0x1f4] ;  /* 0x0001f40001157983 */ /* 0x000ee80000300800 */
[----:B----4-:R-:W4:Y:S04]  /*292c0*/  LDL.LU R22, [R1+0x1f8] ;  /* 0x0001f80001167983 */ /* 0x010f280000300800 */
[----:B------:R-:W4:Y:S04]  /*292d0*/  LDL.LU R23, [R1+0x1fc] ;  /* 0x0001fc0001177983 */ /* 0x000f280000300800 */
[----:B------:R-:W0:Y:S01]  /*292e0*/  LDSM.16.M88.4 R16, [R29+UR5+0xa880] ;  /* 0x00a880051d10783b */ /* 0x000e220008000200 */
[----:B-1----:R-:W-:-:S02]  /*292f0*/  IMAD.MOV.U32 R3, RZ, RZ, R25 ;  /* 0x000000ffff037224 */ /* 0x002fc400078e0019 */
[----:B0-----:R-:W-:Y:S01]  /*29300*/  IMAD.MOV.U32 R12, RZ, RZ, R17 ;  /* 0x000000ffff0c7224 */ /* 0x001fe200078e0011 */
[----:B------:R-:W-:Y:S01]  /*29310*/  MOV R13, R16 ;  /* 0x00000010000d7202 */ /* 0x000fe20000000f00 */
[----:B----4-:R-:W-:Y:S04]  /*29320*/  STL.64 [R1+0x1910], R22 ;  /* 0x0019101601007387 */ /* 0x010fe80000100a00 */
[----:B---3--:R0:W-:Y:S04]  /*29330*/  STL.64 [R1+0x1908], R20 ;  /* 0x0019081401007387 */ /* 0x0081e80000100a00 */
[----:B0-----:R-:W3:Y:S04]  /*29340*/  LDL.LU R20, [R1+0x200] ;  /* 0x0002000001147983 */ /* 0x001ee80000300800 */
[----:B------:R-:W3:Y:S04]  /*29350*/  LDL.LU R21, [R1+0x204] ;  /* 0x0002040001157983 */ /* 0x000ee80000300800 */
[----:B------:R-:W3:Y:S04]  /*29360*/  LDL.LU R22, [R1+0x208] ;  /* 0x0002080001167983 */ /* 0x000ee80000300800 */
[----:B------:R-:W3:Y:S04]  /*29370*/  LDL.LU R23, [R1+0x20c] ;  /* 0x00020c0001177983 */ /* 0x000ee80000300800 */
[----:B------:R0:W-:Y:S04]  /*29380*/  STL.64 [R1+0x10], R16 ;  /* 0x0000101001007387 */ /* 0x0001e80000100a00 */
[----:B------:R1:W-:Y:S04]  /*29390*/  STL.64 [R1+0x18], R18 ;  /* 0x0000181201007387 */ /* 0x0003e80000100a00 */
[----:B------:R-:W-:Y:S04]  /*293a0*/  STL [R1+0x1878], R12 ;  /* 0x0018780c01007387 */ /* 0x000fe80000100800 */
[----:B------:R-:W-:Y:S04]  /*293b0*/  STL [R1+0x1874], R13 ;  /* 0x0018740d01007387 */ /* 0x000fe80000100800 */
[----:B------:R-:W-:Y:S04]  /*293c0*/  STL.64 [R1], R24 ;  /* 0x0000001801007387 */ /* 0x000fe80000100a00 */
[----:B------:R-:W-:Y:S01]  /*293d0*/  STL.64 [R1+0x8], R26 ;  /* 0x0000081a01007387 */ /* 0x000fe20000100a00 */
[----:B0-----:R-:W-:-:S03]  /*293e0*/  IMAD.MOV.U32 R16, RZ, RZ, R24 ;  /* 0x000000ffff107224 */ /* 0x001fc600078e0018 */
[----:B------:R-:W0:Y:S01]  /*293f0*/  LDSM.16.M88.4 R24, [R29+UR5+0xb880] ;  /* 0x00b880051d18783b */ /* 0x000e220008000200 */
[----:B-1----:R-:W-:-:S03]  /*29400*/  IMAD.MOV.U32 R18, RZ, RZ, R4 ;  /* 0x000000ffff127224 */ /* 0x002fc600078e0004 */
[----:B0-----:R-:W-:Y:S04]  /*29410*/  STL [R1+0x1724], R24 ;  /* 0x0017241801007387 */ /* 0x001fe80000100800 */
[----:B------:R-:W-:Y:S04]  /*29420*/  STL [R1+0x1720], R25 ;  /* 0x0017201901007387 */ /* 0x000fe80000100800 */
[----:B------:R0:W-:Y:S04]  /*29430*/  STL [R1+0x1554], R26 ;  /* 0x0015541a01007387 */ /* 0x0001e80000100800 */
[----:B0-----:R-:W4:Y:S04]  /*29440*/  LDL R26, [R1+0x3c8] ;  /* 0x0003c800011a7983 */ /* 0x001f280000100800 */
[----:B------:R0:W-:Y:S01]  /*29450*/  STL [R1+0x1550], R27 ;  /* 0x0015501b01007387 */ /* 0x0001e20000100800 */
[----:B---3--:R-:W-:Y:S03]  /*29460*/  HMMA.16816.F32 R4, R8, R6, R20 ;  /* 0x000000060804723c */ /* 0x008fe60000001814 */
[----:B------:R-:W2:Y:S04]  /*29470*/  LDL.LU.64 R22, [R1+0x1910] ;  /* 0x0019100001167983 */ /* 0x000ea80000300a00 */
[----:B------:R-:W2:Y:S01]  /*29480*/  LDL.LU.64 R20, [R1+0x1908] ;  /* 0x0019080001147983 */ /* 0x000ea20000300a00 */
[----:B------:R-:W-:-:S11]  /*29490*/  IMAD.MOV.U32 R19, RZ, RZ, R0 ;  /* 0x000000ffff137224 */ /* 0x000fd600078e0000 */
[----:B------:R-:W-:Y:S02]  /*294a0*/  IMAD.MOV.U32 R0, RZ, RZ, R5 ;  /* 0x000000ffff007224 */ /* 0x000fe400078e0005 */
[----:B------:R-:W-:Y:S01]  /*294b0*/  IMAD.MOV.U32 R29, RZ, RZ, R6 ;  /* 0x000000ffff1d7224 */ /* 0x000fe200078e0006 */
[----:B------:R-:W-:Y:S01]  /*294c0*/  STL [R1+0x350], R4 ;  /* 0x0003500401007387 */ /* 0x000fe20000100800 */
[----:B0-----:R-:W-:-:S03]  /*294d0*/  IMAD.MOV.U32 R27, RZ, RZ, R7 ;  /* 0x000000ffff1b7224 */ /* 0x001fc600078e0007 */
[----:B------:R-:W0:Y:S01]  /*294e0*/  LDSM.16.MT88.4 R4, [R2+UR5+0x6000] ;  /* 0x006000050204783b */ /* 0x000e220008004200 */
[----:B------:R-:W-:-:S03]  /*294f0*/  IMAD.MOV.U32 R15, RZ, RZ, R28 ;  /* 0x000000ffff0f7224 */ /* 0x000fc600078e001c */
[----:B------:R-:W-:Y:S04]  /*29500*/  STL [R1+0x171c], R27 ;  /* 0x00171c1b01007387 */ /* 0x000fe80000100800 */
[----:B------:R-:W-:Y:S04]  /*29510*/  STL [R1+0x1718], R29 ;  /* 0x0017181d01007387 */ /* 0x000fe80000100800 */
[----:B------:R-:W-:Y:S04]  /*29520*/  STL [R1+0x1714], R0 ;  /* 0x0017140001007387 */ /* 0x000fe80000100800 */
[----:B------:R-:W-:Y:S04]  /*29530*/  STL [R1+0x1728], R2 ;  /* 0x0017280201007387 */ /* 0x000fe80000100800 */
[----:B0-----:R-:W-:Y:S04]  /*29540*/  STL.64 [R1+0x1708], R6 ;  /* 0x0017080601007387 */ /* 0x001fe80000100a00 */
[----:B------:R0:W-:Y:S04]  /*29550*/  STL.64 [R1+0x1700], R4 ;  /* 0x0017000401007387 */ /* 0x0001e80000100a00 */
[----:B0-----:R-:W3:Y:S04]  /*29560*/  LDL.LU R4, [R1+0x370] ;  /* 0x0003700001047983 */ /* 0x001ee80000300800 */
[----:B------:R-:W3:Y:S04]  /*29570*/  LDL.LU R5, [R1+0x374] ;  /* 0x0003740001057983 */ /* 0x000ee80000300800 */
[----:B------:R-:W3:Y:S04]  /*29580*/  LDL.LU R6, [R1+0x378] ;  /* 0x0003780001067983 */ /* 0x000ee80000300800 */
[----:B------:R-:W3:Y:S01]  /*29590*/  LDL.LU R7, [R1+0x37c] ;  /* 0x00037c0001077983 */ /* 0x000ee20000300800 */
[----:B--2---:R-:W-:Y:S03]  /*295a0*/  HMMA.16816.F32 R8, R8, R14, R20 ;  /* 0x0000000e0808723c */ /* 0x004fe60000001814 */
[----:B------:R-:W2:Y:S04]  /*295b0*/  LDL.LU.64 R22, [R1+0x1900] ;  /* 0x0019000001167983 */ /* 0x000ea80000300a00 */
[----:B------:R-:W2:Y:S04]  /*295c0*/  LDL.LU.64 R20, [R1+0x18f8] ;  /* 0x0018f80001147983 */ /* 0x000ea80000300a00 */
[----:B------:R0:W-:Y:S04]  /*295d0*/  STL.64 [R1+0x18f0], R14 ;  /* 0x0018f00e01007387 */ /* 0x0001e80000100a00 */
[----:B------:R-:W2:Y:S04]  /*295e0*/  LDL.LU R12, [R1+0x380] ;  /* 0x00038000010c7983 */ /* 0x000ea80000300800 */
[----:B------:R-:W-:Y:S04]  /*295f0*/  STL.64 [R1+0x340], R8 ;  /* 0x0003400801007387 */ /* 0x000fe80000100a00 */
[----:B------:R-:W-:Y:S04]  /*29600*/  STL.64 [R1+0x348], R10 ;  /* 0x0003480a01007387 */ /* 0x000fe80000100a00 */
[----:B----4-:R-:W1:Y:S04]  /*29610*/  LDSM.16.MT88.4 R8, [R26+UR5+0x6080] ;  /* 0x006080051a08783b */ /* 0x010e680008004200 */
[----:B------:R-:W2:Y:S04]  /*29620*/  LDL.LU R13, [R1+0x384] ;  /* 0x00038400010d7983 */ /* 0x000ea80000300800 */
[----:B0-----:R-:W2:Y:S04]  /*29630*/  LDL.LU R14, [R1+0x388] ;  /* 0x00038800010e7983 */ /* 0x001ea80000300800 */
[----:B------:R-:W2:Y:S04]  /*29640*/  LDL.LU R15, [R1+0x38c] ;  /* 0x00038c00010f7983 */ /* 0x000ea80000300800 */
[----:B------:R0:W-:Y:S04]  /*29650*/  STL [R1+0x172c], R26 ;  /* 0x00172c1a01007387 */ /* 0x0001e80000100800 */
[----:B0-----:R-:W4:Y:S04]  /*29660*/  LDL.LU.64 R26, [R1+0xf8] ;  /* 0x0000f800011a7983 */ /* 0x001f280000300a00 */
[----:B-1----:R-:W-:Y:S04]  /*29670*/  STL.64 [R1+0x1668], R10 ;  /* 0x0016680a01007387 */ /* 0x002fe80000100a00 */
[----:B------:R0:W-:Y:S02]  /*29680*/  STL.64 [R1+0x1660], R8 ;  /* 0x0016600801007387 */ /* 0x0001e40000100a00 */
[----:B0-----:R-:W-:-:S02]  /*29690*/  IMAD.MOV.U32 R8, RZ, RZ, R16 ;  /* 0x000000ffff087224 */ /* 0x001fc400078e0010 */
[----:B------:R-:W-:-:S03]  /*296a0*/  IMAD.MOV.U32 R9, RZ, RZ, R3 ;  /* 0x000000ffff097224 */ /* 0x000fc600078e0003 */
[----:B------:R0:W-:Y:S04]  /*296b0*/  STL [R1+0x1760], R8 ;  /* 0x0017600801007387 */ /* 0x0001e80000100800 */
[----:B------:R1:W-:Y:S04]  /*296c0*/  STL [R1+0x18e0], R9 ;  /* 0x0018e00901007387 */ /* 0x0003e80000100800 */
[----:B0-----:R-:W4:Y:S04]  /*296d0*/  LDL.LU R8, [R1+0x390] ;  /* 0x0003900001087983 */ /* 0x001f280000300800 */
[----:B-1----:R-:W4:Y:S04]  /*296e0*/  LDL.LU R9, [R1+0x394] ;  /* 0x0003940001097983 */ /* 0x002f280000300800 */
[----:B------:R-:W4:Y:S04]  /*296f0*/  LDL.LU R10, [R1+0x398] ;  /* 0x00039800010a7983 */ /* 0x000f280000300800 */
[----:B------:R-:W4:Y:S01]  /*29700*/  LDL.LU R11, [R1+0x39c] ;  /* 0x00039c00010b7983 */ /* 0x000f220000300800 */
[----:B--2---:R-:W-:-:S15]  /*29710*/  HMMA.16816.F32 R12, R20, R18, R12 ;  /* 0x00000012140c723c */ /* 0x004fde000000180c */
[----:B------:R-:W-:-:S04]  /*29720*/  NOP ;  /* 0x0000000000007918 */ /* 0x000fc80000000000 */
[----:B------:R-:W-:Y:S02]  /*29730*/  IMAD.MOV.U32 R3, RZ, RZ, R15 ;  /* 0x000000ffff037224 */ /* 0x000fe400078e000f */
[----:B------:R-:W-:Y:S02]  /*29740*/  IMAD.MOV.U32 R0, RZ, RZ, R14 ;  /* 0x000000ffff007224 */ /* 0x000fe400078e000e */
[----:B------:R-:W-:Y:S01]  /*29750*/  IMAD.MOV.U32 R29, RZ, RZ, R13 ;  /* 0x000000ffff1d7224 */ /* 0x000fe200078e000d */
[----:B----4-:R-:W-:-:S15]  /*29760*/  HMMA.16816.F32 R8, R20, R26, R8 ;  /* 0x0000001a1408723c */ /* 0x010fde0000001808 */
[----:B------:R-:W-:-:S04]  /*29770*/  NOP ;  /* 0x0000000000007918 */ /* 0x000fc80000000000 */
[----:B------:R0:W-:Y:S04]  /*29780*/  STL.64 [R1+0x150], R8 ;  /* 0x0001500801007387 */ /* 0x0001e80000100a00 */
[----:B------:R1:W-:Y:S01]  /*29790*/  STL.64 [R1+0x158], R10 ;  /* 0x0001580a01007387 */ /* 0x0003e20000100a00 */
[----:B0-----:R-:W-:Y:S02]  /*297a0*/  IMAD.MOV.U32 R9, RZ, RZ, R26 ;  /* 0x000000ffff097224 */ /* 0x001fe400078e001a */
[----:B------:R-:W-:Y:S02]  /*297b0*/  IMAD.MOV.U32 R8, RZ, RZ, R27 ;  /* 0x000000ffff087224 */ /* 0x000fe400078e001b */
[----:B------:R-:W-:-:S03]  /*297c0*/  IMAD.MOV.U32 R27, RZ, RZ, R12 ;  /* 0x000000ffff1b7224 */ /* 0x000fc600078e000c */
[----:B------:R-:W-:Y:S04]  /*297d0*/  STL.64 [R1+0x18e8], R8 ;  /* 0x0018e80801007387 */ /* 0x000fe80000100a00 */
[----:B-1----:R-:W2:Y:S04]  /*297e0*/  LDL.LU.64 R10, [R1+0xb8] ;  /* 0x0000b800010a7983 */ /* 0x002ea80000300a00 */
[----:B------:R-:W4:Y:S04]  /*297f0*/  LDL.LU R16, [R1+0x2b0] ;  /* 0x0002b00001107983 */ /* 0x000f280000300800 */
[----:B------:R-:W4:Y:S04]  /*29800*/  LDL.LU R17, [R1+0x2b4] ;  /* 0x0002b40001117983 */ /* 0x000f280000300800 */
[----:B------:R-:W4:Y:S04]  /*29810*/  LDL.LU R18, [R1+0x2b8] ;  /* 0x0002b80001127983 */ /* 0x000f280000300800 */
[----:B------:R-:W4:Y:S04]  /*29820*/  LDL.LU R19, [R1+0x2bc] ;  /* 0x0002bc0001137983 */ /* 0x000f280000300800 */
[----:B------:R-:W-:Y:S04]  /*29830*/  STL [R1+0x173c], R3 ;  /* 0x00173c0301007387 */ /* 0x000fe80000100800 */
[----:B------:R-:W-:Y:S04]  /*29840*/  STL [R1+0x1738], R0 ;  /* 0x0017380001007387 */ /* 0x000fe80000100800 */
[----:B------:R-:W-:Y:S04]  /*29850*/  STL [R1+0x1734], R29 ;  /* 0x0017341d01007387 */ /* 0x000fe80000100800 */
[----:B------:R0:W-:Y:S04]  /*29860*/  STL [R1+0x1730], R27 ;  /* 0x0017301b01007387 */ /* 0x0001e80000100800 */
[----:B0-----:R-:W3:Y:S02]  /*29870*/  LDL.LU.64 R26, [R1+0xc8] ;  /* 0x0000c800011a7983 */ /* 0x001ee40000300a00 */
[----:B---3--:R-:W-:Y:S01]  /*29880*/  HMMA.16816.F32 R12, R20, R26, R4 ;  /* 0x0000001a140c723c */ /* 0x008fe20000001804 */
[----:B------:R-:W-:-:S02]  /*29890*/  IMAD.MOV.U32 R5, RZ, RZ, R26 ;  /* 0x000000ffff057224 */ /* 0x000fc400078e001a */
[----:B------:R-:W-:-:S15]  /*298a0*/  IMAD.MOV.U32 R4, RZ, RZ, R27 ;  /* 0x000000ffff047224 */ /* 0x000fde00078e001b */
[----:B------:R-:W-:Y:S01]  /*298b0*/  NOP ;  /* 0x0000000000007918 */ /* 0x000fe20000000000 */
[----:B------:R-:W-:Y:S02]  /*298c0*/  IMAD.MOV.U32 R25, RZ, RZ, R15 ;  /* 0x000000ffff197224 */ /* 0x000fe400078e000f */
[----:B------:R-:W-:Y:S02]  /*298d0*/  IMAD.MOV.U32 R24, RZ, RZ, R14 ;  /* 0x000000ffff187224 */ /* 0x000fe400078e000e */
[----:B------:R-:W-:Y:S02]  /*298e0*/  IMAD.MOV.U32 R2, RZ, RZ, R13 ;  /* 0x000000ffff027224 */ /* 0x000fe400078e000d */
[----:B------:R-:W-:Y:S01]  /*298f0*/  IMAD.MOV.U32 R26, RZ, RZ, R12 ;  /* 0x000000ffff1a7224 */ /* 0x000fe200078e000c */
[----:B------:R-:W3:Y:S04]  /*29900*/  LDL.LU.64 R14, [R1+0x18f0] ;  /* 0x0018f000010e7983 */ /* 0x000ee80000300a00 */
[----:B------:R-:W-:Y:S04]  /*29910*/  STL [R1+0x174c], R25 ;  /* 0x00174c1901007387 */ /* 0x000fe80000100800 */
[----:B------:R0:W-:Y:S04]  /*29920*/  STL [R1+0x1748], R24 ;  /* 0x0017481801007387 */ /* 0x0001e80000100800 */
[----:B------:R-:W-:Y:S04]  /*29930*/  STL [R1+0x1744], R2 ;  /* 0x0017440201007387 */ /* 0x000fe80000100800 */
[----:B------:R1:W-:Y:S04]  /*29940*/  STL [R1+0x1740], R26 ;  /* 0x0017401a01007387 */ /* 0x0003e80000100800 */
[----:B0-----:R-:W3:Y:S04]  /*29950*/  LDL.LU R24, [R1+0x2c0] ;  /* 0x0002c00001187983 */ /* 0x001ee80000300800 */
[----:B------:R-:W3:Y:S04]  /*29960*/  LDL.LU R25, [R1+0x2c4] ;  /* 0x0002c40001197983 */ /* 0x000ee80000300800 */
[----:B-1----:R-:W3:Y:S04]  /*29970*/  LDL.LU R26, [R1+0x2c8] ;  /* 0x0002c800011a7983 */ /* 0x002ee80000300800 */
[----:B------:R-:W3:Y:S01]  /*29980*/  LDL.LU R27, [R1+0x2cc] ;  /* 0x0002cc00011b7983 */ /* 0x000ee20000300800 */
[----:B--2---:R-:W-:-:S02]  /*29990*/  IMAD.MOV.U32 R28, RZ, RZ, R11 ;  /* 0x000000ffff1c7224 */ /* 0x004fc400078e000b */
[----:B------:R-:W-:Y:S01]  /*299a0*/  IMAD.MOV.U32 R13, RZ, RZ, R10 ;  /* 0x000000ffff0d7224 */ /* 0x000fe200078e000a */
[----:B------:R-:W2:Y:S01]  /*299b0*/  LDL.LU.64 R8, [R1+0x18e8] ;  /* 0x0018e80001087983 */ /* 0x000ea20000300a00 */
[----:B---3--:R-:W-:Y:S03]  /*299c0*/  HMMA.16816.F32 R24, R20, R10, R24 ;  /* 0x0000000a1418723c */ /* 0x008fe60000001818 */
[----:B------:R-:W3:Y:S04]  /*299d0*/  LDL.LU.64 R10, [R1+0x98] ;  /* 0x00009800010a7983 */ /* 0x000ee80000300a00 */
[----:B------:R-:W-:Y:S04]  /*299e0*/  STL [R1+0x1880], R28 ;  /* 0x0018801c01007387 */ /* 0x000fe80000100800 */
[----:B------:R-:W-:Y:S08]  /*299f0*/  STL [R1+0x187c], R13 ;  /* 0x00187c0d01007387 */ /* 0x000ff00000100800 */
[----:B------:R-:W-:Y:S01]  /*29a00*/  IMAD.MOV.U32 R29, RZ, RZ, R26 ;  /* 0x000000ffff1d7224 */ /* 0x000fe200078e001a */
[----:B------:R0:W-:Y:S04]  /*29a10*/  STL [R1+0x175c], R27 ;  /* 0x00175c1b01007387 */ /* 0x0001e80000100800 */
[----:B0-----:R-:W4:Y:S01]  /*29a20*/  LDL.LU.64 R26, [R1+0xa8] ;  /* 0x0000a800011a7983 */ /* 0x001f220000300a00 */
[----:B------:R-:W-:-:S02]  /*29a30*/  IMAD.MOV.U32 R0, RZ, RZ, R25 ;  /* 0x000000ffff007224 */ /* 0x000fc400078e0019 */
[----:B------:R-:W-:Y:S01]  /*29a40*/  IMAD.MOV.U32 R3, RZ, RZ, R24 ;  /* 0x000000ffff037224 */ /* 0x000fe200078e0018 */
[----:B------:R0:W-:Y:S04]  /*29a50*/  STL [R1+0x1758], R29 ;  /* 0x0017581d01007387 */ /* 0x0001e80000100800 */
[----:B------:R-:W-:Y:S04]  /*29a60*/  STL [R1+0x1754], R0 ;  /* 0x0017540001007387 */ /* 0x000fe80000100800 */
[----:B------:R-:W-:Y:S01]  /*29a70*/  STL [R1+0x1750], R3 ;  /* 0x0017500301007387 */ /* 0x000fe20000100800 */
[----:B----4-:R-:W-:Y:S01]  /*29a80*/  HMMA.16816.F32 R16, R20, R26, R16 ;  /* 0x0000001a1410723c */ /* 0x010fe20000001810 */
[----:B0-----:R-:W-:-:S02]  /*29a90*/  IMAD.MOV.U32 R29, RZ, RZ, R27 ;  /* 0x000000ffff1d7224 */ /* 0x001fc400078e001b */
[----:B------:R-:W-:Y:S02]  /*29aa0*/  IMAD.MOV.U32 R12, RZ, RZ, R26 ;  /* 0x000000ffff0c7224 */ /* 0x000fe400078e001a */
[----:B------:R-:W-:Y:S01]  /*29ab0*/  IMAD.MOV.U32 R27, RZ, RZ, R4 ;  /* 0x000000ffff1b7224 */ /* 0x000fe200078e0004 */
[----:B------:R-:W-:Y:S04]  /*29ac0*/  STL [R1+0x1888], R29 ;  /* 0x0018881d01007387 */ /* 0x000fe80000100800 */
[----:B------:R-:W-:Y:S09]  /*29ad0*/  STL [R1+0x1884], R12 ;  /* 0x0018840c01007387 */ /* 0x000ff20000100800 */
[----:B------:R-:W-:-:S02]  /*29ae0*/  IMAD.MOV.U32 R26, RZ, RZ, R19 ;  /* 0x000000ffff1a7224 */ /* 0x000fc400078e0013 */
[----:B------:R-:W-:Y:S02]  /*29af0*/  IMAD.MOV.U32 R25, RZ, RZ, R16 ;  /* 0x000000ffff197224 */ /* 0x000fe400078e0010 */
[----:B------:R-:W-:Y:S01]  /*29b00*/  IMAD.MOV.U32 R24, RZ, RZ, R17 ;  /* 0x000000ffff187224 */ /* 0x000fe200078e0011 */
[----:B------:R0:W-:Y:S04]  /*29b10*/  STL [R1+0x17b8], R26 ;  /* 0x0017b81a01007387 */ /* 0x0001e80000100800 */
[----:B------:R1:W-:Y:S01]  /*29b20*/  STL.64 [R1+0x17b0], R24 ;  /* 0x0017b01801007387 */ /* 0x0003e20000100a00 */
[----:B0-----:R-:W-:-:S05]  /*29b30*/  IMAD.MOV.U32 R26, RZ, RZ, R5 ;  /* 0x000000ffff1a7224 */ /* 0x001fca00078e0005 */
[----:B------:R0:W-:Y:S04]  /*29b40*/  STL.64 [R1+0x1890], R26 ;  /* 0x0018901a01007387 */ /* 0x0001e80000100a00 */
[----:B-1----:R-:W4:Y:S04]  /*29b50*/  LDL.LU R24, [R1+0x260] ;  /* 0x0002600001187983 */ /* 0x002f280000300800 */
[----:B------:R-:W4:Y:S01]  /*29b60*/  LDL.LU R25, [R1+0x264] ;  /* 0x0002640001197983 */ /* 0x000f220000300800 */
[----:B------:R-:W-:-:S03]  /*29b70*/  IMAD.MOV.U32 R2, RZ, RZ, R18 ;  /* 0x000000ffff027224 */ /* 0x000fc600078e0012 */
        /* <DEDUP_REMOVED lines=11> */
[----:B------:R-:W-:Y:S04]  /*29c30*/  STL.64 [R1+0x18c8], R16 ;  /* 0x0018c81001007387 */ /* 0x000fe80000100a00 */
[----:B0-----:R-:W2:Y:S04]  /*29c40*/  LDL.LU.64 R18, [R1+0x88] ;  /* 0x0000880001127983 */ /* 0x001ea80000300a00 */
[----:B------:R0:W-:Y:S04]  /*29c50*/  STL.64 [R1+0x18a0], R26 ;  /* 0x0018a01a01007387 */ /* 0x0001e80000100a00 */
[----:B----4-:R1:W-:Y:S01]  /*29c60*/  STL.64 [R1+0x1898], R24 ;  /* 0x0018981801007387 */ /* 0x0103e20000100a00 */
[----:B0-----:R-:W-:-:S02]  /*29c70*/  IMAD.MOV.U32 R26, RZ, RZ, R9 ;  /* 0x000000ffff1a7224 */ /* 0x001fc400078e0009 */
[----:B------:R-:W-:-:S05]  /*29c80*/  IMAD.MOV.U32 R27, RZ, RZ, R8 ;  /* 0x000000ffff1b7224 */ /* 0x000fca00078e0008 */
[----:B------:R0:W-:Y:S04]  /*29c90*/  STL.64 [R1+0x18d8], R26 ;  /* 0x0018d81a01007387 */ /* 0x0001e80000100a00 */
[----:B-1----:R-:W4:Y:S04]  /*29ca0*/  LDL.LU R24, [R1+0x2a0] ;  /* 0x0002a00001187983 */ /* 0x002f280000300800 */
[----:B------:R-:W4:Y:S04]  /*29cb0*/  LDL.LU R25, [R1+0x2a4] ;  /* 0x0002a40001197983 */ /* 0x000f280000300800 */
[----:B0-----:R-:W4:Y:S04]  /*29cc0*/  LDL.LU R26, [R1+0x2a8] ;  /* 0x0002a800011a7983 */ /* 0x001f280000300800 */
[----:B------:R-:W4:Y:S04]  /*29cd0*/  LDL.LU R27, [R1+0x2ac] ;  /* 0x0002ac00011b7983 */ /* 0x000f280000300800 */
[----:B------:R-:W2:Y:S01]  /*29ce0*/  LDL.LU R9, [R1+0x18e0] ;  /* 0x0018e00001097983 */ /* 0x000ea20000300800 */
[----:B---3--:R-:W-:-:S02]  /*29cf0*/  IMAD.MOV.U32 R28, RZ, RZ, R10 ;  /* 0x000000ffff1c7224 */ /* 0x008fc400078e000a */
[----:B------:R-:W-:Y:S01]  /*29d00*/  IMAD.MOV.U32 R13, RZ, RZ, R11 ;  /* 0x000000ffff0d7224 */ /* 0x000fe200078e000b */
[----:B----4-:R-:W-:-:S15]  /*29d10*/  HMMA.16816.F32 R24, R20, R10, R24 ;  /* 0x0000000a1418723c */ /* 0x010fde0000001818 */
[----:B------:R-:W-:-:S04]  /*29d20*/  NOP ;  /* 0x0000000000007918 */ /* 0x000fc80000000000 */
[----:B------:R-:W-:Y:S02]  /*29d30*/  IMAD.MOV.U32 R10, RZ, RZ, R26 ;  /* 0x000000ffff0a7224 */ /* 0x000fe400078e001a */
[----:B------:R-:W-:-:S05]  /*29d40*/  IMAD.MOV.U32 R11, RZ, RZ, R27 ;  /* 0x000000ffff0b7224 */ /* 0x000fca00078e001b */
[----:B------:R-:W-:Y:S04]  /*29d50*/  STL.64 [R1+0x1790], R10 ;  /* 0x0017900a01007387 */ /* 0x000fe80000100a00 */
[----:B--2---:R0:W-:Y:S04]  /*29d60*/  STL [R1+0x1788], R9 ;  /* 0x0017880901007387 */ /* 0x0041e80000100800 */
[----:B------:R-:W2:Y:S04]  /*29d70*/  LDL.LU R8, [R1+0x250] ;  /* 0x0002500001087983 */ /* 0x000ea80000300800 */
[----:B0-----:R-:W2:Y:S04]  /*29d80*/  LDL.LU R9, [R1+0x254] ;  /* 0x0002540001097983 */ /* 0x001ea80000300800 */
[----:B------:R-:W3:Y:S04]  /*29d90*/  LDL.LU R10, [R1+0x258] ;  /* 0x00025800010a7983 */ /* 0x000ee80000300800 */
[----:B------:R-:W3:Y:S01]  /*29da0*/  LDL.LU R11, [R1+0x25c] ;  /* 0x00025c00010b7983 */ /* 0x000ee20000300800 */
[----:B------:R-:W-:Y:S01]  /*29db0*/  MOV R0, R24 ;  /* 0x0000001800007202 */ /* 0x000fe20000000f00 */
[----:B------:R-:W-:-:S02]  /*29dc0*/  IMAD.MOV.U32 R3, RZ, RZ, R25 ;  /* 0x000000ffff037224 */ /* 0x000fc400078e0019 */
[----:B------:R-:W-:Y:S01]  /*29dd0*/  HMMA.16816.F32 R24, R20, R18, R4 ;  /* 0x000000121418723c */ /* 0x000fe20000001804 */
[----:B------:R-:W-:Y:S02]  /*29de0*/  IMAD.MOV.U32 R29, RZ, RZ, R18 ;  /* 0x000000ffff1d7224 */ /* 0x000fe400078e0012 */
[----:B------:R-:W-:-:S15]  /*29df0*/  IMAD.MOV.U32 R12, RZ, RZ, R19 ;  /* 0x000000ffff0c7224 */ /* 0x000fde00078e0013 */
[----:B------:R-:W-:Y:S01]  /*29e00*/  NOP ;  /* 0x0000000000007918 */ /* 0x000fe20000000000 */
[----:B------:R-:W-:Y:S02]  /*29e10*/  IMAD.MOV.U32 R5, RZ, RZ, R26 ;  /* 0x000000ffff057224 */ /* 0x000fe400078e001a */
[----:B------:R-:W-:Y:S01]  /*29e20*/  IMAD.MOV.U32 R4, RZ, RZ, R27 ;  /* 0x000000ffff047224 */ /* 0x000fe200078e001b */
[----:B---3--:R-:W-:Y:S04]  /*29e30*/  STL.64 [R1+0x18b0], R10 ;  /* 0x0018b00a01007387 */ /* 0x008fe80000100a00 */
[----:B--2---:R0:W-:Y:S04]  /*29e40*/  STL.64 [R1+0x18a8], R8 ;  /* 0x0018a80801007387 */ /* 0x0041e80000100a00 */
[----:B0-----:R-:W2:Y:S04]  /*29e50*/  LDL.LU R8, [R1+0x270] ;  /* 0x0002700001087983 */ /* 0x001ea80000300800 */
[----:B------:R-:W2:Y:S04]  /*29e60*/  LDL.LU R9, [R1+0x274] ;  /* 0x0002740001097983 */ /* 0x000ea80000300800 */
[----:B------:R-:W2:Y:S04]  /*29e70*/  LDL.LU R10, [R1+0x278] ;  /* 0x00027800010a7983 */ /* 0x000ea80000300800 */
[----:B------:R-:W2:Y:S04]  /*29e80*/  LDL.LU R11, [R1+0x27c] ;  /* 0x00027c00010b7983 */ /* 0x000ea80000300800 */
[----:B------:R-:W2:Y:S04]  /*29e90*/  LDL.LU.64 R26, [R1+0x18d8] ;  /* 0x0018d800011a7983 */ /* 0x000ea80000300a00 */
[----:B------:R-:W3:Y:S04]  /*29ea0*/  LDL.LU.64 R18, [R1+0x18d0] ;  /* 0x0018d00001127983 */ /* 0x000ee80000300a00 */
[----:B------:R-:W3:Y:S02]  /*29eb0*/  LDL.LU.64 R16, [R1+0x18c8] ;  /* 0x0018c80001107983 */ /* 0x000ee40000300a00 */
[----:B---3--:R-:W-:Y:S02]  /*29ec0*/  HMMA.16816.F32 R20, R20, R14, R16 ;  /* 0x0000000e1414723c */ /* 0x008fe40000001810 */
[----:B------:R-:W2:Y:S04]  /*29ed0*/  LDL.LU.64 R18, [R1+0x18c0] ;  /* 0x0018c00001127983 */ /* 0x000ea80000300a00 */
[----:B------:R-:W2:Y:S01]  /*29ee0*/  LDL.LU.64 R16, [R1+0x18b8] ;  /* 0x0018b80001107983 */ /* 0x000ea20000300a00 */
[----:B------:R-:W-:-:S02]  /*29ef0*/  IMAD.MOV.U32 R7, RZ, RZ, R24 ;  /* 0x000000ffff077224 */ /* 0x000fc400078e0018 */
[----:B------:R-:W-:Y:S01]  /*29f00*/  IMAD.MOV.U32 R6, RZ, RZ, R25 ;  /* 0x000000ffff067224 */ /* 0x000fe200078e0019 */
[----:B------:R-:W-:Y:S09]  /*29f10*/  STL.64 [R1+0x1810], R14 ;  /* 0x0018100e01007387 */ /* 0x000ff20000100a00 */
[----:B------:R0:W-:Y:S04]  /*29f20*/  STL.64 [R1+0x1678], R22 ;  /* 0x0016781601007387 */ /* 0x0001e80000100a00 */
[----:B------:R-:W-:Y:S04]  /*29f30*/  STL.64 [R1+0x1670], R20 ;  /* 0x0016701401007387 */ /* 0x000fe80000100a00 */
[----:B0-----:R-:W3:Y:S04]  /*29f40*/  LDL.LU R22, [R1+0xd8] ;  /* 0x0000d80001167983 */ /* 0x001ee80000300800 */
[----:B------:R-:W3:Y:S01]  /*29f50*/  LDL.LU R23, [R1+0xdc] ;  /* 0x0000dc0001177983 */ /* 0x000ee20000300800 */
[----:B--2---:R-:W-:Y:S03]  /*29f60*/  HMMA.16816.F32 R24, R16, R26, R8 ;  /* 0x0000001a1018723c */ /* 0x004fe60000001808 */
[----:B------:R-:W2:Y:S04]  /*29f70*/  LDL.LU.64 R10, [R1+0x18b0] ;  /* 0x0018b000010a7983 */ /* 0x000ea80000300a00 */
[----:B------:R-:W2:-:S12]  /*29f80*/  LDL.LU.64 R8, [R1+0x18a8] ;  /* 0x0018a80001087983 */ /* 0x000e980000300a00 */
[----:B------:R-:W-:Y:S04]  /*29f90*/  STL.64 [R1+0x310], R24 ;  /* 0x0003101801007387 */ /* 0x000fe80000100a00 */
[----:B------:R0:W-:Y:S04]  /*29fa0*/  STL.64 [R1+0x318], R26 ;  /* 0x0003181a01007387 */ /* 0x0001e80000100a00 */
[----:B0-----:R-:W3:Y:S04]  /*29fb0*/  LDL.LU.64 R26, [R1+0x18a0] ;  /* 0x0018a000011a7983 */ /* 0x001ee80000300a00 */
[----:B------:R-:W3:Y:S02]  /*29fc0*/  LDL.LU.64 R24, [R1+0x1898] ;  /* 0x0018980001187983 */ /* 0x000ee40000300a00 */
[----:B---3--:R-:W-:Y:S02]  /*29fd0*/  HMMA.16816.F32 R20, R16, R22, R24 ;  /* 0x000000161014723c */ /* 0x008fe40000001818 */
[----:B------:R-:W2:-:S15]  /*29fe0*/  LDL.LU.64 R26, [R1+0x1890] ;  /* 0x00189000011a7983 */ /* 0x000e9e0000300a00 */
[----:B------:R-:W-:Y:S02]  /*29ff0*/  NOP ;  /* 0x0000000000007918 */ /* 0x000fe40000000000 */
[----:B------:R-:W-:Y:S04]  /*2a000*/  STL.64 [R1+0x2c0], R20 ;  /* 0x0002c01401007387 */ /* 0x000fe80000100a00 */
[----:B------:R0:W-:Y:S02]  /*2a010*/  STL.64 [R1+0x2c8], R22 ;  /* 0x0002c81601007387 */ /* 0x0001e40000100a00 */
[----:B0-----:R-:W-:Y:S02]  /*2a020*/  IMAD.MOV.U32 R23, RZ, RZ, R4 ;  /* 0x000000ffff177224 */ /* 0x001fe400078e0004 */
[----:B------:R-:W-:Y:S02]  /*2a030*/  IMAD.MOV.U32 R22, RZ, RZ, R5 ;  /* 0x000000ffff167224 */ /* 0x000fe400078e0005 */
[----:B------:R-:W-:-:S02]  /*2a040*/  IMAD.MOV.U32 R21, RZ, RZ, R6 ;  /* 0x000000ffff157224 */ /* 0x000fc400078e0006 */
[----:B------:R-:W-:Y:S01]  /*2a050*/  IMAD.MOV.U32 R20, RZ, RZ, R7 ;  /* 0x000000ffff147224 */ /* 0x000fe200078e0007 */
[----:B--2---:R-:W-:-:S15]  /*2a060*/  HMMA.16816.F32 R8, R16, R26, R8 ;  /* 0x0000001a1008723c */ /* 0x004fde0000001808 */
[----:B------:R-:W-:-:S04]  /*2a070*/  NOP ;  /* 0x0000000000007918 */ /* 0x000fc80000000000 */
[----:B------:R0:W-:Y:S04]  /*2a080*/  STL.64 [R1+0x2b0], R8 ;  /* 0x0002b00801007387 */ /* 0x0001e80000100a00 */
[----:B------:R1:W-:Y:S04]  /*2a090*/  STL.64 [R1+0x2b8], R10 ;  /* 0x0002b80a01007387 */ /* 0x0003e80000100a00 */
[----:B------:R-:W2:Y:S04]  /*2a0a0*/  LDL.LU R4, [R1+0x170] ;  /* 0x0001700001047983 */ /* 0x000ea80000300800 */
[----:B------:R-:W2:Y:S04]  /*2a0b0*/  LDL.LU R5, [R1+0x174] ;  /* 0x0001740001057983 */ /* 0x000ea80000300800 */
[----:B------:R-:W3:Y:S04]  /*2a0c0*/  LDL.LU R6, [R1+0x178] ;  /* 0x0001780001067983 */ /* 0x000ee80000300800 */
[----:B------:R-:W3:Y:S04]  /*2a0d0*/  LDL.LU R7, [R1+0x17c] ;  /* 0x00017c0001077983 */ /* 0x000ee80000300800 */
[----:B0-----:R-:W4:Y:S04]  /*2a0e0*/  LDL.LU R8, [R1+0x190] ;  /* 0x0001900001087983 */ /* 0x001f280000300800 */
[----:B------:R-:W4:Y:S04]  /*2a0f0*/  LDL.LU R9, [R1+0x194] ;  /* 0x0001940001097983 */ /* 0x000f280000300800 */
[----:B-1----:R-:W2:Y:S04]  /*2a100*/  LDL.LU R10, [R1+0x198] ;  /* 0x00019800010a7983 */ /* 0x002ea80000300800 */
[----:B------:R-:W2:Y:S04]  /*2a110*/  LDL.LU R11, [R1+0x19c] ;  /* 0x00019c00010b7983 */ /* 0x000ea80000300800 */
[----:B------:R-:W2:Y:S04]  /*2a120*/  LDL.64 R24, [R1+0x40] ;  /* 0x0000400001187983 */ /* 0x000ea80000100a00 */
[----:B--2---:R0:W-:Y:S04]  /*2a130*/  STL.64 [R1+0x17d0], R24 ;  /* 0x0017d01801007387 */ /* 0x0041e80000100a00 */
[----:B0-----:R-:W2:Y:S04]  /*2a140*/  LDL.64 R24, [R1+0x50] ;  /* 0x0000500001187983 */ /* 0x001ea80000100a00 */
[----:B--2---:R-:W-:Y:S04]  /*2a150*/  STL.64 [R1+0x17e8], R24 ;  /* 0x0017e81801007387 */ /* 0x004fe80000100a00 */
[----:B------:R-:W-:Y:S04]  /*2a160*/  STL.64 [R1+0x17a0], R10 ;  /* 0x0017a00a01007387 */ /* 0x000fe80000100a00 */
        /* <DEDUP_REMOVED lines=14> */
[----:B------:R-:W2:Y:S01]  /*2a250*/  LDL.LU R27, [R1+0x1ec] ;  /* 0x0001ec00011b7983 */ /* 0x000ea20000300800 */
[----:B------:R-:W-:-:S02]  /*2a260*/  IMAD.MOV.U32 R14, RZ, RZ, R29 ;  /* 0x000000ffff0e7224 */ /* 0x000fc400078e001d */
[----:B------:R-:W-:Y:S01]  /*2a270*/  IMAD.MOV.U32 R15, RZ, RZ, R12 ;  /* 0x000000ffff0f7224 */ /* 0x000fe200078e000c */
[----:B--2---:R-:W-:Y:S04]  /*2a280*/  STL.64 [R1+0x1820], R26 ;  /* 0x0018201a01007387 */ /* 0x004fe80000100a00 */
[----:B------:R-:W-:Y:S04]  /*2a290*/  STL.64 [R1+0x1818], R24 ;  /* 0x0018181801007387 */ /* 0x000fe80000100a00 */
[----:B------:R-:W2:Y:S04]  /*2a2a0*/  LDL.LU R29, [R1+0x1888] ;  /* 0x00188800011d7983 */ /* 0x000ea80000300800 */
[----:B------:R-:W3:Y:S04]  /*2a2b0*/  LDL.LU R12, [R1+0x1884] ;  /* 0x00188400010c7983 */ /* 0x000ee80000300800 */
[----:B------:R0:W-:Y:S02]  /*2a2c0*/  STL.64 [R1+0x1828], R14 ;  /* 0x0018280e01007387 */ /* 0x0001e40000100a00 */
[----:B0-----:R-:W-:-:S02]  /*2a2d0*/  IMAD.MOV.U32 R14, RZ, RZ, R28 ;  /* 0x000000ffff0e7224 */ /* 0x001fc400078e001c */
[----:B------:R-:W-:Y:S01]  /*2a2e0*/  IMAD.MOV.U32 R15, RZ, RZ, R13 ;  /* 0x000000ffff0f7224 */ /* 0x000fe200078e000d */
[----:B------:R-:W4:Y:S04]  /*2a2f0*/  LDL.LU R28, [R1+0x1880] ;  /* 0x00188000011c7983 */ /* 0x000f280000300800 */
[----:B------:R-:W4:Y:S04]  /*2a300*/  LDL.LU R13, [R1+0x187c] ;  /* 0x00187c00010d7983 */ /* 0x000f280000300800 */
[----:B------:R2:W-:Y:S04]  /*2a310*/  STL.64 [R1+0x1840], R14 ;  /* 0x0018400e01007387 */ /* 0x0005e80000100a00 */
[----:B------:R-:W4:Y:S04]  /*2a320*/  LDL.LU R24, [R1+0x210] ;  /* 0x0002100001187983 */ /* 0x000f280000300800 */
[----:B------:R-:W4:Y:S04]  /*2a330*/  LDL.LU R25, [R1+0x214] ;  /* 0x0002140001197983 */ /* 0x000f280000300800 */
[----:B------:R-:W4:Y:S04]  /*2a340*/  LDL.LU R26, [R1+0x218] ;  /* 0x00021800011a7983 */ /* 0x000f280000300800 */
[----:B------:R-:W4:Y:S01]  /*2a350*/  LDL.LU R27, [R1+0x21c] ;  /* 0x00021c00011b7983 */ /* 0x000f220000300800 */
[----:B--2---:R-:W-:-:S02]  /*2a360*/  IMAD.MOV.U32 R15, RZ, RZ, R29 ;  /* 0x000000ffff0f7224 */ /* 0x004fc400078e001d */
[----:B---3--:R-:W-:Y:S02]  /*2a370*/  IMAD.MOV.U32 R14, RZ, RZ, R12 ;  /* 0x000000ffff0e7224 */ /* 0x008fe400078e000c */
[----:B------:R-:W2:Y:S04]  /*2a380*/  LDL.LU R12, [R1+0x1878] ;  /* 0x00187800010c7983 */ /* 0x000ea80000300800 */
[----:B------:R-:W-:Y:S04]  /*2a390*/  STL.64 [R1+0x1858], R14 ;  /* 0x0018580e01007387 */ /* 0x000fe80000100a00 */
[----:B----4-:R-:W-:Y:S04]  /*2a3a0*/  STL.64 [R1+0x1838], R26 ;  /* 0x0018381a01007387 */ /* 0x010fe80000100a00 */
[----:B------:R0:W-:Y:S04]  /*2a3b0*/  STL.64 [R1+0x1830], R24 ;  /* 0x0018301801007387 */ /* 0x0001e80000100a00 */
[----:B0-----:R-:W3:Y:S04]  /*2a3c0*/  LDL.LU R24, [R1+0x220] ;  /* 0x0002200001187983 */ /* 0x001ee80000300800 */
[----:B------:R-:W3:Y:S04]  /*2a3d0*/  LDL.LU R25, [R1+0x224] ;  /* 0x0002240001197983 */ /* 0x000ee80000300800 */
[----:B------:R-:W4:Y:S04]  /*2a3e0*/  LDL.LU R26, [R1+0x228] ;  /* 0x00022800011a7983 */ /* 0x000f280000300800 */
[----:B------:R-:W4:Y:S01]  /*2a3f0*/  LDL.LU R27, [R1+0x22c] ;  /* 0x00022c00011b7983 */ /* 0x000f220000300800 */
[----:B------:R-:W-:-:S02]  /*2a400*/  IMAD.MOV.U32 R14, RZ, RZ, R13 ;  /* 0x000000ffff0e7224 */ /* 0x000fc400078e000d */
[----:B------:R-:W-:Y:S01]  /*2a410*/  IMAD.MOV.U32 R15, RZ, RZ, R28 ;  /* 0x000000ffff0f7224 */ /* 0x000fe200078e001c */
[----:B------:R-:W2:Y:S04]  /*2a420*/  LDL.LU R13, [R1+0x1874] ;  /* 0x00187400010d7983 */ /* 0x000ea80000300800 */
[----:B------:R-:W2:Y:S04]  /*2a430*/  LDL.LU R28, [R1+0x1870] ;  /* 0x00187000011c7983 */ /* 0x000ea80000300800 */
[----:B----4-:R-:W-:Y:S04]  /*2a440*/  STL.64 [R1+0x1850], R26 ;  /* 0x0018501a01007387 */ /* 0x010fe80000100a00 */
[----:B---3--:R0:W-:Y:S04]  /*2a450*/  STL.64 [R1+0x1848], R24 ;  /* 0x0018481801007387 */ /* 0x0081e80000100a00 */
[----:B0-----:R-:W3:Y:S04]  /*2a460*/  LDL.LU R24, [R1+0x230] ;  /* 0x0002300001187983 */ /* 0x001ee80000300800 */
[----:B------:R-:W3:Y:S04]  /*2a470*/  LDL.LU R25, [R1+0x234] ;  /* 0x0002340001197983 */ /* 0x000ee80000300800 */
[----:B------:R-:W4:Y:S04]  /*2a480*/  LDL.LU R26, [R1+0x238] ;  /* 0x00023800011a7983 */ /* 0x000f280000300800 */
[----:B------:R-:W4:Y:S04]  /*2a490*/  LDL.LU R27, [R1+0x23c] ;  /* 0x00023c00011b7983 */ /* 0x000f280000300800 */
[----:B----4-:R-:W-:Y:S04]  /*2a4a0*/  STL.64 [R1+0x1868], R26 ;  /* 0x0018681a01007387 */ /* 0x010fe80000100a00 */
[----:B---3--:R0:W-:Y:S04]  /*2a4b0*/  STL.64 [R1+0x1860], R24 ;  /* 0x0018601801007387 */ /* 0x0081e80000100a00 */
[----:B0-----:R-:W3:Y:S04]  /*2a4c0*/  LDL.LU R24, [R1+0x240] ;  /* 0x0002400001187983 */ /* 0x001ee80000300800 */
[----:B------:R-:W3:Y:S04]  /*2a4d0*/  LDL.LU R25, [R1+0x244] ;  /* 0x0002440001197983 */ /* 0x000ee80000300800 */
[----:B------:R-:W3:Y:S04]  /*2a4e0*/  LDL.LU R26, [R1+0x248] ;  /* 0x00024800011a7983 */ /* 0x000ee80000300800 */
[----:B------:R-:W3:Y:S04]  /*2a4f0*/  LDL.LU R27, [R1+0x24c] ;  /* 0x00024c00011b7983 */ /* 0x000ee80000300800 */
[----:B------:R-:W-:Y:S04]  /*2a500*/  STL.64 [R1+0x17c8], R10 ;  /* 0x0017c80a01007387 */ /* 0x000fe80000100a00 */
[----:B------:R0:W-:Y:S04]  /*2a510*/  STL.64 [R1+0x17c0], R8 ;  /* 0x0017c00801007387 */ /* 0x0001e80000100a00 */
[----:B0-----:R-:W4:Y:S04]  /*2a520*/  LDL.LU R8, [R1+0x1b0] ;  /* 0x0001b00001087983 */ /* 0x001f280000300800 */
[----:B------:R-:W4:Y:S04]  /*2a530*/  LDL.LU R9, [R1+0x1b4] ;  /* 0x0001b40001097983 */ /* 0x000f280000300800 */
[----:B------:R-:W2:Y:S04]  /*2a540*/  LDL.LU R10, [R1+0x1b8] ;  /* 0x0001b800010a7983 */ /* 0x000ea80000300800 */
[----:B------:R-:W2:Y:S04]  /*2a550*/  LDL.LU R11, [R1+0x1bc] ;  /* 0x0001bc00010b7983 */ /* 0x000ea80000300800 */
[----:B--2---:R-:W-:Y:S04]  /*2a560*/  STL.64 [R1+0x17e0], R10 ;  /* 0x0017e00a01007387 */ /* 0x004fe80000100a00 */
[----:B----4-:R0:W-:Y:S04]  /*2a570*/  STL.64 [R1+0x17d8], R8 ;  /* 0x0017d80801007387 */ /* 0x0101e80000100a00 */
[----:B0-----:R-:W2:Y:S04]  /*2a580*/  LDL.LU R8, [R1+0x1c0] ;  /* 0x0001c00001087983 */ /* 0x001ea80000300800 */
[----:B------:R-:W2:Y:S04]  /*2a590*/  LDL.LU R9, [R1+0x1c4] ;  /* 0x0001c40001097983 */ /* 0x000ea80000300800 */
[----:B------:R-:W2:Y:S04]  /*2a5a0*/  LDL.LU R10, [R1+0x1c8] ;  /* 0x0001c800010a7983 */ /* 0x000ea80000300800 */
[----:B------:R-:W2:Y:S04]  /*2a5b0*/  LDL.LU R11, [R1+0x1cc] ;  /* 0x0001cc00010b7983 */ /* 0x000ea80000300800 */
[----:B------:R-:W-:Y:S04]  /*2a5c0*/  STL.64 [R1+0x1770], R6 ;  /* 0x0017700601007387 */ /* 0x000fe80000100a00 */
[----:B------:R0:W-:Y:S04]  /*2a5d0*/  STL.64 [R1+0x1768], R4 ;  /* 0x0017680401007387 */ /* 0x0001e80000100a00 */
[----:B0-----:R-:W4:Y:S04]  /*2a5e0*/  LDL.LU R4, [R1+0x180] ;  /* 0x0001800001047983 */ /* 0x001f280000300800 */
[----:B------:R-:W4:Y:S04]  /*2a5f0*/  LDL.LU R5, [R1+0x184] ;  /* 0x0001840001057983 */ /* 0x000f280000300800 */
[----:B------:R-:W2:Y:S01]  /*2a600*/  LDL.LU R6, [R1+0x188] ;  /* 0x0001880001067983 */ /* 0x000ea20000300800 */
[----:B------:R-:W-:-:S05]  /*2a610*/  IMAD.MOV.U32 R7, RZ, RZ, R28 ;  /* 0x000000ffff077224 */ /* 0x000fca00078e001c */
[----:B--2---:R-:W-:Y:S04]  /*2a620*/  STL.64 [R1+0x1780], R6 ;  /* 0x0017800601007387 */ /* 0x004fe80000100a00 */
[----:B----4-:R0:W-:Y:S04]  /*2a630*/  STL.64 [R1+0x1778], R4 ;  /* 0x0017780401007387 */ /* 0x0101e80000100a00 */
[----:B0-----:R-:W2:Y:S04]  /*2a640*/  LDL.64 R4, [R1+0x20] ;  /* 0x0000200001047983 */ /* 0x001ea80000100a00 */
[----:B--2---:R0:W-:Y:S04]  /*2a650*/  STL.64 [R1+0x17a8], R4 ;  /* 0x0017a80401007387 */ /* 0x0041e80000100a00 */
[----:B0-----:R-:W2:Y:S04]  /*2a660*/  LDL.64 R4, [R1+0x30] ;  /* 0x0000300001047983 */ /* 0x001ea80000100a00 */
[----:B------:R-:W-:Y:S04]  /*2a670*/  STL.64 [R1+0x1688], R22 ;  /* 0x0016881601007387 */ /* 0x000fe80000100a00 */
[----:B------:R0:W-:Y:S02]  /*2a680*/  STL.64 [R1+0x1680], R20 ;  /* 0x0016801401007387 */ /* 0x0001e40000100a00 */
[----:B0-----:R-:W-:-:S02]  /*2a690*/  IMAD.MOV.U32 R20, RZ, RZ, R13 ;  /* 0x000000ffff147224 */ /* 0x001fc400078e000d */
[----:B------:R-:W-:Y:S02]  /*2a6a0*/  IMAD.MOV.U32 R21, RZ, RZ, R12 ;  /* 0x000000ffff157224 */ /* 0x000fe400078e000c */
[----:B---3--:R-:W-:Y:S01]  /*2a6b0*/  HMMA.16816.F32 R12, R16, R14, R24 ;  /* 0x0000000e100c723c */ /* 0x008fe20000001818 */
[----:B------:R-:W3:Y:S04]  /*2a6c0*/  LDL.LU.64 R26, [R1+0x1868] ;  /* 0x00186800011a7983 */ /* 0x000ee80000300a00 */
[----:B------:R-:W3:-:S14]  /*2a6d0*/  LDL.LU.64 R24, [R1+0x1860] ;  /* 0x0018600001187983 */ /* 0x000edc0000300a00 */
[----:B------:R-:W-:Y:S04]  /*2a6e0*/  STL.64 [R1+0x2a0], R12 ;  /* 0x0002a00c01007387 */ /* 0x000fe80000100a00 */
[----:B------:R0:W-:Y:S04]  /*2a6f0*/  STL.64 [R1+0x2a8], R14 ;  /* 0x0002a80e01007387 */ /* 0x0001e80000100a00 */
[----:B0-----:R-:W3:Y:S02]  /*2a700*/  LDL.LU.64 R14, [R1+0x1858] ;  /* 0x00185800010e7983 */ /* 0x001ee40000300a00 */
[----:B---3--:R-:W-:Y:S02]  /*2a710*/  HMMA.16816.F32 R12, R16, R14, R24 ;  /* 0x0000000e100c723c */ /* 0x008fe40000001818 */
[----:B------:R-:W3:Y:S04]  /*2a720*/  LDL.LU.64 R26, [R1+0x1850] ;  /* 0x00185000011a7983 */ /* 0x000ee80000300a00 */
[----:B------:R-:W3:-:S13]  /*2a730*/  LDL.LU.64 R24, [R1+0x1848] ;  /* 0x0018480001187983 */ /* 0x000eda0000300a00 */
        /* <DEDUP_REMOVED lines=17> */
[----:B------:R-:W3:Y:S04]  /*2a850*/  LDL.LU.64 R24, [R1+0x1800] ;  /* 0x0018000001187983 */ /* 0x000ee80000300a00 */
[----:B------:R-:W3:Y:S04]  /*2a860*/  LDL.LU.64 R14, [R1+0x17f8] ;  /* 0x0017f800010e7983 */ /* 0x000ee80000300a00 */
[----:B------:R-:W3:Y:S05]  /*2a870*/  LDL.LU.64 R12, [R1+0x17f0] ;  /* 0x0017f000010c7983 */ /* 0x000eea0000300a00 */
[----:B------:R0:W-:Y:S04]  /*2a880*/  STL.64 [R1+0x260], R16 ;  /* 0x0002601001007387 */ /* 0x0001e80000100a00 */
[----:B------:R-:W-:Y:S04]  /*2a890*/  STL.64 [R1+0x268], R18 ;  /* 0x0002681201007387 */ /* 0x000fe80000100a00 */
[----:B0-----:R-:W3:Y:S02]  /*2a8a0*/  LDL.LU.64 R16, [R1+0x60] ;  /* 0x0000600001107983 */ /* 0x001ee40000300a00 */
[----:B---3--:R-:W-:-:S15]  /*2a8b0*/  HMMA.16816.F32 R24, R12, R16, R24 ;  /* 0x000000100c18723c */ /* 0x008fde0000001818 */
        /* <DEDUP_REMOVED lines=8> */
[----:B------:R-:W-:Y:S04]  /*2a940*/  STL.64 [R1+0x240], R8 ;  /* 0x0002400801007387 */ /* 0x000fe80000100a00 */
[----:B------:R0:W-:Y:S04]  /*2a950*/  STL.64 [R1+0x248], R10 ;  /* 0x0002480a01007387 */ /* 0x0001e80000100a00 */
[----:B0-----:R-:W3:Y:S04]  /*2a960*/  LDL.LU.64 R10, [R1+0x17e0] ;  /* 0x0017e000010a7983 */ /* 0x001ee80000300a00 */
[----:B------:R-:W3:Y:S04]  /*2a970*/  LDL.LU.64 R8, [R1+0x17d8] ;  /* 0x0017d80001087983 */ /* 0x000ee80000300a00 */
[----:B------:R-:W3:Y:S02]  /*2a980*/  LDL.LU.64 R24, [R1+0x17d0] ;  /* 0x0017d00001187983 */ /* 0x000ee40000300a00 */
[----:B---3--:R-:W-:-:S15]  /*2a990*/  HMMA.16816.F32 R8, R12, R24, R8 ;  /* 0x000000180c08723c */ /* 0x008fde0000001808 */
[----:B------:R-:W-:-:S04]  /*2a9a0*/  NOP ;  /* 0x0000000000007918 */ /* 0x000fc80000000000 */
[----:B------:R-:W-:Y:S04]  /*2a9b0*/  STL.64 [R1+0x230], R8 ;  /* 0x0002300801007387 */ /* 0x000fe80000100a00 */
[----:B------:R0:W-:Y:S04]  /*2a9c0*/  STL.64 [R1+0x238], R10 ;  /* 0x0002380a01007387 */ /* 0x0001e80000100a00 */
[----:B0-----:R-:W3:Y:S04]  /*2a9d0*/  LDL.LU.64 R10, [R1+0x17c8] ;  /* 0x0017c800010a7983 */ /* 0x001ee80000300a00 */
[----:B------:R-:W3:Y:S01]  /*2a9e0*/  LDL.LU.64 R8, [R1+0x17c0] ;  /* 0x0017c00001087983 */ /* 0x000ee20000300a00 */
[----:B------:R-:W-:-:S02]  /*2a9f0*/  IMAD.MOV.U32 R23, RZ, RZ, R24 ;  /* 0x000000ffff177224 */ /* 0x000fc400078e0018 */
[----:B------:R-:W-:Y:S01]  /*2aa00*/  IMAD.MOV.U32 R22, RZ, RZ, R25 ;  /* 0x000000ffff167224 */ /* 0x000fe200078e0019 */
[----:B------:R-:W4:Y:S04]  /*2aa10*/  LDL.LU R26, [R1+0x17b8] ;  /* 0x0017b800011a7983 */ /* 0x000f280000300800 */
[----:B------:R-:W4:Y:S01]  /*2aa20*/  LDL.LU.64 R24, [R1+0x17b0] ;  /* 0x0017b00001187983 */ /* 0x000f220000300a00 */
[----:B--2---:R-:W-:Y:S02]  /*2aa30*/  IMAD.MOV.U32 R27, RZ, RZ, R4 ;  /* 0x000000ffff1b7224 */ /* 0x004fe400078e0004 */
[----:B------:R-:W-:Y:S01]  /*2aa40*/  IMAD.MOV.U32 R29, RZ, RZ, R5 ;  /* 0x000000ffff1d7224 */ /* 0x000fe200078e0005 */
[----:B---3--:R-:W-:Y:S01]  /*2aa50*/  HMMA.16816.F32 R8, R12, R4, R8 ;  /* 0x000000040c08723c */ /* 0x008fe20000001808 */
[----:B------:R-:W2:-:S15]  /*2aa60*/  LDL.LU.64 R4, [R1+0x17a8] ;  /* 0x0017a80001047983 */ /* 0x000e9e0000300a00 */
[----:B------:R-:W-:-:S03]  /*2aa70*/  NOP ;  /* 0x0000000000007918 */ /* 0x000fc60000000000 */
[----:B------:R-:W-:Y:S04]  /*2aa80*/  STL.64 [R1+0x220], R8 ;  /* 0x0002200801007387 */ /* 0x000fe80000100a00 */
[----:B------:R0:W-:Y:S01]  /*2aa90*/  STL [R1+0x228], R10 ;  /* 0x0002280a01007387 */ /* 0x0001e20000100800 */
[----:B------:R-:W-:-:S03]  /*2aaa0*/  IMAD.MOV.U32 R28, RZ, RZ, R11 ;  /* 0x000000ffff1c7224 */ /* 0x000fc600078e000b */
[----:B0-----:R-:W3:Y:S04]  /*2aab0*/  LDL.LU.64 R10, [R1+0x17a0] ;  /* 0x0017a000010a7983 */ /* 0x001ee80000300a00 */
[----:B------:R-:W3:Y:S04]  /*2aac0*/  LDL.LU.64 R8, [R1+0x1798] ;  /* 0x0017980001087983 */ /* 0x000ee80000300a00 */
[----:B------:R2:W-:Y:S02]  /*2aad0*/  STL [R1+0x1528], R28 ;  /* 0x0015281c01007387 */ /* 0x0005e40000100800 */
[----:B--2---:R-:W-:Y:S01]  /*2aae0*/  IMAD.MOV.U32 R28, RZ, RZ, R5 ;  /* 0x000000ffff1c7224 */ /* 0x004fe200078e0005 */
[----:B---3--:R-:W-:-:S15]  /*2aaf0*/  HMMA.16816.F32 R8, R12, R4, R8 ;  /* 0x000000040c08723c */ /* 0x008fde0000001808 */
[----:B------:R-:W-:-:S04]  /*2ab00*/  NOP ;  /* 0x0000000000007918 */ /* 0x000fc80000000000 */
[----:B------:R-:W-:Y:S04]  /*2ab10*/  STL.64 [R1+0x210], R8 ;  /* 0x0002100801007387 */ /* 0x000fe80000100a00 */
[----:B------:R0:W-:Y:S04]  /*2ab20*/  STL.64 [R1+0x218], R10 ;  /* 0x0002180a01007387 */ /* 0x0001e80000100a00 */
[----:B0-----:R-:W2:Y:S04]  /*2ab30*/  LDL.LU.64 R10, [R1+0x1790] ;  /* 0x00179000010a7983 */ /* 0x001ea80000300a00 */
[----:B------:R-:W3:Y:S01]  /*2ab40*/  LDL.LU R9, [R1+0x1788] ;  /* 0x0017880001097983 */ /* 0x000ee20000300800 */
        /* <DEDUP_REMOVED lines=8> */
[----:B------:R-:W3:Y:S04]  /*2abd0*/  LDL.LU.64 R4, [R1+0x1768] ;  /* 0x0017680001047983 */ /* 0x000ee80000300a00 */
[----:B------:R0:W-:Y:S02]  /*2abe0*/  STL.64 [R1+0x1698], R20 ;  /* 0x0016981401007387 */ /* 0x0001e40000100a00 */
[----:B0-----:R-:W-:-:S02]  /*2abf0*/  IMAD.MOV.U32 R20, RZ, RZ, R8 ;  /* 0x000000ffff147224 */ /* 0x001fc400078e0008 */
[----:B------:R-:W3:Y:S01]  /*2ac00*/  LDL.LU R8, [R1+0x1760] ;  /* 0x0017600001087983 */ /* 0x000ee20000300800 */
[----:B------:R-:W-:-:S05]  /*2ac10*/  IMAD.MOV.U32 R21, RZ, RZ, R28 ;  /* 0x000000ffff157224 */ /* 0x000fca00078e001c */
[----:B------:R0:W-:Y:S02]  /*2ac20*/  STL.64 [R1+0x16b0], R20 ;  /* 0x0016b01401007387 */ /* 0x0001e40000100a00 */
[----:B0-----:R-:W-:Y:S02]  /*2ac30*/  IMAD.MOV.U32 R20, RZ, RZ, R27 ;  /* 0x000000ffff147224 */ /* 0x001fe400078e001b */
[----:B------:R-:W-:Y:S01]  /*2ac40*/  IMAD.MOV.U32 R21, RZ, RZ, R29 ;  /* 0x000000ffff157224 */ /* 0x000fe200078e001d */
[----:B------:R-:W2:Y:S04]  /*2ac50*/  LDL.LU R27, [R1+0x175c] ;  /* 0x00175c00011b7983 */ /* 0x000ea80000300800 */
[----:B------:R-:W2:Y:S04]  /*2ac60*/  LDL.LU R29, [R1+0x1758] ;  /* 0x00175800011d7983 */ /* 0x000ea80000300800 */
[----:B------:R0:W-:Y:S02]  /*2ac70*/  STL.64 [R1+0x16c8], R20 ;  /* 0x0016c81401007387 */ /* 0x0001e40000100a00 */
[----:B0-----:R-:W-:-:S02]  /*2ac80*/  IMAD.MOV.U32 R20, RZ, RZ, R23 ;  /* 0x000000ffff147224 */ /* 0x001fc400078e0017 */
[----:B------:R-:W-:-:S05]  /*2ac90*/  IMAD.MOV.U32 R21, RZ, RZ, R22 ;  /* 0x000000ffff157224 */ /* 0x000fca00078e0016 */
[----:B------:R0:W-:Y:S02]  /*2aca0*/  STL.64 [R1+0x16e0], R20 ;  /* 0x0016e01401007387 */ /* 0x0001e40000100a00 */
[----:B0-----:R-:W-:Y:S01]  /*2acb0*/  MOV R20, R19 ;  /* 0x0000001300147202 */ /* 0x001fe20000000f00 */
[----:B------:R-:W-:-:S05]  /*2acc0*/  IMAD.MOV.U32 R21, RZ, RZ, R18 ;  /* 0x000000ffff157224 */ /* 0x000fca00078e0012 */
[----:B------:R3:W-:Y:S02]  /*2acd0*/  STL.64 [R1+0x16f8], R20 ;  /* 0x0016f81401007387 */ /* 0x0007e40000100a00 */
[----:B---3--:R-:W-:Y:S02]  /*2ace0*/  HMMA.16816.F32 R20, R12, R8, R4 ;  /* 0x000000080c14723c */ /* 0x008fe40000001804 */
[----:B------:R-:W3:-:S15]  /*2acf0*/  LDL.LU R4, [R1+0x160] ;  /* 0x0001600001047983 */ /* 0x000ede0000300800 */
[----:B------:R-:W-:Y:S02]  /*2ad00*/  NOP ;  /* 0x0000000000007918 */ /* 0x000fe40000000000 */
[----:B------:R0:W-:Y:S04]  /*2ad10*/  STL.64 [R1+0x1f0], R20 ;  /* 0x0001f01401007387 */ /* 0x0001e80000100a00 */
[----:B------:R1:W-:Y:S04]  /*2ad20*/  STL.64 [R1+0x1f8], R22 ;  /* 0x0001f81601007387 */ /* 0x0003e80000100a00 */
[----:B------:R-:W3:Y:S04]  /*2ad30*/  LDL.LU R5, [R1+0x164] ;  /* 0x0001640001057983 */ /* 0x000ee80000300800 */
[----:B------:R-:W3:Y:S04]  /*2ad40*/  LDL.LU R6, [R1+0x168] ;  /* 0x0001680001067983 */ /* 0x000ee80000300800 */
[----:B------:R-:W3:Y:S04]  /*2ad50*/  LDL.LU R7, [R1+0x16c] ;  /* 0x00016c0001077983 */ /* 0x000ee80000300800 */
[----:B0-----:R-:W3:Y:S04]  /*2ad60*/  LDL.LU R20, [R1+0x150] ;  /* 0x0001500001147983 */ /* 0x001ee80000300800 */
[----:B------:R-:W3:Y:S04]  /*2ad70*/  LDL.LU R21, [R1+0x154] ;  /* 0x0001540001157983 */ /* 0x000ee80000300800 */
[----:B-1----:R-:W3:Y:S04]  /*2ad80*/  LDL.LU R22, [R1+0x158] ;  /* 0x0001580001167983 */ /* 0x002ee80000300800 */
[----:B------:R-:W3:Y:S04]  /*2ad90*/  LDL.LU R23, [R1+0x15c] ;  /* 0x00015c0001177983 */ /* 0x000ee80000300800 */
[----:B------:R0:W-:Y:S02]  /*2ada0*/  STL.64 [R1+0x1690], R8 ;  /* 0x0016900801007387 */ /* 0x0001e40000100a00 */
[----:B0-----:R-:W-:-:S02]  /*2adb0*/  IMAD.MOV.U32 R8, RZ, RZ, R0 ;  /* 0x000000ffff087224 */ /* 0x001fc400078e0000 */
[----:B------:R-:W-:Y:S01]  /*2adc0*/  IMAD.MOV.U32 R9, RZ, RZ, R3 ;  /* 0x000000ffff097224 */ /* 0x000fe200078e0003 */
[----:B------:R-:W3:Y:S04]  /*2add0*/  LDL.LU R0, [R1+0x1754] ;  /* 0x0017540001007983 */ /* 0x000ee80000300800 */
[----:B------:R-:W3:Y:S04]  /*2ade0*/  LDL.LU R3, [R1+0x1750] ;  /* 0x0017500001037983 */ /* 0x000ee80000300800 */
[----:B------:R0:W-:Y:S04]  /*2adf0*/  STL.64 [R1+0x16a8], R10 ;  /* 0x0016a80a01007387 */ /* 0x0001e80000100a00 */
[----:B------:R4:W-:Y:S01]  /*2ae00*/  STL.64 [R1+0x16a0], R8 ;  /* 0x0016a00801007387 */ /* 0x0009e20000100a00 */
[----:B0-----:R-:W-:-:S02]  /*2ae10*/  IMAD.MOV.U32 R10, RZ, RZ, R2 ;  /* 0x000000ffff0a7224 */ /* 0x001fc400078e0002 */
[----:B----4-:R-:W-:Y:S02]  /*2ae20*/  IMAD.MOV.U32 R8, RZ, RZ, R25 ;  /* 0x000000ffff087224 */ /* 0x010fe400078e0019 */
[----:B------:R-:W-:Y:S01]  /*2ae30*/  IMAD.MOV.U32 R9, RZ, RZ, R24 ;  /* 0x000000ffff097224 */ /* 0x000fe200078e0018 */
[----:B------:R-:W4:Y:S04]  /*2ae40*/  LDL.LU R25, [R1+0x174c] ;  /* 0x00174c0001197983 */ /* 0x000f280000300800 */
[----:B------:R-:W4:Y:S04]  /*2ae50*/  LDL.LU R24, [R1+0x1748] ;  /* 0x0017480001187983 */ /* 0x000f280000300800 */
[----:B------:R-:W4:Y:S01]  /*2ae60*/  LDL.LU R2, [R1+0x1744] ;  /* 0x0017440001027983 */ /* 0x000f220000300800 */
[----:B------:R-:W-:-:S03]  /*2ae70*/  IMAD.MOV.U32 R11, RZ, RZ, R26 ;  /* 0x000000ffff0b7224 */ /* 0x000fc600078e001a */
[----:B------:R-:W4:Y:S04]  /*2ae80*/  LDL.LU R26, [R1+0x1740] ;  /* 0x00174000011a7983 */ /* 0x000f280000300800 */
[----:B------:R2:W-:Y:S04]  /*2ae90*/  STL.64 [R1+0x16c0], R10 ;  /* 0x0016c00a01007387 */ /* 0x0005e80000100a00 */
[----:B------:R3:W-:Y:S01]  /*2aea0*/  STL.64 [R1+0x16b8], R8 ;  /* 0x0016b80801007387 */ /* 0x0007e20000100a00 */
[----:B--2---:R-:W-:Y:S02]  /*2aeb0*/  IMAD.MOV.U32 R10, RZ, RZ, R29 ;  /* 0x000000ffff0a7224 */ /* 0x004fe400078e001d */
[----:B------:R-:W-:-:S02]  /*2aec0*/  IMAD.MOV.U32 R11, RZ, RZ, R27 ;  /* 0x000000ffff0b7224 */ /* 0x000fc400078e001b */
[----:B---3--:R-:W-:Y:S02]  /*2aed0*/  IMAD.MOV.U32 R9, RZ, RZ, R0 ;  /* 0x000000ffff097224 */ /* 0x008fe400078e0000 */
[----:B------:R-:W-:Y:S02]  /*2aee0*/  IMAD.MOV.U32 R8, RZ, RZ, R3 ;  /* 0x000000ffff087224 */ /* 0x000fe400078e0003 */
[----:B------:R-:W2:Y:S04]  /*2aef0*/  LDL.LU R3, [R1+0x173c] ;  /* 0x00173c0001037983 */ /* 0x000ea80000300800 */
[----:B------:R-:W3:Y:S04]  /*2af00*/  LDL.LU R0, [R1+0x1738] ;  /* 0x0017380001007983 */ /* 0x000ee80000300800 */
[----:B------:R-:W3:Y:S04]  /*2af10*/  LDL.LU R29, [R1+0x1734] ;  /* 0x00173400011d7983 */ /* 0x000ee80000300800 */
[----:B------:R-:W3:Y:S04]  /*2af20*/  LDL.LU R27, [R1+0x1730] ;  /* 0x00173000011b7983 */ /* 0x000ee80000300800 */
[----:B------:R4:W-:Y:S04]  /*2af30*/  STL.64 [R1+0x16d8], R10 ;  /* 0x0016d80a01007387 */ /* 0x0009e80000100a00 */
[----:B------:R0:W-:Y:S01]  /*2af40*/  STL.64 [R1+0x16d0], R8 ;  /* 0x0016d00801007387 */ /* 0x0001e20000100a00 */
[----:B----4-:R-:W-:-:S02]  /*2af50*/  IMAD.MOV.U32 R10, RZ, RZ, R24 ;  /* 0x000000ffff0a7224 */ /* 0x010fc400078e0018 */
[----:B0-----:R-:W-:Y:S02]  /*2af60*/  IMAD.MOV.U32 R9, RZ, RZ, R2 ;  /* 0x000000ffff097224 */ /* 0x001fe400078e0002 */
[----:B------:R-:W-:Y:S02]  /*2af70*/  IMAD.MOV.U32 R8, RZ, RZ, R26 ;  /* 0x000000ffff087224 */ /* 0x000fe400078e001a */
        /* <DEDUP_REMOVED lines=8> */
[----:B---3--:R-:W-:-:S02]  /*2b000*/  IMAD.MOV.U32 R10, RZ, RZ, R0 ;  /* 0x000000ffff0a7224 */ /* 0x008fc400078e0000 */
[----:B0-----:R-:W-:Y:S02]  /*2b010*/  IMAD.MOV.U32 R9, RZ, RZ, R29 ;  /* 0x000000ffff097224 */ /* 0x001fe400078e001d */
[----:B------:R-:W-:Y:S02]  /*2b020*/  IMAD.MOV.U32 R8, RZ, RZ, R27 ;  /* 0x000000ffff087224 */ /* 0x000fe400078e001b */
[----:B------:R-:W2:Y:S04]  /*2b030*/  LDL.LU R27, [R1+0x171c] ;  /* 0x00171c00011b7983 */ /* 0x000ea80000300800 */
[----:B------:R-:W3:Y:S04]  /*2b040*/  LDL.LU R29, [R1+0x1718] ;  /* 0x00171800011d7983 */ /* 0x000ee80000300800 */
[----:B------:R-:W2:Y:S04]  /*2b050*/  LDL.LU R0, [R1+0x1714] ;  /* 0x0017140001007983 */ /* 0x000ea80000300800 */
[----:B------:R-:W2:Y:S01]  /*2b060*/  LDL.LU R3, [R1+0x1710] ;  /* 0x0017100001037983 */ /* 0x000ea20000300800 */
[----:B----4-:R-:W-:Y:S03]  /*2b070*/  HMMA.16816.F32 R12, R12, R24, R4 ;  /* 0x000000180c0c723c */ /* 0x010fe60000001804 */
[----:B------:R-:W4:Y:S04]  /*2b080*/  LDL.LU.64 R6, [R1+0x1708] ;  /* 0x0017080001067983 */ /* 0x000f280000300a00 */
[----:B------:R-:W4:-:S12]  /*2b090*/  LDL.LU.64 R4, [R1+0x1700] ;  /* 0x0017000001047983 */ /* 0x000f180000300a00 */
[----:B------:R0:W-:Y:S04]  /*2b0a0*/  STL.64 [R1+0x1e0], R12 ;  /* 0x0001e00c01007387 */ /* 0x0001e80000100a00 */
[----:B------:R1:W-:Y:S04]  /*2b0b0*/  STL.64 [R1+0x1e8], R14 ;  /* 0x0001e80e01007387 */ /* 0x0003e80000100a00 */
[----:B0-----:R-:W2:Y:S04]  /*2b0c0*/  LDL.LU R12, [R1+0x300] ;  /* 0x00030000010c7983 */ /* 0x001ea80000300800 */
[----:B------:R-:W2:Y:S04]  /*2b0d0*/  LDL.LU R13, [R1+0x304] ;  /* 0x00030400010d7983 */ /* 0x000ea80000300800 */
[----:B-1----:R-:W2:Y:S01]  /*2b0e0*/  LDL.LU R14, [R1+0x308] ;  /* 0x00030800010e7983 */ /* 0x002ea20000300800 */
        /* <DEDUP_REMOVED lines=8> */
[----:B------:R0:W-:Y:S04]  /*2b170*/  STL.64 [R1+0x1c0], R20 ;  /* 0x0001c01401007387 */ /* 0x0001e80000100a00 */
[----:B------:R4:W-:Y:S04]  /*2b180*/  STL [R1+0x1c8], R22 ;  /* 0x0001c81601007387 */ /* 0x0009e80000100800 */
[----:B0-----:R-:W4:Y:S01]  /*2b190*/  LDL.LU.64 R20, [R1+0x16e0] ;  /* 0x0016e00001147983 */ /* 0x001f220000300a00 */
[----:B--2---:R-:W-:Y:S02]  /*2b1a0*/  IMAD.MOV.U32 R15, RZ, RZ, R3 ;  /* 0x000000ffff0f7224 */ /* 0x004fe400078e0003 */
[----:B------:R-:W-:-:S05]  /*2b1b0*/  IMAD.MOV.U32 R3, RZ, RZ, R23 ;  /* 0x000000ffff037224 */ /* 0x000fca00078e0017 */
[----:B------:R-:W-:Y:S01]  /*2b1c0*/  STL [R1+0x1400], R3 ;  /* 0x0014000301007387 */ /* 0x000fe20000100800 */
[----:B----4-:R-:W-:Y:S03]  /*2b1d0*/  HMMA.16816.F32 R20, R4, R20, R8 ;  /* 0x000000140414723c */ /* 0x010fe60000001808 */
[----:B------:R-:W2:Y:S04]  /*2b1e0*/  LDL.LU.64 R10, [R1+0x16d8] ;  /* 0x0016d800010a7983 */ /* 0x000ea80000300a00 */
[----:B------:R-:W2:-:S12]  /*2b1f0*/  LDL.LU.64 R8, [R1+0x16d0] ;  /* 0x0016d00001087983 */ /* 0x000e980000300a00 */
[----:B------:R0:W-:Y:S04]  /*2b200*/  STL.64 [R1+0x1b0], R20 ;  /* 0x0001b01401007387 */ /* 0x0001e80000100a00 */
[----:B------:R2:W-:Y:S04]  /*2b210*/  STL.64 [R1+0x1b8], R22 ;  /* 0x0001b81601007387 */ /* 0x0005e80000100a00 */
[----:B0-----:R-:W2:Y:S02]  /*2b220*/  LDL.LU.64 R20, [R1+0x16c8] ;  /* 0x0016c80001147983 */ /* 0x001ea40000300a00 */
[----:B--2---:R-:W-:Y:S02]  /*2b230*/  HMMA.16816.F32 R20, R4, R20, R8 ;  /* 0x000000140414723c */ /* 0x004fe40000001808 */
[----:B------:R-:W2:Y:S04]  /*2b240*/  LDL.LU.64 R10, [R1+0x16c0] ;  /* 0x0016c000010a7983 */ /* 0x000ea80000300a00 */
[----:B------:R-:W2:-:S13]  /*2b250*/  LDL.LU.64 R8, [R1+0x16b8] ;  /* 0x0016b80001087983 */ /* 0x000e9a0000300a00 */
        /* <DEDUP_REMOVED lines=10> */
[----:B0-----:R-:W2:Y:S02]  /*2b300*/  LDL.LU.64 R20, [R1+0x1698] ;  /* 0x0016980001147983 */ /* 0x001ea40000300a00 */
[----:B--2---:R-:W-:Y:S02]  /*2b310*/  HMMA.16816.F32 R20, R4, R20, R8 ;  /* 0x000000140414723c */ /* 0x004fe40000001808 */
        /* <DEDUP_REMOVED lines=11> */
[----:B0-----:R-:W4:Y:S04]  /*2b3d0*/  LDL.LU.64 R10, [R1+0x1668] ;  /* 0x00166800010a7983 */ /* 0x001f280000300a00 */
[----:B------:R-:W4:Y:S01]  /*2b3e0*/  LDL.LU.64 R8, [R1+0x1660] ;  /* 0x0016600001087983 */ /* 0x000f220000300a00 */
[----:B--2---:R-:W-:Y:S03]  /*2b3f0*/  HMMA.16816.F32 R4, R4, R24, R20 ;  /* 0x000000180404723c */ /* 0x004fe60000001814 */
[----:B------:R-:W2:Y:S04]  /*2b400*/  LDL.LU.64 R20, [R1+0x30] ;  /* 0x0000300001147983 */ /* 0x000ea80000300a00 */
[----:B--2---:R0:W-:-:S12]  /*2b410*/  STL.64 [R1+0x1648], R20 ;  /* 0x0016481401007387 */ /* 0x0041d80000100a00 */
[----:B------:R1:W-:Y:S04]  /*2b420*/  STL.64 [R1+0x160], R4 ;  /* 0x0001600401007387 */ /* 0x0003e80000100a00 */
[----:B------:R-:W-:Y:S04]  /*2b430*/  STL.64 [R1+0x168], R6 ;  /* 0x0001680601007387 */ /* 0x000fe80000100a00 */
[----:B0-----:R-:W2:Y:S01]  /*2b440*/  LDL.LU.64 R20, [R1+0x40] ;  /* 0x0000400001147983 */ /* 0x001ea20000300a00 */
[----:B----4-:R-:W-:Y:S01]  /*2b450*/  HMMA.16816.F32 R12, R8, R16, R12 ;  /* 0x00000010080c723c */ /* 0x010fe2000000180c */
[----:B-1----:R-:W-:-:S02]  /*2b460*/  IMAD.MOV.U32 R5, RZ, RZ, R16 ;  /* 0x000000ffff057224 */ /* 0x002fc400078e0010 */
[----:B------:R-:W-:Y:S01]  /*2b470*/  IMAD.MOV.U32 R4, RZ, RZ, R17 ;  /* 0x000000ffff047224 */ /* 0x000fe200078e0011 */
[----:B--2---:R0:W-:Y:S04]  /*2b480*/  STL.64 [R1+0x1658], R20 ;  /* 0x0016581401007387 */ /* 0x0041e80000100a00 */
[----:B0-----:R-:W2:Y:S04]  /*2b490*/  LDL.LU.64 R20, [R1+0x50] ;  /* 0x0000500001147983 */ /* 0x001ea80000300a00 */
[----:B------:R0:W-:Y:S04]  /*2b4a0*/  STL [R1+0x15f4], R24 ;  /* 0x0015f41801007387 */ /* 0x0001e80000100800 */
[----:B------:R1:W-:Y:S04]  /*2b4b0*/  STL [R1+0x15f0], R25 ;  /* 0x0015f01901007387 */ /* 0x0003e80000100800 */
[----:B------:R4:W-:Y:S04]  /*2b4c0*/  STL.64 [R1+0x1650], R26 ;  /* 0x0016501a01007387 */ /* 0x0009e80000100a00 */
[----:B0-----:R-:W2:Y:S04]  /*2b4d0*/  LDL.LU R24, [R1+0x2e0] ;  /* 0x0002e00001187983 */ /* 0x001ea80000300800 */
[----:B-1----:R-:W2:Y:S04]  /*2b4e0*/  LDL.LU R25, [R1+0x2e4] ;  /* 0x0002e40001197983 */ /* 0x002ea80000300800 */
[----:B----4-:R-:W4:Y:S04]  /*2b4f0*/  LDL.LU R26, [R1+0x2e8] ;  /* 0x0002e800011a7983 */ /* 0x010f280000300800 */
[----:B------:R-:W4:Y:S04]  /*2b500*/  LDL.LU R27, [R1+0x2ec] ;  /* 0x0002ec00011b7983 */ /* 0x000f280000300800 */
[----:B------:R-:W-:Y:S04]  /*2b510*/  STL.64 [R1+0x150], R12 ;  /* 0x0001500c01007387 */ /* 0x000fe80000100a00 */
        /* <DEDUP_REMOVED lines=17> */
[----:B0-----:R-:W2:Y:S04]  /*2b630*/  LDL.LU.64 R12, [R1+0x20] ;  /* 0x00002000010c7983 */ /* 0x001ea80000300a00 */
[----:B------:R-:W-:Y:S04]  /*2b640*/  STL [R1+0x15fc], R5 ;  /* 0x0015fc0501007387 */ /* 0x000fe80000100800 */
[----:B------:R0:W-:Y:S04]  /*2b650*/  STL [R1+0x15f8], R4 ;  /* 0x0015f80401007387 */ /* 0x0001e80000100800 */
[----:B0-----:R-:W2:Y:S04]  /*2b660*/  LDL.LU R4, [R1+0x2f0] ;  /* 0x0002f00001047983 */ /* 0x001ea80000300800 */
[----:B------:R-:W2:Y:S04]  /*2b670*/  LDL.LU R5, [R1+0x2f4] ;  /* 0x0002f40001057983 */ /* 0x000ea80000300800 */
        /* <DEDUP_REMOVED lines=8> */
[----:B------:R-:W4:Y:S02]  /*2b700*/  LDL.LU.64 R20, [R1+0x1658] ;  /* 0x0016580001147983 */ /* 0x000f240000300a00 */
[----:B----4-:R-:W-:-:S15]  /*2b710*/  HMMA.16816.F32 R24, R8, R20, R24 ;  /* 0x000000140818723c */ /* 0x010fde0000001818 */
[----:B------:R-:W-:-:S04]  /*2b720*/  NOP ;  /* 0x0000000000007918 */ /* 0x000fc80000000000 */
[----:B------:R0:W-:Y:S04]  /*2b730*/  STL.64 [R1+0x130], R24 ;  /* 0x0001301801007387 */ /* 0x0001e80000100a00 */
[----:B------:R1:W-:Y:S01]  /*2b740*/  STL.64 [R1+0x138], R26 ;  /* 0x0001381a01007387 */ /* 0x0003e20000100a00 */
[----:B0-----:R-:W-:-:S03]  /*2b750*/  IMAD.MOV.U32 R24, RZ, RZ, R20 ;  /* 0x000000ffff187224 */ /* 0x001fc600078e0014 */
[----:B-1----:R-:W2:Y:S01]  /*2b760*/  LDL.LU.64 R26, [R1+0x1650] ;  /* 0x00165000011a7983 */ /* 0x002ea20000300a00 */
[----:B------:R-:W-:-:S03]  /*2b770*/  IMAD.MOV.U32 R25, RZ, RZ, R21 ;  /* 0x000000ffff197224 */ /* 0x000fc600078e0015 */
[----:B------:R-:W4:Y:S02]  /*2b780*/  LDL.LU.64 R20, [R1+0x1648] ;  /* 0x0016480001147983 */ /* 0x000f240000300a00 */
[----:B----4-:R-:W-:Y:S01]  /*2b790*/  HMMA.16816.F32 R16, R8, R20, R16 ;  /* 0x000000140810723c */ /* 0x010fe20000001810 */
[----:B------:R-:W-:Y:S02]  /*2b7a0*/  IMAD.MOV.U32 R5, RZ, RZ, R20 ;  /* 0x000000ffff057224 */ /* 0x000fe400078e0014 */
[----:B------:R-:W-:Y:S02]  /*2b7b0*/  IMAD.MOV.U32 R4, RZ, RZ, R21 ;  /* 0x000000ffff047224 */ /* 0x000fe400078e0015 */
[----:B------:R-:W0:-:S14]  /*2b7c0*/  LDSM.16.MT88.4 R20, [R2+UR5+0x6080] ;  /* 0x006080050214783b */ /* 0x000e1c0008004200 */
[----:B------:R-:W-:Y:S04]  /*2b7d0*/  STL.64 [R1+0x120], R16 ;  /* 0x0001201001007387 */ /* 0x000fe80000100a00 */
[----:B------:R1:W-:Y:S04]  /*2b7e0*/  STL.64 [R1+0x128], R18 ;  /* 0x0001281201007387 */ /* 0x0003e80000100a00 */
[----:B-1----:R-:W4:Y:S04]  /*2b7f0*/  LDL.LU.64 R18, [R1+0x1640] ;  /* 0x0016400001127983 */ /* 0x002f280000300a00 */
[----:B------:R-:W4:Y:S04]  /*2b800*/  LDL.LU.64 R16, [R1+0x1638] ;  /* 0x0016380001107983 */ /* 0x000f280000300a00 */
[----:B------:R-:W-:Y:S04]  /*2b810*/  STL.64 [R1+0x1608], R6 ;  /* 0x0016080601007387 */ /* 0x000fe80000100a00 */
[----:B------:R1:W-:Y:S04]  /*2b820*/  STL.64 [R1+0x1600], R4 ;  /* 0x0016000401007387 */ /* 0x0003e80000100a00 */
[----:B-1----:R-:W4:Y:S01]  /*2b830*/  LDL.LU R4, [R1+0x350] ;  /* 0x0003500001047983 */ /* 0x002f220000300800 */
[----:B---3--:R-:W-:-:S02]  /*2b840*/  IMAD.MOV.U32 R6, RZ, RZ, R29 ;  /* 0x000000ffff067224 */ /* 0x008fc400078e001d */
[----:B--2---:R-:W-:Y:S02]  /*2b850*/  IMAD.MOV.U32 R7, RZ, RZ, R27 ;  /* 0x000000ffff077224 */ /* 0x004fe400078e001b */
[----:B------:R-:W-:Y:S02]  /*2b860*/  IMAD.MOV.U32 R5, RZ, RZ, R0 ;  /* 0x000000ffff057224 */ /* 0x000fe400078e0000 */
[----:B------:R-:W2:Y:S04]  /*2b870*/  LDL.LU R0, [R1+0x1630] ;  /* 0x0016300001007983 */ /* 0x000ea80000300800 */
[----:B------:R-:W-:Y:S01]  /*2b880*/  STL.64 [R1+0x1618], R6 ;  /* 0x0016180601007387 */ /* 0x000fe20000100a00 */
[----:B----4-:R-:W-:Y:S03]  /*2b890*/  HMMA.16816.F32 R16, R8, R12, R16 ;  /* 0x0000000c0810723c */ /* 0x010fe60000001810 */
[----:B------:R1:W-:Y:S04]  /*2b8a0*/  STL.64 [R1+0x1610], R4 ;  /* 0x0016100401007387 */ /* 0x0003e80000100a00 */
[----:B-1----:R-:W3:Y:S04]  /*2b8b0*/  LDL.LU.64 R4, [R1+0x10] ;  /* 0x0000100001047983 */ /* 0x002ee80000300a00 */
[----:B0-----:R-:W-:Y:S04]  /*2b8c0*/  STL.64 [R1+0x15e8], R22 ;  /* 0x0015e81601007387 */ /* 0x001fe80000100a00 */
[----:B------:R0:W-:Y:S04]  /*2b8d0*/  STL.64 [R1+0x15e0], R20 ;  /* 0x0015e01401007387 */ /* 0x0001e80000100a00 */
[----:B------:R-:W4:Y:S01]  /*2b8e0*/  LDL.LU.64 R14, [R1+0x1628] ;  /* 0x00162800010e7983 */ /* 0x000f220000300a00 */
[----:B0-----:R-:W-:-:S02]  /*2b8f0*/  IMAD.MOV.U32 R21, RZ, RZ, R12 ;  /* 0x000000ffff157224 */ /* 0x001fc400078e000c */
[----:B------:R-:W-:Y:S02]  /*2b900*/  IMAD.MOV.U32 R20, RZ, RZ, R13 ;  /* 0x000000ffff147224 */ /* 0x000fe400078e000d */
[----:B------:R-:W4:Y:S04]  /*2b910*/  LDL.LU.64 R12, [R1+0x1620] ;  /* 0x00162000010c7983 */ /* 0x000f280000300a00 */
[----:B------:R-:W-:Y:S04]  /*2b920*/  STL.64 [R1+0x110], R16 ;  /* 0x0001101001007387 */ /* 0x000fe80000100a00 */
[----:B------:R-:W-:Y:S01]  /*2b930*/  STL [R1+0x118], R18 ;  /* 0x0001181201007387 */ /* 0x000fe20000100800 */
[----:B------:R-:W-:-:S03]  /*2b940*/  IMAD.MOV.U32 R29, RZ, RZ, R19 ;  /* 0x000000ffff1d7224 */ /* 0x000fc600078e0013 */
[----:B------:R-:W0:Y:S04]  /*2b950*/  LDSM.16.MT88.4 R16, [R26+UR5+0x7000] ;  /* 0x007000051a10783b */ /* 0x000e280008004200 */
[----:B------:R-:W-:Y:S01]  /*2b960*/  STL [R1+0x152c], R29 ;  /* 0x00152c1d01007387 */ /* 0x000fe20000100800 */
[----:B--2---:R-:W-:-:S03]  /*2b970*/  IMAD.MOV.U32 R2, RZ, RZ, R0 ;  /* 0x000000ffff027224 */ /* 0x004fc600078e0000 */
[----:B0-----:R-:W-:Y:S04]  /*2b980*/  STL [R1+0x1538], R17 ;  /* 0x0015381101007387 */ /* 0x001fe80000100800 */
[----:B------:R-:W-:Y:S04]  /*2b990*/  STL [R1+0x1534], R18 ;  /* 0x0015341201007387 */ /* 0x000fe80000100800 */
[----:B------:R-:W-:Y:S04]  /*2b9a0*/  STL [R1+0x1530], R19 ;  /* 0x0015301301007387 */ /* 0x000fe80000100800 */
[----:B------:R-:W2:Y:S01]  /*2b9b0*/  LDL.LU.64 R6, [R1+0x1618] ;  /* 0x0016180001067983 */ /* 0x000ea20000300a00 */
[----:B---3--:R-:W-:Y:S01]  /*2b9c0*/  IMAD.MOV.U32 R3, RZ, RZ, R4 ;  /* 0x000000ffff037224 */ /* 0x008fe200078e0004 */
[----:B----4-:R-:W-:Y:S01]  /*2b9d0*/  HMMA.16816.F32 R12, R8, R4, R12 ;  /* 0x00000004080c723c */ /* 0x010fe2000000180c */
[----:B------:R-:W-:-:S02]  /*2b9e0*/  MOV R0, R5 ;  /* 0x0000000500007202 */ /* 0x000fc40000000f00 */
[----:B------:R-:W2:-:S15]  /*2b9f0*/  LDL.LU.64 R4, [R1+0x1610] ;  /* 0x0016100001047983 */ /* 0x000e9e0000300a00 */
[----:B------:R-:W-:Y:S01]  /*2ba00*/  NOP ;  /* 0x0000000000007918 */ /* 0x000fe20000000000 */
[----:B------:R-:W-:Y:S04]  /*2ba10*/  STL.64 [R1+0x100], R12 ;  /* 0x0001000c01007387 */ /* 0x000fe80000100a00 */
[----:B------:R-:W-:Y:S01]  /*2ba20*/  STL [R1+0x108], R14 ;  /* 0x0001080e01007387 */ /* 0x000fe20000100800 */
[----:B------:R-:W-:-:S03]  /*2ba30*/  IMAD.MOV.U32 R28, RZ, RZ, R15 ;  /* 0x000000ffff1c7224 */ /* 0x000fc600078e000f */
[----:B------:R-:W0:Y:S04]  /*2ba40*/  LDSM.16.MT88.4 R12, [R26+UR5+0x7080] ;  /* 0x007080051a0c783b */ /* 0x000e280008004200 */
[----:B0-----:R-:W-:Y:S04]  /*2ba50*/  STL.64 [R1+0x14c8], R14 ;  /* 0x0014c80e01007387 */ /* 0x001fe80000100a00 */
[----:B------:R0:W-:Y:S04]  /*2ba60*/  STL.64 [R1+0x14c0], R12 ;  /* 0x0014c00c01007387 */ /* 0x0001e80000100a00 */
[----:B0-----:R-:W2:Y:S02]  /*2ba70*/  LDL.LU.64 R12, [R1] ;  /* 0x00000000010c7983 */ /* 0x001ea40000300a00 */
[----:B--2---:R-:W-:Y:S01]  /*2ba80*/  HMMA.16816.F32 R4, R8, R12, R4 ;  /* 0x0000000c0804723c */ /* 0x004fe20000001804 */
[----:B------:R-:W-:-:S02]  /*2ba90*/  IMAD.MOV.U32 R26, RZ, RZ, R12 ;  /* 0x000000ffff1a7224 */ /* 0x000fc400078e000c */
[----:B------:R-:W-:-:S15]  /*2baa0*/  IMAD.MOV.U32 R27, RZ, RZ, R13 ;  /* 0x000000ffff1b7224 */ /* 0x000fde00078e000d */
[----:B------:R-:W-:Y:S01]  /*2bab0*/  NOP ;  /* 0x0000000000007918 */ /* 0x000fe20000000000 */
[----:B------:R-:W-:Y:S02]  /*2bac0*/  IMAD.MOV.U32 R15, RZ, RZ, R4 ;  /* 0x000000ffff0f7224 */ /* 0x000fe400078e0004 */
[----:B------:R-:W-:Y:S02]  /*2bad0*/  IMAD.MOV.U32 R14, RZ, RZ, R5 ;  /* 0x000000ffff0e7224 */ /* 0x000fe400078e0005 */
[----:B------:R-:W-:Y:S02]  /*2bae0*/  IMAD.MOV.U32 R13, RZ, RZ, R6 ;  /* 0x000000ffff0d7224 */ /* 0x000fe400078e0006 */
[----:B------:R-:W-:Y:S02]  /*2baf0*/  IMAD.MOV.U32 R12, RZ, RZ, R7 ;  /* 0x000000ffff0c7224 */ /* 0x000fe400078e0007 */
[----:B------:R-:W2:Y:S04]  /*2bb00*/  LDL.LU.64 R6, [R1+0x1608] ;  /* 0x0016080001067983 */ /* 0x000ea80000300a00 */
[----:B------:R-:W3:Y:S04]  /*2bb10*/  LDL.LU.64 R4, [R1+0x1600] ;  /* 0x0016000001047983 */ /* 0x000ee80000300a00 */
        /* <DEDUP_REMOVED lines=13> */
[----:B0-----:R-:W4:Y:S04]  /*2bbf0*/  LDL R15, [R1+0x11e4] ;  /* 0x0011e400010f7983 */ /* 0x001f280000100800 */
[----:B--2---:R0:W-:Y:S02]  /*2bc00*/  STL.64 [R1+0x1568], R12 ;  /* 0x0015680c01007387 */ /* 0x0041e40000100a00 */
[----:B0-----:R-:W-:-:S02]  /*2bc10*/  IMAD.MOV.U32 R12, RZ, RZ, R21 ;  /* 0x000000ffff0c7224 */ /* 0x001fc400078e0015 */
[----:B------:R-:W-:-:S05]  /*2bc20*/  IMAD.MOV.U32 R13, RZ, RZ, R20 ;  /* 0x000000ffff0d7224 */ /* 0x000fca00078e0014 */
[----:B------:R3:W-:Y:S02]  /*2bc30*/  STL.64 [R1+0x1580], R12 ;  /* 0x0015800c01007387 */ /* 0x0007e40000100a00 */
[----:B---3--:R-:W-:Y:S02]  /*2bc40*/  IMAD.MOV.U32 R12, RZ, RZ, R5 ;  /* 0x000000ffff0c7224 */ /* 0x008fe400078e0005 */
[----:B------:R-:W-:Y:S01]  /*2bc50*/  IMAD.MOV.U32 R13, RZ, RZ, R4 ;  /* 0x000000ffff0d7224 */ /* 0x000fe200078e0004 */
[----:B------:R-:W2:Y:S04]  /*2bc60*/  LDL.LU R5, [R1+0x15fc] ;  /* 0x0015fc0001057983 */ /* 0x000ea80000300800 */
[----:B------:R-:W3:Y:S04]  /*2bc70*/  LDL.LU R4, [R1+0x15f8] ;  /* 0x0015f80001047983 */ /* 0x000ee80000300800 */
[----:B------:R0:W-:Y:S02]  /*2bc80*/  STL.64 [R1+0x1598], R12 ;  /* 0x0015980c01007387 */ /* 0x0001e40000100a00 */
[----:B0-----:R-:W-:-:S02]  /*2bc90*/  IMAD.MOV.U32 R12, RZ, RZ, R24 ;  /* 0x000000ffff0c7224 */ /* 0x001fc400078e0018 */
[----:B------:R-:W-:Y:S01]  /*2bca0*/  IMAD.MOV.U32 R13, RZ, RZ, R25 ;  /* 0x000000ffff0d7224 */ /* 0x000fe200078e0019 */
[----:B------:R-:W4:Y:S04]  /*2bcb0*/  LDL.LU R24, [R1+0x15f4] ;  /* 0x0015f40001187983 */ /* 0x000f280000300800 */
[----:B------:R-:W4:Y:S04]  /*2bcc0*/  LDL.LU R25, [R1+0x15f0] ;  /* 0x0015f00001197983 */ /* 0x000f280000300800 */
[----:B------:R0:W-:Y:S02]  /*2bcd0*/  STL.64 [R1+0x15b0], R12 ;  /* 0x0015b00c01007387 */ /* 0x0001e40000100a00 */
[----:B0-----:R-:W-:-:S02]  /*2bce0*/  IMAD.MOV.U32 R12, RZ, RZ, R7 ;  /* 0x000000ffff0c7224 */ /* 0x001fc400078e0007 */
[----:B------:R-:W-:-:S05]  /*2bcf0*/  IMAD.MOV.U32 R13, RZ, RZ, R6 ;  /* 0x000000ffff0d7224 */ /* 0x000fca00078e0006 */
[----:B------:R2:W-:Y:S04]  /*2bd00*/  STL.64 [R1+0x15c8], R12 ;  /* 0x0015c80c01007387 */ /* 0x0005e80000100a00 */
[----:B------:R-:W4:Y:S04]  /*2bd10*/  LDL.LU R20, [R1+0x340] ;  /* 0x0003400001147983 */ /* 0x000f280000300800 */
[----:B------:R-:W4:Y:S04]  /*2bd20*/  LDL.LU R21, [R1+0x344] ;  /* 0x0003440001157983 */ /* 0x000f280000300800 */
[----:B------:R-:W4:Y:S04]  /*2bd30*/  LDL.LU R22, [R1+0x348] ;  /* 0x0003480001167983 */ /* 0x000f280000300800 */
[----:B------:R-:W4:Y:S01]  /*2bd40*/  LDL.LU R23, [R1+0x34c] ;  /* 0x00034c0001177983 */ /* 0x000f220000300800 */
[----:B--2---:R-:W-:-:S02]  /*2bd50*/  IMAD.MOV.U32 R12, RZ, RZ, R5 ;  /* 0x000000ffff0c7224 */ /* 0x004fc400078e0005 */
[----:B---3--:R-:W-:Y:S02]  /*2bd60*/  IMAD.MOV.U32 R13, RZ, RZ, R4 ;  /* 0x000000ffff0d7224 */ /* 0x008fe400078e0004 */
[----:B----4-:R-:W0:Y:S04]  /*2bd70*/  LDSM.16.MT88.4 R4, [R15+UR5+0x7000] ;  /* 0x007000050f04783b */ /* 0x010e280008004200 */
[----:B0-----:R-:W-:Y:S04]  /*2bd80*/  STL [R1+0x1410], R5 ;  /* 0x0014100501007387 */ /* 0x001fe80000100800 */
[----:B------:R-:W-:Y:S04]  /*2bd90*/  STL [R1+0x140c], R6 ;  /* 0x00140c0601007387 */ /* 0x000fe80000100800 */
[----:B------:R-:W-:Y:S04]  /*2bda0*/  STL [R1+0x1408], R7 ;  /* 0x0014080701007387 */ /* 0x000fe80000100800 */
[----:B------:R0:W-:Y:S04]  /*2bdb0*/  STL [R1+0x1578], R4 ;  /* 0x0015780401007387 */ /* 0x0001e80000100800 */
        /* <DEDUP_REMOVED lines=22> */
[----:B------:R-:W-:Y:S03]  /*2bf20*/  HMMA.16816.F32 R8, R8, R24, R20 ;  /* 0x000000180808723c */ /* 0x000fe60000001814 */
[----:B---3--:R-:W-:Y:S04]  /*2bf30*/  STL.64 [R1+0x15d8], R6 ;  /* 0x0015d80601007387 */ /* 0x008fe80000100a00 */
[----:B--2---:R0:W-:Y:S04]  /*2bf40*/  STL.64 [R1+0x15d0], R4 ;  /* 0x0015d00401007387 */ /* 0x0041e80000100a00 */
[----:B0-----:R-:W2:Y:S04]  /*2bf50*/  LDL.LU R4, [R1+0x310] ;  /* 0x0003100001047983 */ /* 0x001ea80000300800 */
[----:B------:R-:W2:Y:S04]  /*2bf60*/  LDL.LU R5, [R1+0x314] ;  /* 0x0003140001057983 */ /* 0x000ea80000300800 */
[----:B------:R-:W2:Y:S04]  /*2bf70*/  LDL.LU R6, [R1+0x318] ;  /* 0x0003180001067983 */ /* 0x000ea80000300800 */
[----:B------:R-:W2:Y:S04]  /*2bf80*/  LDL.LU R7, [R1+0x31c] ;  /* 0x00031c0001077983 */ /* 0x000ea80000300800 */
[----:B------:R-:W2:Y:S04]  /*2bf90*/  LDL.LU.64 R22, [R1+0x15e8] ;  /* 0x0015e80001167983 */ /* 0x000ea80000300a00 */
[----:B------:R-:W2:Y:S01]  /*2bfa0*/  LDL.LU.64 R20, [R1+0x15e0] ;  /* 0x0015e00001147983 */ /* 0x000ea20000300a00 */
[----:B------:R-:W-:-:S02]  /*2bfb0*/  IMAD.MOV.U32 R17, RZ, RZ, R8 ;  /* 0x000000ffff117224 */ /* 0x000fc400078e0008 */
[----:B------:R-:W-:Y:S02]  /*2bfc0*/  IMAD.MOV.U32 R18, RZ, RZ, R9 ;  /* 0x000000ffff127224 */ /* 0x000fe400078e0009 */
[----:B------:R-:W-:Y:S02]  /*2bfd0*/  IMAD.MOV.U32 R19, RZ, RZ, R10 ;  /* 0x000000ffff137224 */ /* 0x000fe400078e000a */
[----:B------:R-:W-:Y:S02]  /*2bfe0*/  IMAD.MOV.U32 R29, RZ, RZ, R11 ;  /* 0x000000ffff1d7224 */ /* 0x000fe400078e000b */
[----:B------:R-:W0:Y:S04]  /*2bff0*/  LDSM.16.MT88.4 R8, [R15+UR5+0x7080] ;  /* 0x007080050f08783b */ /* 0x000e280008004200 */
[----:B0-----:R-:W-:Y:S04]  /*2c000*/  STL.64 [R1+0x1368], R10 ;  /* 0x0013680a01007387 */ /* 0x001fe80000100a00 */
[----:B------:R-:W-:Y:S01]  /*2c010*/  STL.64 [R1+0x1360], R8 ;  /* 0x0013600801007387 */ /* 0x000fe20000100a00 */
[----:B--2---:R-:W-:Y:S03]  /*2c020*/  HMMA.16816.F32 R12, R20, R12, R4 ;  /* 0x0000000c140c723c */ /* 0x004fe60000001804 */
[----:B------:R-:W2:Y:S04]  /*2c030*/  LDL.LU.64 R6, [R1+0x15d8] ;  /* 0x0015d80001067983 */ /* 0x000ea80000300a00 */
[----:B------:R-:W2:-:S12]  /*2c040*/  LDL.LU.64 R4, [R1+0x15d0] ;  /* 0x0015d00001047983 */ /* 0x000e980000300a00 */
[----:B------:R0:W-:Y:S04]  /*2c050*/  STL.64 [R1+0xd0], R12 ;  /* 0x0000d00c01007387 */ /* 0x0001e80000100a00 */
[----:B------:R2:W-:Y:S04]  /*2c060*/  STL [R1+0xd8], R14 ;  /* 0x0000d80e01007387 */ /* 0x0005e80000100800 */
[----:B0-----:R-:W2:Y:S01]  /*2c070*/  LDL.LU.64 R12, [R1+0x15c8] ;  /* 0x0015c800010c7983 */ /* 0x001ea20000300a00 */
[----:B------:R-:W-:Y:S02]  /*2c080*/  IMAD.MOV.U32 R9, RZ, RZ, R0 ;  /* 0x000000ffff097224 */ /* 0x000fe400078e0000 */
        /* <DEDUP_REMOVED lines=23> */
[----:B------:R-:W2:-:S15]  /*2c200*/  LDL.LU R4, [R1+0x1578] ;  /* 0x0015780001047983 */ /* 0x000e9e0000300800 */
[----:B------:R-:W-:Y:S02]  /*2c210*/  NOP ;  /* 0x0000000000007918 */ /* 0x000fe40000000000 */
[----:B------:R-:W-:Y:S04]  /*2c220*/  STL.64 [R1+0x90], R12 ;  /* 0x0000900c01007387 */ /* 0x000fe80000100a00 */
[----:B------:R0:W-:Y:S01]  /*2c230*/  STL [R1+0x98], R14 ;  /* 0x0000980e01007387 */ /* 0x0001e20000100800 */
[----:B------:R-:W-:-:S03]  /*2c240*/  IMAD.MOV.U32 R0, RZ, RZ, R15 ;  /* 0x000000ffff007224 */ /* 0x000fc600078e000f */
[----:B0-----:R-:W3:Y:S04]  /*2c250*/  LDL.LU.64 R14, [R1+0x1570] ;  /* 0x00157000010e7983 */ /* 0x001ee80000300a00 */
[----:B------:R-:W3:Y:S01]  /*2c260*/  LDL.LU.64 R12, [R1+0x1568] ;  /* 0x00156800010c7983 */ /* 0x000ee20000300a00 */
[----:B------:R-:W-:-:S07]  /*2c270*/  IMAD.MOV.U32 R8, RZ, RZ, R3 ;  /* 0x000000ffff087224 */ /* 0x000fce00078e0003 */
[----:B---3--:R-:W-:Y:S01]  /*2c280*/  HMMA.16816.F32 R8, R20, R8, R12 ;  /* 0x000000081408723c */ /* 0x008fe2000000180c */
[----:B------:R-:W3:Y:S04]  /*2c290*/  LDL.LU.64 R14, [R1+0x1560] ;  /* 0x00156000010e7983 */ /* 0x000ee80000300a00 */
[----:B------:R-:W3:-:S14]  /*2c2a0*/  LDL.LU.64 R12, [R1+0x1558] ;  /* 0x00155800010c7983 */ /* 0x000edc0000300a00 */
[----:B------:R-:W-:Y:S02]  /*2c2b0*/  IMAD.MOV.U32 R6, RZ, RZ, R9 ;  /* 0x000000ffff067224 */ /* 0x000fe400078e0009 */
[----:B------:R-:W-:Y:S02]  /*2c2c0*/  IMAD.MOV.U32 R7, RZ, RZ, R10 ;  /* 0x000000ffff077224 */ /* 0x000fe400078e000a */
[----:B------:R-:W-:-:S03]  /*2c2d0*/  IMAD.MOV.U32 R5, RZ, RZ, R8 ;  /* 0x000000ffff057224 */ /* 0x000fc600078e0008 */
[----:B------:R-:W-:Y:S04]  /*2c2e0*/  STL.64 [R1+0x1420], R6 ;  /* 0x0014200601007387 */ /* 0x000fe80000100a00 */
[----:B--2---:R0:W-:Y:S02]  /*2c2f0*/  STL.64 [R1+0x1418], R4 ;  /* 0x0014180401007387 */ /* 0x0041e40000100a00 */
[----:B0-----:R-:W-:Y:S02]  /*2c300*/  IMAD.MOV.U32 R4, RZ, RZ, R26 ;  /* 0x000000ffff047224 */ /* 0x001fe400078e001a */
[----:B------:R-:W-:Y:S02]  /*2c310*/  IMAD.MOV.U32 R5, RZ, RZ, R27 ;  /* 0x000000ffff057224 */ /* 0x000fe400078e001b */
[----:B------:R-:W-:Y:S01]  /*2c320*/  IMAD.MOV.U32 R3, RZ, RZ, R11 ;  /* 0x000000ffff037224 */ /* 0x000fe200078e000b */
[----:B------:R-:W2:Y:S04]  /*2c330*/  LDL.LU R26, [R1+0x1554] ;  /* 0x00155400011a7983 */ /* 0x000ea80000300800 */
[----:B------:R-:W2:Y:S04]  /*2c340*/  LDL.LU R27, [R1+0x1550] ;  /* 0x00155000011b7983 */ /* 0x000ea80000300800 */
[----:B------:R-:W4:Y:S04]  /*2c350*/  LDL R6, [R1+0x8] ;  /* 0x0000080001067983 */ /* 0x000f280000100800 */
[----:B------:R-:W4:Y:S01]  /*2c360*/  LDL R7, [R1+0xc] ;  /* 0x00000c0001077983 */ /* 0x000f220000100800 */
[----:B---3--:R-:W-:-:S15]  /*2c370*/  HMMA.16816.F32 R12, R20, R4, R12 ;  /* 0x00000004140c723c */ /* 0x008fde000000180c */
[----:B------:R-:W-:-:S04]  /*2c380*/  NOP ;  /* 0x0000000000007918 */ /* 0x000fc80000000000 */
[----:B------:R-:W-:Y:S02]  /*2c390*/  IMAD.MOV.U32 R11, RZ, RZ, R12 ;  /* 0x000000ffff0b7224 */ /* 0x000fe400078e000c */
[----:B------:R-:W-:Y:S02]  /*2c3a0*/  IMAD.MOV.U32 R10, RZ, RZ, R13 ;  /* 0x000000ffff0a7224 */ /* 0x000fe400078e000d */
[----:B------:R-:W-:Y:S02]  /*2c3b0*/  IMAD.MOV.U32 R9, RZ, RZ, R14 ;  /* 0x000000ffff097224 */ /* 0x000fe400078e000e */
[----:B------:R-:W-:Y:S02]  /*2c3c0*/  IMAD.MOV.U32 R8, RZ, RZ, R15 ;  /* 0x000000ffff087224 */ /* 0x000fe400078e000f */
[----:B------:R-:W3:Y:S04]  /*2c3d0*/  LDL.LU.64 R14, [R1+0x1548] ;  /* 0x00154800010e7983 */ /* 0x000ee80000300a00 */
[----:B------:R-:W3:Y:S04]  /*2c3e0*/  LDL.LU.64 R12, [R1+0x1540] ;  /* 0x00154000010c7983 */ /* 0x000ee80000300a00 */
[----:B------:R-:W-:Y:S04]  /*2c3f0*/  STL.64 [R1+0x1430], R10 ;  /* 0x0014300a01007387 */ /* 0x000fe80000100a00 */
[----:B------:R0:W-:Y:S04]  /*2c400*/  STL.64 [R1+0x1428], R8 ;  /* 0x0014280801007387 */ /* 0x0001e80000100a00 */
[----:B0-----:R-:W3:Y:S04]  /*2c410*/  LDL.LU R8, [R1+0x260] ;  /* 0x0002600001087983 */ /* 0x001ee80000300800 */
[----:B------:R-:W3:Y:S04]  /*2c420*/  LDL.LU R9, [R1+0x264] ;  /* 0x0002640001097983 */ /* 0x000ee80000300800 */
[----:B------:R-:W3:Y:S04]  /*2c430*/  LDL.LU R10, [R1+0x268] ;  /* 0x00026800010a7983 */ /* 0x000ee80000300800 */
[----:B------:R-:W3:Y:S04]  /*2c440*/  LDL.LU R11, [R1+0x26c] ;  /* 0x00026c00010b7983 */ /* 0x000ee80000300800 */
[----:B--2---:R0:W-:Y:S01]  /*2c450*/  STL.64 [R1+0x14d0], R26 ;  /* 0x0014d01a01007387 */ /* 0x0041e20000100a00 */
[----:B---3--:R-:W-:Y:S03]  /*2c460*/  HMMA.16816.F32 R20, R20, R24, R8 ;  /* 0x000000181414723c */ /* 0x008fe60000001808 */
[----:B------:R-:W2:Y:S04]  /*2c470*/  LDL.LU R24, [R1+0x210] ;  /* 0x0002100001187983 */ /* 0x000ea80000300800 */
[----:B------:R-:W2:Y:S04]  /*2c480*/  LDL.LU R25, [R1+0x214] ;  /* 0x0002140001197983 */ /* 0x000ea80000300800 */
[----:B0-----:R-:W3:Y:S01]  /*2c490*/  LDL.LU R26, [R1+0x218] ;  /* 0x00021800011a7983 */ /* 0x001ee20000300800 */
[----:B------:R-:W-:-:S03]  /*2c4a0*/  IMAD.MOV.U32 R11, RZ, RZ, R12 ;  /* 0x000000ffff0b7224 */ /* 0x000fc600078e000c */
[----:B------:R-:W3:Y:S01]  /*2c4b0*/  LDL.LU R27, [R1+0x21c] ;  /* 0x00021c00011b7983 */ /* 0x000ee20000300800 */
[----:B------:R-:W-:-:S03]  /*2c4c0*/  MOV R10, R13 ;  /* 0x0000000d000a7202 */ /* 0x000fc60000000f00 */
[----:B------:R-:W2:Y:S01]  /*2c4d0*/  LDL.LU R12, [R1+0x230] ;  /* 0x00023000010c7983 */ /* 0x000ea20000300800 */
[----:B------:R-:W-:-:S03]  /*2c4e0*/  IMAD.MOV.U32 R9, RZ, RZ, R14 ;  /* 0x000000ffff097224 */ /* 0x000fc600078e000e */
[----:B------:R-:W2:Y:S01]  /*2c4f0*/  LDL.LU R13, [R1+0x234] ;  /* 0x00023400010d7983 */ /* 0x000ea20000300800 */
[----:B------:R-:W-:-:S03]  /*2c500*/  IMAD.MOV.U32 R8, RZ, RZ, R15 ;  /* 0x000000ffff087224 */ /* 0x000fc600078e000f */
[----:B------:R-:W2:Y:S04]  /*2c510*/  LDL.LU R14, [R1+0x238] ;  /* 0x00023800010e7983 */ /* 0x000ea80000300800 */
[----:B------:R-:W2:Y:S04]  /*2c520*/  LDL.LU R15, [R1+0x23c] ;  /* 0x00023c00010f7983 */ /* 0x000ea80000300800 */
[----:B--2---:R0:W-:Y:S04]  /*2c530*/  STL.64 [R1+0x1500], R14 ;  /* 0x0015000e01007387 */ /* 0x0041e80000100a00 */
[----:B------:R1:W-:Y:S04]  /*2c540*/  STL.64 [R1+0x14f8], R12 ;  /* 0x0014f80c01007387 */ /* 0x0003e80000100a00 */
[----:B0-----:R-:W2:Y:S04]  /*2c550*/  LDL.64 R14, [R1+0x58] ;  /* 0x00005800010e7983 */ /* 0x001ea80000100a00 */
[----:B--2---:R0:W-:Y:S04]  /*2c560*/  STL.64 [R1+0x1510], R14 ;  /* 0x0015100e01007387 */ /* 0x0041e80000100a00 */
[----:B-1----:R-:W2:Y:S04]  /*2c570*/  LDL.LU R12, [R1+0x250] ;  /* 0x00025000010c7983 */ /* 0x002ea80000300800 */
[----:B------:R-:W2:Y:S04]  /*2c580*/  LDL.LU R13, [R1+0x254] ;  /* 0x00025400010d7983 */ /* 0x000ea80000300800 */
[----:B0-----:R-:W2:Y:S04]  /*2c590*/  LDL.LU R14, [R1+0x258] ;  /* 0x00025800010e7983 */ /* 0x001ea80000300800 */
[----:B------:R-:W2:Y:S04]  /*2c5a0*/  LDL.LU R15, [R1+0x25c] ;  /* 0x00025c00010f7983 */ /* 0x000ea80000300800 */
[----:B---3--:R0:W-:Y:S04]  /*2c5b0*/  STL.64 [R1+0x14e0], R26 ;  /* 0x0014e01a01007387 */ /* 0x0081e80000100a00 */
[----:B------:R-:W-:Y:S04]  /*2c5c0*/  STL.64 [R1+0x14d8], R24 ;  /* 0x0014d81801007387 */ /* 0x000fe80000100a00 */
[----:B0-----:R-:W3:Y:S04]  /*2c5d0*/  LDL.64 R26, [R1+0x38] ;  /* 0x00003800011a7983 */ /* 0x001ee80000100a00 */
[----:B---3--:R0:W-:Y:S04]  /*2c5e0*/  STL.64 [R1+0x14f0], R26 ;  /* 0x0014f01a01007387 */ /* 0x0081e80000100a00 */
[----:B0-----:R-:W3:Y:S04]  /*2c5f0*/  LDL.64 R26, [R1+0x48] ;  /* 0x00004800011a7983 */ /* 0x001ee80000100a00 */
[----:B---3--:R0:W-:Y:S04]  /*2c600*/  STL.64 [R1+0x1508], R26 ;  /* 0x0015081a01007387 */ /* 0x0081e80000100a00 */
[----:B------:R-:W3:Y:S04]  /*2c610*/  LDL.LU R24, [R1+0x240] ;  /* 0x0002400001187983 */ /* 0x000ee80000300800 */
[----:B------:R-:W3:Y:S04]  /*2c620*/  LDL.LU R25, [R1+0x244] ;  /* 0x0002440001197983 */ /* 0x000ee80000300800 */
[----:B0-----:R-:W2:Y:S04]  /*2c630*/  LDL.LU R26, [R1+0x248] ;  /* 0x00024800011a7983 */ /* 0x001ea80000300800 */
[----:B------:R-:W2:Y:S04]  /*2c640*/  LDL.LU R27, [R1+0x24c] ;  /* 0x00024c00011b7983 */ /* 0x000ea80000300800 */
[----:B--2---:R0:W-:Y:S04]  /*2c650*/  STL.64 [R1+0x1520], R26 ;  /* 0x0015201a01007387 */ /* 0x0041e80000100a00 */
[----:B---3--:R-:W-:Y:S04]  /*2c660*/  STL.64 [R1+0x1518], R24 ;  /* 0x0015181801007387 */ /* 0x008fe80000100a00 */
[----:B0-----:R-:W2:Y:S04]  /*2c670*/  LDL.64 R26, [R1+0x68] ;  /* 0x00006800011a7983 */ /* 0x001ea80000100a00 */
[----:B------:R0:W-:Y:S04]  /*2c680*/  STL.64 [R1+0x1440], R10 ;  /* 0x0014400a01007387 */ /* 0x0001e80000100a00 */
[----:B------:R-:W-:Y:S04]  /*2c690*/  STL.64 [R1+0x1438], R8 ;  /* 0x0014380801007387 */ /* 0x000fe80000100a00 */
[----:B0-----:R-:W3:Y:S04]  /*2c6a0*/  LDL R10, [R1+0x18] ;  /* 0x00001800010a7983 */ /* 0x001ee80000100800 */
[----:B------:R-:W3:Y:S04]  /*2c6b0*/  LDL R11, [R1+0x1c] ;  /* 0x00001c00010b7983 */ /* 0x000ee80000100800 */
[----:B------:R0:W-:Y:S04]  /*2c6c0*/  STL.64 [R1+0x12d0], R22 ;  /* 0x0012d01601007387 */ /* 0x0001e80000100a00 */
[----:B------:R1:W-:Y:S01]  /*2c6d0*/  STL.64 [R1+0x12c8], R20 ;  /* 0x0012c81401007387 */ /* 0x0003e20000100a00 */
[----:B0-----:R-:W-:-:S02]  /*2c6e0*/  IMAD.MOV.U32 R22, RZ, RZ, R19 ;  /* 0x000000ffff167224 */ /* 0x001fc400078e0013 */
[----:B-1----:R-:W-:Y:S02]  /*2c6f0*/  IMAD.MOV.U32 R20, RZ, RZ, R17 ;  /* 0x000000ffff147224 */ /* 0x002fe400078e0011 */
[----:B------:R-:W-:Y:S01]  /*2c700*/  IMAD.MOV.U32 R23, RZ, RZ, R29 ;  /* 0x000000ffff177224 */ /* 0x000fe200078e001d */
[----:B------:R-:W2:Y:S01]  /*2c710*/  LDL.LU R17, [R1+0x1538] ;  /* 0x0015380001117983 */ /* 0x000ea20000300800 */
[----:B------:R-:W-:-:S03]  /*2c720*/  IMAD.MOV.U32 R21, RZ, RZ, R18 ;  /* 0x000000ffff157224 */ /* 0x000fc600078e0012 */
[----:B------:R-:W2:Y:S04]  /*2c730*/  LDL.LU R18, [R1+0x1534] ;  /* 0x0015340001127983 */ /* 0x000ea80000300800 */
[----:B------:R-:W2:Y:S04]  /*2c740*/  LDL.LU R19, [R1+0x1530] ;  /* 0x0015300001137983 */ /* 0x000ea80000300800 */
[----:B------:R-:W2:Y:S04]  /*2c750*/  LDL.LU R29, [R1+0x152c] ;  /* 0x00152c00011d7983 */ /* 0x000ea80000300800 */
[----:B------:R-:W-:Y:S04]  /*2c760*/  STL.64 [R1+0x1450], R22 ;  /* 0x0014501601007387 */ /* 0x000fe80000100a00 */
[----:B------:R0:W-:Y:S04]  /*2c770*/  STL.64 [R1+0x1448], R20 ;  /* 0x0014481401007387 */ /* 0x0001e80000100a00 */
[----:B0-----:R-:W2:Y:S04]  /*2c780*/  LDL.LU R20, [R1+0x100] ;  /* 0x0001000001147983 */ /* 0x001ea80000300800 */
[----:B------:R-:W2:Y:S04]  /*2c790*/  LDL.LU R21, [R1+0x104] ;  /* 0x0001040001157983 */ /* 0x000ea80000300800 */
[----:B------:R-:W2:Y:S01]  /*2c7a0*/  LDL.LU R22, [R1+0x108] ;  /* 0x0001080001167983 */ /* 0x000ea20000300800 */
[----:B------:R-:W-:-:S03]  /*2c7b0*/  IMAD.MOV.U32 R23, RZ, RZ, R28 ;  /* 0x000000ffff177224 */ /* 0x000fc600078e001c */
[----:B------:R-:W3:Y:S04]  /*2c7c0*/  LDL.LU R28, [R1+0x1528] ;  /* 0x00152800011c7983 */ /* 0x000ee80000300800 */
[----:B--2---:R0:W-:Y:S04]  /*2c7d0*/  STL.64 [R1+0x1460], R22 ;  /* 0x0014601601007387 */ /* 0x0041e80000100a00 */
[----:B------:R1:W-:Y:S04]  /*2c7e0*/  STL.64 [R1+0x1458], R20 ;  /* 0x0014581401007387 */ /* 0x0003e80000100a00 */
[----:B0-----:R-:W2:Y:S01]  /*2c7f0*/  LDL.LU.64 R22, [R1+0x28] ;  /* 0x0000280001167983 */ /* 0x001ea20000300a00 */
[----:B------:R-:W-:Y:S01]  /*2c800*/  HMMA.16816.F32 R12, R16, R26, R12 ;  /* 0x0000001a100c723c */ /* 0x000fe2000000180c */
[----:B------:R-:W-:-:S02]  /*2c810*/  IMAD.MOV.U32 R5, RZ, RZ, R26 ;  /* 0x000000ffff057224 */ /* 0x000fc400078e001a */
[----:B------:R-:W-:Y:S01]  /*2c820*/  IMAD.MOV.U32 R4, RZ, RZ, R27 ;  /* 0x000000ffff047224 */ /* 0x000fe200078e001b */
[----:B--2---:R0:W-:Y:S04]  /*2c830*/  STL.64 [R1+0x14e8], R22 ;  /* 0x0014e81601007387 */ /* 0x0041e80000100a00 */
[----:B-1----:R-:W2:Y:S04]  /*2c840*/  LDL.LU R20, [R1+0x220] ;  /* 0x0002200001147983 */ /* 0x002ea80000300800 */
[----:B------:R-:W2:Y:S04]  /*2c850*/  LDL.LU R21, [R1+0x224] ;  /* 0x0002240001157983 */ /* 0x000ea80000300800 */
[----:B0-----:R-:W2:Y:S04]  /*2c860*/  LDL.LU R22, [R1+0x228] ;  /* 0x0002280001167983 */ /* 0x001ea80000300800 */
[----:B------:R-:W2:Y:S04]  /*2c870*/  LDL.LU.64 R26, [R1+0x1520] ;  /* 0x00152000011a7983 */ /* 0x000ea80000300a00 */
[----:B------:R-:W2:Y:S04]  /*2c880*/  LDL.LU.64 R24, [R1+0x1518] ;  /* 0x0015180001187983 */ /* 0x000ea80000300a00 */
[----:B------:R-:W-:Y:S04]  /*2c890*/  STL.64 [R1+0x310], R12 ;  /* 0x0003100c01007387 */ /* 0x000fe80000100a00 */
[----:B------:R0:W-:Y:S04]  /*2c8a0*/  STL.64 [R1+0x318], R14 ;  /* 0x0003180e01007387 */ /* 0x0001e80000100a00 */
[----:B0-----:R-:W2:Y:S01]  /*2c8b0*/  LDL.LU.64 R14, [R1+0x1510] ;  /* 0x00151000010e7983 */ /* 0x001ea20000300a00 */
[----:B---3--:R-:W-:-:S02]  /*2c8c0*/  IMAD.MOV.U32 R23, RZ, RZ, R28 ;  /* 0x000000ffff177224 */ /* 0x008fc400078e001c */
[----:B------:R-:W-:-:S05]  /*2c8d0*/  IMAD.MOV.U32 R28, RZ, RZ, R12 ;  /* 0x000000ffff1c7224 */ /* 0x000fca00078e000c */
[----:B------:R-:W-:Y:S01]  /*2c8e0*/  STL [R1+0x11e8], R28 ;  /* 0x0011e81c01007387 */ /* 0x000fe20000100800 */
        /* <DEDUP_REMOVED lines=11> */
[----:B------:R0:W-:Y:S04]  /*2c9a0*/  STL.64 [R1+0x2d0], R12 ;  /* 0x0002d00c01007387 */ /* 0x0001e80000100a00 */
[----:B------:R1:W-:Y:S01]  /*2c9b0*/  STL.64 [R1+0x2d8], R14 ;  /* 0x0002d80e01007387 */ /* 0x0003e20000100a00 */
[----:B0-----:R-:W-:Y:S02]  /*2c9c0*/  IMAD.MOV.U32 R13, RZ, RZ, R26 ;  /* 0x000000ffff0d7224 */ /* 0x001fe400078e001a */
[----:B------:R-:W-:Y:S02]  /*2c9d0*/  IMAD.MOV.U32 R12, RZ, RZ, R27 ;  /* 0x000000ffff0c7224 */ /* 0x000fe400078e001b */
[----:B------:R-:W2:Y:S02]  /*2c9e0*/  LDL.LU.64 R26, [R1+0x14f0] ;  /* 0x0014f000011a7983 */ /* 0x000ea40000300a00 */
[----:B--2---:R-:W-:Y:S01]  /*2c9f0*/  HMMA.16816.F32 R20, R16, R26, R20 ;  /* 0x0000001a1014723c */ /* 0x004fe20000001814 */
[----:B-1----:R-:W-:-:S02]  /*2ca00*/  IMAD.MOV.U32 R15, RZ, RZ, R26 ;  /* 0x000000ffff0f7224 */ /* 0x002fc400078e001a */
        /* <DEDUP_REMOVED lines=8> */
[----:B------:R0:W-:Y:S02]  /*2ca90*/  STL.64 [R1+0x1468], R22 ;  /* 0x0014681601007387 */ /* 0x0001e40000100a00 */
[----:B0-----:R-:W-:-:S02]  /*2caa0*/  IMAD.MOV.U32 R22, RZ, RZ, R15 ;  /* 0x000000ffff167224 */ /* 0x001fc400078e000f */
[----:B------:R-:W-:-:S13]  /*2cab0*/  IMAD.MOV.U32 R23, RZ, RZ, R14 ;  /* 0x000000ffff177224 */ /* 0x000fda00078e000e */
[----:B------:R-:W-:Y:S04]  /*2cac0*/  STL.64 [R1+0x290], R24 ;  /* 0x0002901801007387 */ /* 0x000fe80000100a00 */
[----:B------:R-:W-:Y:S04]  /*2cad0*/  STL.64 [R1+0x298], R26 ;  /* 0x0002981a01007387 */ /* 0x000fe80000100a00 */
[----:B------:R0:W-:Y:S02]  /*2cae0*/  STL.64 [R1+0x1478], R22 ;  /* 0x0014781601007387 */ /* 0x0001e40000100a00 */
[----:B0-----:R-:W-:-:S02]  /*2caf0*/  IMAD.MOV.U32 R23, RZ, RZ, R12 ;  /* 0x000000ffff177224 */ /* 0x001fc400078e000c */
[----:B------:R-:W-:Y:S01]  /*2cb00*/  IMAD.MOV.U32 R22, RZ, RZ, R13 ;  /* 0x000000ffff167224 */ /* 0x000fe200078e000d */
[----:B------:R-:W2:Y:S04]  /*2cb10*/  LDL.LU R12, [R1+0x1e0] ;  /* 0x0001e000010c7983 */ /* 0x000ea80000300800 */
[----:B------:R-:W2:Y:S04]  /*2cb20*/  LDL.LU R13, [R1+0x1e4] ;  /* 0x0001e400010d7983 */ /* 0x000ea80000300800 */
[----:B------:R-:W2:Y:S04]  /*2cb30*/  LDL.LU R14, [R1+0x1e8] ;  /* 0x0001e800010e7983 */ /* 0x000ea80000300800 */
[----:B------:R-:W2:Y:S04]  /*2cb40*/  LDL.LU R15, [R1+0x1ec] ;  /* 0x0001ec00010f7983 */ /* 0x000ea80000300800 */
[----:B------:R-:W4:Y:S04]  /*2cb50*/  LDL.LU R24, [R1+0x1f0] ;  /* 0x0001f00001187983 */ /* 0x000f280000300800 */
[----:B------:R-:W4:Y:S04]  /*2cb60*/  LDL.LU R25, [R1+0x1f4] ;  /* 0x0001f40001197983 */ /* 0x000f280000300800 */
[----:B------:R-:W4:Y:S04]  /*2cb70*/  LDL.LU R26, [R1+0x1f8] ;  /* 0x0001f800011a7983 */ /* 0x000f280000300800 */
[----:B------:R-:W4:Y:S04]  /*2cb80*/  LDL.LU R27, [R1+0x1fc] ;  /* 0x0001fc00011b7983 */ /* 0x000f280000300800 */
[----:B------:R0:W-:Y:S02]  /*2cb90*/  STL.64 [R1+0x1490], R22 ;  /* 0x0014901601007387 */ /* 0x0001e40000100a00 */
[----:B0-----:R-:W-:-:S02]  /*2cba0*/  IMAD.MOV.U32 R22, RZ, RZ, R9 ;  /* 0x000000ffff167224 */ /* 0x001fc400078e0009 */
[----:B------:R-:W-:-:S05]  /*2cbb0*/  IMAD.MOV.U32 R23, RZ, RZ, R8 ;  /* 0x000000ffff177224 */ /* 0x000fca00078e0008 */
[----:B------:R0:W-:Y:S04]  /*2cbc0*/  STL.64 [R1+0x14a8], R22 ;  /* 0x0014a81601007387 */ /* 0x0001e80000100a00 */
[----:B------:R-:W3:Y:S04]  /*2cbd0*/  LDL.LU R20, [R1+0x200] ;  /* 0x0002000001147983 */ /* 0x000ee80000300800 */
[----:B------:R-:W3:Y:S04]  /*2cbe0*/  LDL.LU R21, [R1+0x204] ;  /* 0x0002040001157983 */ /* 0x000ee80000300800 */
[----:B0-----:R-:W3:Y:S04]  /*2cbf0*/  LDL.LU R22, [R1+0x208] ;  /* 0x0002080001167983 */ /* 0x001ee80000300800 */
[----:B------:R-:W3:Y:S02]  /*2cc00*/  LDL.LU R23, [R1+0x20c] ;  /* 0x00020c0001177983 */ /* 0x000ee40000300800 */
[----:B---3--:R-:W-:-:S15]  /*2cc10*/  HMMA.16816.F32 R20, R16, R10, R20 ;  /* 0x0000000a1014723c */ /* 0x008fde0000001814 */
[----:B------:R-:W-:-:S04]  /*2cc20*/  NOP ;  /* 0x0000000000007918 */ /* 0x000fc80000000000 */
[----:B------:R-:W-:Y:S04]  /*2cc30*/  STL.64 [R1+0x280], R20 ;  /* 0x0002801401007387 */ /* 0x000fe80000100a00 */
[----:B------:R-:W-:Y:S04]  /*2cc40*/  STL.64 [R1+0x288], R22 ;  /* 0x0002881601007387 */ /* 0x000fe80000100a00 */
[----:B------:R0:W-:Y:S04]  /*2cc50*/  STL.64 [R1+0x1470], R10 ;  /* 0x0014700a01007387 */ /* 0x0001e80000100a00 */
[----:B------:R-:W3:Y:S04]  /*2cc60*/  LDL.LU R8, [R1+0x120] ;  /* 0x0001200001087983 */ /* 0x000ee80000300800 */
[----:B------:R-:W3:Y:S04]  /*2cc70*/  LDL.LU R9, [R1+0x124] ;  /* 0x0001240001097983 */ /* 0x000ee80000300800 */
[----:B0-----:R-:W2:Y:S04]  /*2cc80*/  LDL.LU R10, [R1+0x128] ;  /* 0x00012800010a7983 */ /* 0x001ea80000300800 */
[----:B------:R-:W2:Y:S04]  /*2cc90*/  LDL.LU R11, [R1+0x12c] ;  /* 0x00012c00010b7983 */ /* 0x000ea80000300800 */
[----:B--2---:R-:W-:Y:S04]  /*2cca0*/  STL.64 [R1+0x1488], R10 ;  /* 0x0014880a01007387 */ /* 0x004fe80000100a00 */
[----:B---3--:R0:W-:Y:S04]  /*2ccb0*/  STL.64 [R1+0x1480], R8 ;  /* 0x0014800801007387 */ /* 0x0081e80000100a00 */
[----:B0-----:R-:W2:Y:S04]  /*2ccc0*/  LDL.LU R8, [R1+0x130] ;  /* 0x0001300001087983 */ /* 0x001ea80000300800 */
[----:B------:R-:W2:Y:S04]  /*2ccd0*/  LDL.LU R9, [R1+0x134] ;  /* 0x0001340001097983 */ /* 0x000ea80000300800 */
[----:B------:R-:W3:Y:S04]  /*2cce0*/  LDL.LU R10, [R1+0x138] ;  /* 0x00013800010a7983 */ /* 0x000ee80000300800 */
[----:B------:R-:W3:Y:S01]  /*2ccf0*/  LDL.LU R11, [R1+0x13c] ;  /* 0x00013c00010b7983 */ /* 0x000ee20000300800 */
[C---:B----4-:R-:W-:Y:S03]  /*2cd00*/  HMMA.16816.F32 R24, R16.reuse, R6, R24 ;  /* 0x000000061018723c */ /* 0x050fe60000001818 */
        /* <DEDUP_REMOVED lines=14> */
[----:B0-----:R-:W3:Y:S02]  /*2cdf0*/  LDL.LU.64 R26, [R1+0x14d0] ;  /* 0x0014d000011a7983 */ /* 0x001ee40000300a00 */
[----:B---3--:R-:W-:-:S15]  /*2ce00*/  HMMA.16816.F32 R12, R16, R26, R12 ;  /* 0x0000001a100c723c */ /* 0x008fde000000180c */
[----:B------:R-:W-:-:S04]  /*2ce10*/  NOP ;  /* 0x0000000000007918 */ /* 0x000fc80000000000 */
[----:B------:R-:W-:Y:S01]  /*2ce20*/  STL.64 [R1+0x1f0], R12 ;  /* 0x0001f00c01007387 */ /* 0x000fe20000100a00 */
[----:B------:R-:W-:Y:S02]  /*2ce30*/  IMAD.MOV.U32 R25, RZ, RZ, R15 ;  /* 0x000000ffff197224 */ /* 0x000fe400078e000f */
[----:B------:R-:W-:Y:S01]  /*2ce40*/  IMAD.MOV.U32 R17, RZ, RZ, R14 ;  /* 0x000000ffff117224 */ /* 0x000fe200078e000e */
[----:B------:R0:W-:Y:S01]  /*2ce50*/  STL.64 [R1+0x1f8], R14 ;  /* 0x0001f80e01007387 */ /* 0x0001e20000100a00 */
[----:B------:R-:W-:Y:S02]  /*2ce60*/  IMAD.MOV.U32 R24, RZ, RZ, R13 ;  /* 0x000000ffff187224 */ /* 0x000fe400078e000d */
[----:B------:R-:W-:Y:S01]  /*2ce70*/  IMAD.MOV.U32 R16, RZ, RZ, R12 ;  /* 0x000000ffff107224 */ /* 0x000fe200078e000c */
[----:B0-----:R-:W2:Y:S04]  /*2ce80*/  LDL.LU.64 R14, [R1+0x14c8] ;  /* 0x0014c800010e7983 */ /* 0x001ea80000300a00 */
[----:B------:R-:W2:Y:S01]  /*2ce90*/  LDL.LU.64 R12, [R1+0x14c0] ;  /* 0x0014c000010c7983 */ /* 0x000ea20000300a00 */
[----:B------:R-:W-:-:S02]  /*2cea0*/  IMAD.MOV.U32 R22, RZ, RZ, R5 ;  /* 0x000000ffff167224 */ /* 0x000fc400078e0005 */
[----:B------:R-:W-:Y:S01]  /*2ceb0*/  IMAD.MOV.U32 R23, RZ, RZ, R4 ;  /* 0x000000ffff177224 */ /* 0x000fe200078e0004 */
[----:B------:R0:W-:Y:S04]  /*2cec0*/  STL [R1+0x11f8], R16 ;  /* 0x0011f81001007387 */ /* 0x0001e80000100800 */
[----:B------:R1:W-:Y:S04]  /*2ced0*/  STL [R1+0x11f4], R17 ;  /* 0x0011f41101007387 */ /* 0x0003e80000100800 */
[----:B0-----:R-:W3:Y:S04]  /*2cee0*/  LDL.LU R16, [R1+0x110] ;  /* 0x0001100001107983 */ /* 0x001ee80000300800 */
[----:B-1----:R-:W3:Y:S04]  /*2cef0*/  LDL.LU R17, [R1+0x114] ;  /* 0x0001140001117983 */ /* 0x002ee80000300800 */
[----:B------:R-:W3:Y:S04]  /*2cf00*/  LDL.LU R18, [R1+0x118] ;  /* 0x0001180001127983 */ /* 0x000ee80000300800 */
[----:B------:R-:W-:Y:S04]  /*2cf10*/  STL [R1+0x11f0], R24 ;  /* 0x0011f01801007387 */ /* 0x000fe80000100800 */
[----:B------:R-:W-:Y:S01]  /*2cf20*/  STL [R1+0x11ec], R25 ;  /* 0x0011ec1901007387 */ /* 0x000fe20000100800 */
[----:B--2---:R-:W-:Y:S03]  /*2cf30*/  HMMA.16816.F32 R20, R12, R22, R8 ;  /* 0x000000160c14723c */ /* 0x004fe60000001808 */
[----:B------:R-:W2:Y:S04]  /*2cf40*/  LDL.LU.64 R10, [R1+0x14b8] ;  /* 0x0014b800010a7983 */ /* 0x000ea80000300a00 */
[----:B------:R-:W2:-:S12]  /*2cf50*/  LDL.LU.64 R8, [R1+0x14b0] ;  /* 0x0014b00001087983 */ /* 0x000e980000300a00 */
[----:B------:R-:W-:Y:S04]  /*2cf60*/  STL.64 [R1+0x390], R20 ;  /* 0x0003901401007387 */ /* 0x000fe80000100a00 */
[----:B------:R0:W-:Y:S04]  /*2cf70*/  STL.64 [R1+0x398], R22 ;  /* 0x0003981601007387 */ /* 0x0001e80000100a00 */
[----:B0-----:R-:W2:Y:S01]  /*2cf80*/  LDL.LU.64 R22, [R1+0x14a8] ;  /* 0x0014a80001167983 */ /* 0x001ea20000300a00 */
[----:B------:R-:W-:Y:S02]  /*2cf90*/  IMAD.MOV.U32 R19, RZ, RZ, R29 ;  /* 0x000000ffff137224 */ /* 0x000fe400078e001d */
[----:B------:R-:W-:-:S05]  /*2cfa0*/  IMAD.MOV.U32 R29, RZ, RZ, R20 ;  /* 0x000000ffff1d7224 */ /* 0x000fca00078e0014 */
        /* <DEDUP_REMOVED lines=12> */
[----:B0-----:R-:W2:Y:S02]  /*2d070*/  LDL.LU.64 R22, [R1+0x1478] ;  /* 0x0014780001167983 */ /* 0x001ea40000300a00 */
[----:B--2---:R-:W-:Y:S02]  /*2d080*/  HMMA.16816.F32 R20, R12, R22, R8 ;  /* 0x000000160c14723c */ /* 0x004fe40000001808 */
[----:B------:R-:W2:-:S15]  /*2d090*/  LDL.LU.64 R10, [R1+0x1470] ;  /* 0x00147000010a7983 */ /* 0x000e9e0000300a00 */
[----:B------:R-:W-:Y:S02]  /*2d0a0*/  NOP ;  /* 0x0000000000007918 */ /* 0x000fe40000000000 */
[----:B------:R-:W-:Y:S04]  /*2d0b0*/  STL.64 [R1+0x360], R20 ;  /* 0x0003601401007387 */ /* 0x000fe80000100a00 */
[----:B------:R0:W-:Y:S04]  /*2d0c0*/  STL.64 [R1+0x368], R22 ;  /* 0x0003681601007387 */ /* 0x0001e80000100a00 */
[----:B0-----:R-:W3:Y:S02]  /*2d0d0*/  LDL.LU.64 R22, [R1+0x1468] ;  /* 0x0014680001167983 */ /* 0x001ee40000300a00 */
[----:B---3--:R-:W-:-:S15]  /*2d0e0*/  HMMA.16816.F32 R16, R12, R22, R16 ;  /* 0x000000160c10723c */ /* 0x008fde0000001810 */
[----:B------:R-:W-:-:S04]  /*2d0f0*/  NOP ;  /* 0x0000000000007918 */ /* 0x000fc80000000000 */
[----:B------:R0:W-:Y:S04]  /*2d100*/  STL.64 [R1+0x350], R16 ;  /* 0x0003501001007387 */ /* 0x0001e80000100a00 */
[----:B------:R-:W-:Y:S01]  /*2d110*/  STL.64 [R1+0x358], R18 ;  /* 0x0003581201007387 */ /* 0x000fe20000100a00 */
[----:B0-----:R-:W-:Y:S02]  /*2d120*/  IMAD.MOV.U32 R17, RZ, RZ, R22 ;  /* 0x000000ffff117224 */ /* 0x001fe400078e0016 */
[----:B------:R-:W-:Y:S02]  /*2d130*/  IMAD.MOV.U32 R16, RZ, RZ, R23 ;  /* 0x000000ffff107224 */ /* 0x000fe400078e0017 */
[----:B------:R-:W2:Y:S04]  /*2d140*/  LDL.LU.64 R22, [R1+0x1460] ;  /* 0x0014600001167983 */ /* 0x000ea80000300a00 */
[----:B------:R-:W2:Y:S02]  /*2d150*/  LDL.LU.64 R20, [R1+0x1458] ;  /* 0x0014580001147983 */ /* 0x000ea40000300a00 */
[----:B--2---:R-:W-:Y:S02]  /*2d160*/  HMMA.16816.F32 R8, R12, R10, R20 ;  /* 0x0000000a0c08723c */ /* 0x004fe40000001814 */
[----:B------:R-:W2:Y:S04]  /*2d170*/  LDL.LU.64 R22, [R1+0x1450] ;  /* 0x0014500001167983 */ /* 0x000ea80000300a00 */
[----:B------:R-:W2:-:S13]  /*2d180*/  LDL.LU.64 R20, [R1+0x1448] ;  /* 0x0014480001147983 */ /* 0x000e9a0000300a00 */
[----:B------:R-:W-:Y:S04]  /*2d190*/  STL.64 [R1+0x340], R8 ;  /* 0x0003400801007387 */ /* 0x000fe80000100a00 */
[----:B------:R0:W-:Y:S04]  /*2d1a0*/  STL.64 [R1+0x348], R10 ;  /* 0x0003480a01007387 */ /* 0x0001e80000100a00 */
[----:B0-----:R-:W3:Y:S04]  /*2d1b0*/  LDL.LU.64 R10, [R1+0x1440] ;  /* 0x00144000010a7983 */ /* 0x001ee80000300a00 */
[----:B------:R-:W3:Y:S02]  /*2d1c0*/  LDL.LU.64 R8, [R1+0x1438] ;  /* 0x0014380001087983 */ /* 0x000ee40000300a00 */
[----:B---3--:R-:W-:Y:S02]  /*2d1d0*/  HMMA.16816.F32 R4, R12, R6, R8 ;  /* 0x000000060c04723c */ /* 0x008fe40000001808 */
[----:B------:R-:W3:Y:S04]  /*2d1e0*/  LDL.LU.64 R10, [R1+0x1430] ;  /* 0x00143000010a7983 */ /* 0x000ee80000300a00 */
[----:B------:R-:W4:-:S13]  /*2d1f0*/  LDL.LU.64 R8, [R1+0x1428] ;  /* 0x0014280001087983 */ /* 0x000f1a0000300a00 */
[----:B------:R-:W-:Y:S04]  /*2d200*/  STL.64 [R1+0x330], R4 ;  /* 0x0003300401007387 */ /* 0x000fe80000100a00 */
[----:B------:R0:W-:Y:S04]  /*2d210*/  STL.64 [R1+0x338], R6 ;  /* 0x0003380601007387 */ /* 0x0001e80000100a00 */
[----:B0-----:R-:W3:Y:S04]  /*2d220*/  LDL.LU.64 R6, [R1+0x1420] ;  /* 0x0014200001067983 */ /* 0x001ee80000300a00 */
[----:B------:R-:W3:Y:S04]  /*2d230*/  LDL.LU.64 R4, [R1+0x1418] ;  /* 0x0014180001047983 */ /* 0x000ee80000300a00 */
[----:B------:R-:W3:Y:S01]  /*2d240*/  LDL.LU.64 R24, [R1+0x3d8] ;  /* 0x0003d80001187983 */ /* 0x000ee20000300a00 */
[----:B--2---:R-:W-:-:S15]  /*2d250*/  HMMA.16816.F32 R20, R12, R26, R20 ;  /* 0x0000001a0c14723c */ /* 0x004fde0000001814 */
[----:B------:R-:W-:-:S04]  /*2d260*/  NOP ;  /* 0x0000000000007918 */ /* 0x000fc80000000000 */
[----:B------:R-:W-:Y:S04]  /*2d270*/  STL.64 [R1+0x2f0], R20 ;  /* 0x0002f01401007387 */ /* 0x000fe80000100a00 */
[----:B------:R-:W-:Y:S04]  /*2d280*/  STL.64 [R1+0x2f8], R22 ;  /* 0x0002f81601007387 */ /* 0x000fe80000100a00 */
[----:B------:R-:W-:Y:S04]  /*2d290*/  STL.64 [R1+0x1388], R26 ;  /* 0x0013881a01007387 */ /* 0x000fe80000100a00 */
[----:B---3--:R0:W-:Y:S04]  /*2d2a0*/  STL.64 [R1+0x1380], R24 ;  /* 0x0013801801007387 */ /* 0x0081e80000100a00 */
        /* <DEDUP_REMOVED lines=16> */
[----:B------:R-:W-:-:S02]  /*2d3b0*/  IMAD.MOV.U32 R13, RZ, RZ, R22 ;  /* 0x000000ffff0d7224 */ /* 0x000fc400078e0016 */
[----:B----4-:R-:W-:Y:S02]  /*2d3c0*/  IMAD.MOV.U32 R23, RZ, RZ, R8 ;  /* 0x000000ffff177224 */ /* 0x010fe400078e0008 */
[----:B------:R-:W-:Y:S01]  /*2d3d0*/  IMAD.MOV.U32 R22, RZ, RZ, R9 ;  /* 0x000000ffff167224 */ /* 0x000fe200078e0009 */
[----:B------:R-:W4:Y:S01]  /*2d3e0*/  LDL.LU R8, [R1+0x1d0] ;  /* 0x0001d00001087983 */ /* 0x000f220000300800 */
[----:B------:R-:W-:Y:S02]  /*2d3f0*/  IMAD.MOV.U32 R12, RZ, RZ, R20 ;  /* 0x000000ffff0c7224 */ /* 0x000fe400078e0014 */
[----:B------:R-:W-:Y:S01]  /*2d400*/  IMAD.MOV.U32 R21, RZ, RZ, R10 ;  /* 0x000000ffff157224 */ /* 0x000fe200078e000a */
[----:B------:R-:W4:Y:S01]  /*2d410*/  LDL.LU R9, [R1+0x1d4] ;  /* 0x0001d40001097983 */ /* 0x000f220000300800 */
[----:B------:R-:W-:-:S03]  /*2d420*/  IMAD.MOV.U32 R20, RZ, RZ, R11 ;  /* 0x000000ffff147224 */ /* 0x000fc600078e000b */
[----:B------:R-:W4:Y:S04]  /*2d430*/  LDL.LU R10, [R1+0x1d8] ;  /* 0x0001d800010a7983 */ /* 0x000f280000300800 */
[----:B------:R-:W4:Y:S04]  /*2d440*/  LDL.LU R11, [R1+0x1dc] ;  /* 0x0001dc00010b7983 */ /* 0x000f280000300800 */
[----:B---3--:R0:W-:Y:S04]  /*2d450*/  STL.64 [R1+0x13b8], R26 ;  /* 0x0013b81a01007387 */ /* 0x0081e80000100a00 */
[----:B--2---:R-:W-:Y:S04]  /*2d460*/  STL.64 [R1+0x13b0], R24 ;  /* 0x0013b01801007387 */ /* 0x004fe80000100a00 */
[----:B0-----:R-:W2:Y:S04]  /*2d470*/  LDL.LU.64 R26, [R1+0x38] ;  /* 0x00003800011a7983 */ /* 0x001ea80000300a00 */
[----:B--2---:R0:W-:Y:S04]  /*2d480*/  STL.64 [R1+0x13c8], R26 ;  /* 0x0013c81a01007387 */ /* 0x0041e80000100a00 */
[----:B0-----:R-:W2:Y:S04]  /*2d490*/  LDL.LU.64 R26, [R1+0x48] ;  /* 0x00004800011a7983 */ /* 0x001ea80000300a00 */
[----:B--2---:R0:W-:Y:S04]  /*2d4a0*/  STL.64 [R1+0x13e0], R26 ;  /* 0x0013e01a01007387 */ /* 0x0041e80000100a00 */
[----:B0-----:R-:W2:Y:S04]  /*2d4b0*/  LDL.LU.64 R26, [R1+0x58] ;  /* 0x00005800011a7983 */ /* 0x001ea80000300a00 */
[----:B--2---:R0:W-:Y:S04]  /*2d4c0*/  STL.64 [R1+0x13f8], R26 ;  /* 0x0013f81a01007387 */ /* 0x0041e80000100a00 */
[----:B0-----:R-:W4:Y:S04]  /*2d4d0*/  LDL.LU.64 R26, [R1+0x68] ;  /* 0x00006800011a7983 */ /* 0x001f280000300a00 */
[----:B------:R0:W-:Y:S04]  /*2d4e0*/  STL.64 [R1+0x12e0], R22 ;  /* 0x0012e01601007387 */ /* 0x0001e80000100a00 */
[----:B------:R1:W-:Y:S01]  /*2d4f0*/  STL.64 [R1+0x12d8], R20 ;  /* 0x0012d81401007387 */ /* 0x0003e20000100a00 */
[----:B0-----:R-:W-:Y:S01]  /*2d500*/  IMAD.MOV.U32 R22, RZ, RZ, R7 ;  /* 0x000000ffff167224 */ /* 0x001fe200078e0007 */
[----:B-1----:R-:W-:Y:S01]  /*2d510*/  MOV R20, R5 ;  /* 0x0000000500147202 */ /* 0x002fe20000000f00 */
[----:B------:R-:W-:Y:S01]  /*2d520*/  IMAD.MOV.U32 R23, RZ, RZ, R3 ;  /* 0x000000ffff177224 */ /* 0x000fe200078e0003 */
[----:B------:R-:W4:Y:S01]  /*2d530*/  LDL.LU R5, [R1+0x1410] ;  /* 0x0014100001057983 */ /* 0x000f220000300800 */
[----:B------:R-:W-:-:S03]  /*2d540*/  IMAD.MOV.U32 R21, RZ, RZ, R6 ;  /* 0x000000ffff157224 */ /* 0x000fc600078e0006 */
[----:B------:R-:W4:Y:S04]  /*2d550*/  LDL.LU R6, [R1+0x140c] ;  /* 0x00140c0001067983 */ /* 0x000f280000300800 */
[----:B------:R-:W4:Y:S04]  /*2d560*/  LDL.LU R7, [R1+0x1408] ;  /* 0x0014080001077983 */ /* 0x000f280000300800 */
        /* <DEDUP_REMOVED lines=8> */
[----:B0-----:R-:W3:Y:S01]  /*2d5f0*/  LDL.LU R22, [R1+0x1a8] ;  /* 0x0001a80001167983 */ /* 0x001ee20000300800 */
[----:B--2---:R-:W-:-:S03]  /*2d600*/  IMAD.MOV.U32 R23, RZ, RZ, R3 ;  /* 0x000000ffff177224 */ /* 0x004fc600078e0003 */
[----:B------:R-:W2:Y:S04]  /*2d610*/  LDL.LU R3, [R1+0x1400] ;  /* 0x0014000001037983 */ /* 0x000ea80000300800 */
[----:B---3--:R-:W-:Y:S04]  /*2d620*/  STL.64 [R1+0x13d8], R22 ;  /* 0x0013d81601007387 */ /* 0x008fe80000100a00 */
[----:B------:R0:W-:Y:S04]  /*2d630*/  STL.64 [R1+0x13d0], R20 ;  /* 0x0013d01401007387 */ /* 0x0001e80000100a00 */
[----:B0-----:R-:W3:Y:S04]  /*2d640*/  LDL.LU R20, [R1+0x1b0] ;  /* 0x0001b00001147983 */ /* 0x001ee80000300800 */
[----:B------:R-:W3:Y:S04]  /*2d650*/  LDL.LU R21, [R1+0x1b4] ;  /* 0x0001b40001157983 */ /* 0x000ee80000300800 */
[----:B------:R-:W2:Y:S04]  /*2d660*/  LDL.LU R22, [R1+0x1b8] ;  /* 0x0001b80001167983 */ /* 0x000ea80000300800 */
[----:B------:R-:W2:Y:S01]  /*2d670*/  LDL.LU R23, [R1+0x1bc] ;  /* 0x0001bc0001177983 */ /* 0x000ea20000300800 */
[----:B----4-:R-:W-:Y:S03]  /*2d680*/  HMMA.16816.F32 R8, R4, R26, R8 ;  /* 0x0000001a0408723c */ /* 0x010fe60000001808 */
[----:B--2---:R-:W-:Y:S04]  /*2d690*/  STL.64 [R1+0x13f0], R22 ;  /* 0x0013f01601007387 */ /* 0x004fe80000100a00 */
[----:B---3--:R0:W-:Y:S04]  /*2d6a0*/  STL.64 [R1+0x13e8], R20 ;  /* 0x0013e81401007387 */ /* 0x0081e80000100a00 */
[----:B0-----:R-:W2:Y:S04]  /*2d6b0*/  LDL.LU R20, [R1+0x1c0] ;  /* 0x0001c00001147983 */ /* 0x001ea80000300800 */
[----:B------:R-:W2:Y:S04]  /*2d6c0*/  LDL.LU R21, [R1+0x1c4] ;  /* 0x0001c40001157983 */ /* 0x000ea80000300800 */
[----:B------:R-:W2:Y:S04]  /*2d6d0*/  LDL.LU R22, [R1+0x1c8] ;  /* 0x0001c80001167983 */ /* 0x000ea80000300800 */
[----:B------:R-:W3:Y:S04]  /*2d6e0*/  LDL.LU.64 R16, [R1+0x3d0] ;  /* 0x0003d00001107983 */ /* 0x000ee80000300a00 */
[----:B------:R-:W-:Y:S04]  /*2d6f0*/  STL [R1+0x1204], R12 ;  /* 0x0012040c01007387 */ /* 0x000fe80000100800 */
[----:B------:R-:W-:Y:S04]  /*2d700*/  STL [R1+0x1200], R13 ;  /* 0x0012000d01007387 */ /* 0x000fe80000100800 */
[----:B------:R-:W4:Y:S04]  /*2d710*/  LDL.LU.64 R14, [R1+0x8] ;  /* 0x00000800010e7983 */ /* 0x000f280000300a00 */
[----:B------:R-:W-:Y:S04]  /*2d720*/  STL.64 [R1+0x2b0], R8 ;  /* 0x0002b00801007387 */ /* 0x000fe80000100a00 */
[----:B------:R0:W-:Y:S02]  /*2d730*/  STL.64 [R1+0x2b8], R10 ;  /* 0x0002b80a01007387 */ /* 0x0001e40000100a00 */
[----:B0-----:R-:W-:-:S02]  /*2d740*/  IMAD.MOV.U32 R11, RZ, RZ, R26 ;  /* 0x000000ffff0b7224 */ /* 0x001fc400078e001a */
[----:B------:R-:W-:Y:S02]  /*2d750*/  IMAD.MOV.U32 R10, RZ, RZ, R27 ;  /* 0x000000ffff0a7224 */ /* 0x000fe400078e001b */
[----:B------:R-:W2:Y:S01]  /*2d760*/  LDL.LU.64 R26, [R1+0x13f8] ;  /* 0x0013f800011a7983 */ /* 0x000ea20000300a00 */
[----:B------:R-:W-:-:S07]  /*2d770*/  IMAD.MOV.U32 R23, RZ, RZ, R3 ;  /* 0x000000ffff177224 */ /* 0x000fce00078e0003 */
        /* <DEDUP_REMOVED lines=32> */
[----:B------:R-:W2:Y:S04]  /*2d980*/  LDL.LU.64 R24, [R1+0x13a0] ;  /* 0x0013a00001187983 */ /* 0x000ea80000300a00 */
[----:B------:R0:W-:Y:S02]  /*2d990*/  STL.64 [R1+0x1300], R22 ;  /* 0x0013001601007387 */ /* 0x0001e40000100a00 */
[----:B0-----:R-:W-:-:S02]  /*2d9a0*/  IMAD.MOV.U32 R22, RZ, RZ, R18 ;  /* 0x000000ffff167224 */ /* 0x001fc400078e0012 */
[----:B------:R-:W-:-:S05]  /*2d9b0*/  IMAD.MOV.U32 R23, RZ, RZ, R13 ;  /* 0x000000ffff177224 */ /* 0x000fca00078e000d */
[----:B------:R0:W-:Y:S02]  /*2d9c0*/  STL.64 [R1+0x1318], R22 ;  /* 0x0013181601007387 */ /* 0x0001e40000100a00 */
[----:B0-----:R-:W-:Y:S02]  /*2d9d0*/  IMAD.MOV.U32 R22, RZ, RZ, R9 ;  /* 0x000000ffff167224 */ /* 0x001fe400078e0009 */
[----:B------:R-:W-:-:S05]  /*2d9e0*/  IMAD.MOV.U32 R23, RZ, RZ, R8 ;  /* 0x000000ffff177224 */ /* 0x000fca00078e0008 */
        /* <DEDUP_REMOVED lines=8> */
[----:B------:R-:W-:-:S02]  /*2da70*/  IMAD.MOV.U32 R9, RZ, RZ, R22 ;  /* 0x000000ffff097224 */ /* 0x000fc400078e0016 */
[----:B------:R-:W-:Y:S02]  /*2da80*/  IMAD.MOV.U32 R8, RZ, RZ, R23 ;  /* 0x000000ffff087224 */ /* 0x000fe400078e0017 */
[----:B------:R-:W-:Y:S02]  /*2da90*/  IMAD.MOV.U32 R22, RZ, RZ, R12 ;  /* 0x000000ffff167224 */ /* 0x000fe400078e000c */
[----:B------:R-:W-:Y:S02]  /*2daa0*/  IMAD.MOV.U32 R23, RZ, RZ, R3 ;  /* 0x000000ffff177224 */ /* 0x000fe400078e0003 */
[----:B----4-:R-:W-:Y:S02]  /*2dab0*/  IMAD.MOV.U32 R20, RZ, RZ, R14 ;  /* 0x000000ffff147224 */ /* 0x010fe400078e000e */
[----:B------:R-:W-:Y:S01]  /*2dac0*/  IMAD.MOV.U32 R3, RZ, RZ, R15 ;  /* 0x000000ffff037224 */ /* 0x000fe200078e000f */
[----:B------:R0:W-:Y:S02]  /*2dad0*/  STL.64 [R1+0x1348], R22 ;  /* 0x0013481601007387 */ /* 0x0001e40000100a00 */
[----:B0-----:R-:W-:-:S02]  /*2dae0*/  IMAD.MOV.U32 R23, RZ, RZ, R10 ;  /* 0x000000ffff177224 */ /* 0x001fc400078e000a */
[----:B------:R-:W-:Y:S01]  /*2daf0*/  IMAD.MOV.U32 R22, RZ, RZ, R11 ;  /* 0x000000ffff167224 */ /* 0x000fe200078e000b */
[----:B--2---:R-:W-:-:S15]  /*2db00*/  HMMA.16816.F32 R24, R4, R14, R24 ;  /* 0x0000000e0418723c */ /* 0x004fde0000001818 */
[----:B------:R-:W-:-:S04]  /*2db10*/  NOP ;  /* 0x0000000000007918 */ /* 0x000fc80000000000 */
[----:B------:R-:W-:Y:S02]  /*2db20*/  IMAD.MOV.U32 R14, RZ, RZ, R24 ;  /* 0x000000ffff0e7224 */ /* 0x000fe400078e0018 */
[----:B------:R-:W-:Y:S01]  /*2db30*/  IMAD.MOV.U32 R15, RZ, RZ, R26 ;  /* 0x000000ffff0f7224 */ /* 0x000fe200078e001a */
[----:B------:R-:W-:Y:S01]  /*2db40*/  STL.64 [R1+0x1c0], R24 ;  /* 0x0001c01801007387 */ /* 0x000fe20000100a00 */
[----:B------:R-:W-:-:S03]  /*2db50*/  IMAD.MOV.U32 R19, RZ, RZ, R27 ;  /* 0x000000ffff137224 */ /* 0x000fc600078e001b */
[----:B------:R0:W-:Y:S01]  /*2db60*/  STL.64 [R1+0x1c8], R26 ;  /* 0x0001c81a01007387 */ /* 0x0001e20000100a00 */
[----:B------:R-:W-:-:S03]  /*2db70*/  IMAD.MOV.U32 R18, RZ, RZ, R25 ;  /* 0x000000ffff127224 */ /* 0x000fc600078e0019 */
[----:B0-----:R-:W2:Y:S04]  /*2db80*/  LDL.LU.64 R26, [R1+0x1388] ;  /* 0x00138800011a7983 */ /* 0x001ea80000300a00 */
[----:B------:R-:W4:Y:S04]  /*2db90*/  LDL.LU.64 R24, [R1+0x1380] ;  /* 0x0013800001187983 */ /* 0x000f280000300a00 */
[----:B------:R0:W-:Y:S04]  /*2dba0*/  STL [R1+0x1214], R14 ;  /* 0x0012140e01007387 */ /* 0x0001e80000100800 */
[----:B------:R1:W-:Y:S01]  /*2dbb0*/  STL [R1+0x1210], R15 ;  /* 0x0012100f01007387 */ /* 0x0003e20000100800 */
[----:B0-----:R-:W-:-:S02]  /*2dbc0*/  IMAD.MOV.U32 R14, RZ, RZ, R9 ;  /* 0x000000ffff0e7224 */ /* 0x001fc400078e0009 */
[----:B-1----:R-:W-:Y:S02]  /*2dbd0*/  IMAD.MOV.U32 R15, RZ, RZ, R8 ;  /* 0x000000ffff0f7224 */ /* 0x002fe400078e0008 */
[----:B------:R-:W2:Y:S04]  /*2dbe0*/  LDL.LU R8, [R1+0x160] ;  /* 0x0001600001087983 */ /* 0x000ea80000300800 */
[----:B------:R-:W2:Y:S04]  /*2dbf0*/  LDL.LU R9, [R1+0x164] ;  /* 0x0001640001097983 */ /* 0x000ea80000300800 */
[----:B------:R-:W2:Y:S04]  /*2dc00*/  LDL.LU R10, [R1+0x168] ;  /* 0x00016800010a7983 */ /* 0x000ea80000300800 */
[----:B------:R-:W2:Y:S04]  /*2dc10*/  LDL.LU R11, [R1+0x16c] ;  /* 0x00016c00010b7983 */ /* 0x000ea80000300800 */
[----:B------:R0:W-:Y:S04]  /*2dc20*/  STL.64 [R1+0x12f8], R14 ;  /* 0x0012f80e01007387 */ /* 0x0001e80000100a00 */
[----:B------:R-:W2:Y:S04]  /*2dc30*/  LDL.LU R12, [R1+0x90] ;  /* 0x00009000010c7983 */ /* 0x000ea80000300800 */
[----:B------:R-:W2:Y:S04]  /*2dc40*/  LDL.LU R13, [R1+0x94] ;  /* 0x00009400010d7983 */ /* 0x000ea80000300800 */
[----:B0-----:R-:W2:Y:S01]  /*2dc50*/  LDL.LU R14, [R1+0x98] ;  /* 0x00009800010e7983 */ /* 0x001ea20000300800 */
[----:B------:R-:W-:-:S03]  /*2dc60*/  IMAD.MOV.U32 R15, RZ, RZ, R0 ;  /* 0x000000ffff0f7224 */ /* 0x000fc600078e0000 */
[----:B------:R-:W3:Y:S04]  /*2dc70*/  LDL.LU R0, [R1+0x1378] ;  /* 0x0013780001007983 */ /* 0x000ee80000300800 */
        /* <DEDUP_REMOVED lines=12> */
[----:B------:R-:W3:Y:S04]  /*2dd40*/  LDL.LU R0, [R1+0x1374] ;  /* 0x0013740001007983 */ /* 0x000ee80000300800 */
[----:B--2---:R-:W-:Y:S04]  /*2dd50*/  STL.64 [R1+0x1340], R14 ;  /* 0x0013400e01007387 */ /* 0x004fe80000100a00 */
[----:B------:R0:W-:Y:S04]  /*2dd60*/  STL.64 [R1+0x1338], R12 ;  /* 0x0013380c01007387 */ /* 0x0001e80000100a00 */
[----:B0-----:R-:W2:Y:S04]  /*2dd70*/  LDL.LU R12, [R1+0xc0] ;  /* 0x0000c000010c7983 */ /* 0x001ea80000300800 */
[----:B------:R-:W2:Y:S04]  /*2dd80*/  LDL.LU R13, [R1+0xc4] ;  /* 0x0000c400010d7983 */ /* 0x000ea80000300800 */
[----:B------:R-:W2:Y:S04]  /*2dd90*/  LDL.LU R14, [R1+0xc8] ;  /* 0x0000c800010e7983 */ /* 0x000ea80000300800 */
[----:B------:R-:W2:Y:S01]  /*2dda0*/  LDL.LU R15, [R1+0xcc] ;  /* 0x0000cc00010f7983 */ /* 0x000ea20000300800 */
[----:B------:R-:W-:Y:S03]  /*2ddb0*/  HMMA.16816.F32 R4, R4, R26, R8 ;  /* 0x0000001a0404723c */ /* 0x000fe60000001808 */
[----:B--2---:R-:W-:Y:S04]  /*2ddc0*/  STL.64 [R1+0x1358], R14 ;  /* 0x0013580e01007387 */ /* 0x004fe80000100a00 */
[----:B------:R0:W-:Y:S04]  /*2ddd0*/  STL.64 [R1+0x1350], R12 ;  /* 0x0013500c01007387 */ /* 0x0001e80000100a00 */
[----:B0-----:R-:W2:Y:S04]  /*2dde0*/  LDL.LU R12, [R1+0xd0] ;  /* 0x0000d000010c7983 */ /* 0x001ea80000300800 */
[----:B------:R-:W2:Y:S04]  /*2ddf0*/  LDL.LU R13, [R1+0xd4] ;  /* 0x0000d400010d7983 */ /* 0x000ea80000300800 */
[----:B------:R-:W2:Y:S01]  /*2de00*/  LDL.LU R14, [R1+0xd8] ;  /* 0x0000d800010e7983 */ /* 0x000ea20000300800 */
[----:B---3--:R-:W-:-:S03]  /*2de10*/  IMAD.MOV.U32 R15, RZ, RZ, R0 ;  /* 0x000000ffff0f7224 */ /* 0x008fc600078e0000 */
[----:B------:R-:W3:Y:S04]  /*2de20*/  LDL.LU R0, [R1+0x1370] ;  /* 0x0013700001007983 */ /* 0x000ee80000300800 */
[----:B------:R-:W-:Y:S04]  /*2de30*/  STL [R1+0x120c], R18 ;  /* 0x00120c1201007387 */ /* 0x000fe80000100800 */
[----:B------:R-:W-:Y:S04]  /*2de40*/  STL [R1+0x1208], R19 ;  /* 0x0012081301007387 */ /* 0x000fe80000100800 */
[----:B------:R-:W2:Y:S04]  /*2de50*/  LDL.LU.64 R10, [R1+0x1368] ;  /* 0x00136800010a7983 */ /* 0x000ea80000300a00 */
[----:B------:R-:W2:Y:S04]  /*2de60*/  LDL.LU.64 R8, [R1+0x1360] ;  /* 0x0013600001087983 */ /* 0x000ea80000300a00 */
[----:B------:R-:W-:Y:S04]  /*2de70*/  STL.64 [R1+0x130], R4 ;  /* 0x0001300401007387 */ /* 0x000fe80000100a00 */
[----:B------:R0:W-:Y:S02]  /*2de80*/  STL.64 [R1+0x138], R6 ;  /* 0x0001380601007387 */ /* 0x0001e40000100a00 */
[----:B0-----:R-:W-:-:S02]  /*2de90*/  IMAD.MOV.U32 R6, RZ, RZ, R20 ;  /* 0x000000ffff067224 */ /* 0x001fc400078e0014 */
[----:B--2---:R-:W-:Y:S01]  /*2dea0*/  HMMA.16816.F32 R20, R8, R22, R12 ;  /* 0x000000160814723c */ /* 0x004fe2000000180c */
[----:B------:R-:W2:Y:S04]  /*2deb0*/  LDL.LU.64 R14, [R1+0x1358] ;  /* 0x00135800010e7983 */ /* 0x000ea80000300a00 */
[----:B------:R-:W2:-:S14]  /*2dec0*/  LDL.LU.64 R12, [R1+0x1350] ;  /* 0x00135000010c7983 */ /* 0x000e9c0000300a00 */
        /* <DEDUP_REMOVED lines=27> */
[----:B------:R-:W2:Y:S01]  /*2e080*/  LDL.LU.64 R20, [R1+0x12e8] ;  /* 0x0012e80001147983 */ /* 0x000ea20000300a00 */
[----:B------:R-:W-:Y:S01]  /*2e090*/  IMAD.MOV.U32 R7, RZ, RZ, R3 ;  /* 0x000000ffff077224 */ /* 0x000fe200078e0003 */
[----:B--2---:R-:W-:Y:S02]  /*2e0a0*/  HMMA.16816.F32 R12, R8, R14, R20 ;  /* 0x0000000e080c723c */ /* 0x004fe40000001814 */
[----:B------:R-:W2:Y:S04]  /*2e0b0*/  LDL.LU.64 R22, [R1+0x12e0] ;  /* 0x0012e00001167983 */ /* 0x000ea80000300a00 */
[----:B------:R-:W2:-:S13]  /*2e0c0*/  LDL.LU.64 R20, [R1+0x12d8] ;  /* 0x0012d80001147983 */ /* 0x000e9a0000300a00 */
[----:B------:R0:W-:Y:S04]  /*2e0d0*/  STL.64 [R1+0x230], R12 ;  /* 0x0002300c01007387 */ /* 0x0001e80000100a00 */
[----:B------:R-:W-:Y:S01]  /*2e0e0*/  STL.64 [R1+0x238], R14 ;  /* 0x0002380e01007387 */ /* 0x000fe20000100a00 */
[----:B0-----:R-:W0:Y:S01]  /*2e0f0*/  LDC R12, c[0x0][0x3a8] ;  /* 0x0000ea00ff0c7b82 */ /* 0x001e220000000800 */
[----:B--2---:R-:W-:Y:S02]  /*2e100*/  HMMA.16816.F32 R4, R8, R6, R20 ;  /* 0x000000060804723c */ /* 0x004fe40000001814 */
[----:B------:R-:W2:Y:S04]  /*2e110*/  LDL.LU.64 R22, [R1+0x12d0] ;  /* 0x0012d00001167983 */ /* 0x000ea80000300a00 */
[----:B------:R-:W2:Y:S01]  /*2e120*/  LDL.LU.64 R20, [R1+0x12c8] ;  /* 0x0012c80001147983 */ /* 0x000ea20000300a00 */
[----:B0-----:R-:W-:-:S05]  /*2e130*/  SHF.L.U32 R12, R12, 0x7, RZ ;  /* 0x000000070c0c7819 */ /* 0x001fca00000006ff */
[----:B------:R-:W-:-:S05]  /*2e140*/  IMAD.SHL.U32 R12, R12, 0x2, RZ ;  /* 0x000000020c0c7824 */ /* 0x000fca00078e00ff */
[-C--:B----4-:R-:W-:Y:S01]  /*2e150*/  IADD3 R3, P0, PT, R24, R12.reuse, RZ ;  /* 0x0000000c18037210 */ /* 0x090fe20007f1e0ff */
[----:B------:R-:W-:Y:S01]  /*2e160*/  VIADD R2, R2, 0x1 ;  /* 0x0000000102027836 */ /* 0x000fe20000000000 */
[----:B------:R0:W-:Y:S04]  /*2e170*/  STL.64 [R1+0x250], R4 ;  /* 0x0002500401007387 */ /* 0x0001e80000100a00 */
[----:B------:R1:W-:Y:S04]  /*2e180*/  STL.64 [R1+0x258], R6 ;  /* 0x0002580601007387 */ /* 0x0003e80000100a00 */
[----:B------:R-:W-:Y:S04]  /*2e190*/  STL [R1+0x1218], R7 ;  /* 0x0012180701007387 */ /* 0x000fe80000100800 */
[----:B------:R-:W-:Y:S01]  /*2e1a0*/  STL [R1+0x121c], R3 ;  /* 0x00121c0301007387 */ /* 0x000fe20000100800 */
[----:B0-----:R-:W-:Y:S01]  /*2e1b0*/  IADD3 R4, P1, PT, R16, R12, RZ ;  /* 0x0000000c10047210 */ /* 0x001fe20007f3e0ff */
[----:B---3--:R-:W-:-:S04]  /*2e1c0*/  IMAD.X R5, R25, 0x1, R0, P0 ;  /* 0x0000000119057824 */ /* 0x008fc800000e0600 */
[----:B------:R0:W-:Y:S04]  /*2e1d0*/  STL [R1+0x1220], R4 ;  /* 0x0012200401007387 */ /* 0x0001e80000100800 */
[----:B------:R3:W-:Y:S04]  /*2e1e0*/  STL [R1+0x1224], R5 ;  /* 0x0012240501007387 */ /* 0x0007e80000100800 */
[----:B------:R-:W-:Y:S01]  /*2e1f0*/  STL [R1+0x5c8], R2 ;  /* 0x0005c80201007387 */ /* 0x000fe20000100800 */
[----:B-1----:R-:W-:-:S03]  /*2e200*/  IMAD.X R6, R17, 0x1, R0, P1 ;  /* 0x0000000111067824 */ /* 0x002fc600008e0600 */
[----:B------:R-:W4:Y:S04]  /*2e210*/  LDL.LU R24, [R1+0x107c] ;  /* 0x00107c0001187983 */ /* 0x000f280000300800 */
[----:B------:R-:W4:Y:S04]  /*2e220*/  LDL.LU R17, [R1+0x1064] ;  /* 0x0010640001117983 */ /* 0x000f280000300800 */
        /* <DEDUP_REMOVED lines=11> */
[----:B------:R0:W-:Y:S01]  /*2e2e0*/  STL [R1+0x1228], R6 ;  /* 0x0012280601007387 */ /* 0x0001e20000100800 */
[----:B---3--:R-:W1:Y:S03]  /*2e2f0*/  LDC R5, c[0x0][0x3a8] ;  /* 0x0000ea00ff057b82 */ /* 0x008e660000000800 */
[----:B0-----:R-:W3:Y:S01]  /*2e300*/  LDL.LU R6, [R1+0x105c] ;  /* 0x00105c0001067983 */ /* 0x001ee20000300800 */
[----:B--2---:R-:W-:-:S15]  /*2e310*/  HMMA.16816.F32 R20, R8, R26, R20 ;  /* 0x0000001a0814723c */ /* 0x004fde0000001814 */
[----:B------:R-:W-:-:S04]  /*2e320*/  NOP ;  /* 0x0000000000007918 */ /* 0x000fc80000000000 */
[----:B------:R-:W-:Y:S01]  /*2e330*/  STL.64 [R1+0x240], R20 ;  /* 0x0002401401007387 */ /* 0x000fe20000100a00 */
[----:B------:R-:W-:-:S03]  /*2e340*/  IMAD.MOV.U32 R9, RZ, RZ, R22 ;  /* 0x000000ffff097224 */ /* 0x000fc600078e0016 */
[----:B------:R0:W-:Y:S01]  /*2e350*/  STL.64 [R1+0x248], R22 ;  /* 0x0002481601007387 */ /* 0x0001e20000100a00 */
[----:B------:R-:W-:-:S03]  /*2e360*/  IMAD.MOV.U32 R11, RZ, RZ, R23 ;  /* 0x000000ffff0b7224 */ /* 0x000fc600078e0017 */
[----:B0-----:R-:W2:Y:S04]  /*2e370*/  LDL.LU R22, [R1+0x1074] ;  /* 0x0010740001167983 */ /* 0x001ea80000300800 */
[----:B------:R-:W2:Y:S04]  /*2e380*/  LDL.LU R23, [R1+0x106c] ;  /* 0x00106c0001177983 */ /* 0x000ea80000300800 */
[----:B------:R-:W2:Y:S01]  /*2e390*/  LDL.LU R29, [R1+0x1050] ;  /* 0x00105000011d7983 */ /* 0x000ea20000300800 */
[----:B------:R-:W-:-:S03]  /*2e3a0*/  IMAD.MOV.U32 R10, RZ, RZ, R21 ;  /* 0x000000ffff0a7224 */ /* 0x000fc600078e0015 */
[----:B------:R-:W2:Y:S01]  /*2e3b0*/  LDL.LU R25, [R1+0x1024] ;  /* 0x0010240001197983 */ /* 0x000ea20000300800 */
[----:B------:R-:W-:-:S03]  /*2e3c0*/  IMAD.MOV.U32 R21, RZ, RZ, R2 ;  /* 0x000000ffff157224 */ /* 0x000fc600078e0002 */
[----:B------:R-:W2:Y:S01]  /*2e3d0*/  LDL.LU R2, [R1+0x1048] ;  /* 0x0010480001027983 */ /* 0x000ea20000300800 */
[----:B-1----:R-:W-:Y:S02]  /*2e3e0*/  IMAD.SHL.U32 R5, R5, 0x80, RZ ;  /* 0x0000008005057824 */ /* 0x002fe400078e00ff */
[----:B------:R-:W-:Y:S02]  /*2e3f0*/  IMAD.MOV.U32 R8, RZ, RZ, R20 ;  /* 0x000000ffff087224 */ /* 0x000fe400078e0014 */
[----:B------:R-:W-:-:S03]  /*2e400*/  IMAD.SHL.U32 R5, R5, 0x2, RZ ;  /* 0x0000000205057824 */ /* 0x000fc600078e00ff */
[----:B------:R-:W-:Y:S04]  /*2e410*/  STL [R1+0x1238], R8 ;  /* 0x0012380801007387 */ /* 0x000fe80000100800 */
[----:B------:R-:W-:Y:S01]  /*2e420*/  STL [R1+0x1234], R9 ;  /* 0x0012340901007387 */ /* 0x000fe20000100800 */
[----:B----4-:R-:W-:-:S03]  /*2e430*/  IADD3 R24, P5, PT, R24, R5, RZ ;  /* 0x0000000518187210 */ /* 0x010fc60007fbe0ff */
[----:B------:R-:W-:Y:S04]  /*2e440*/  STL [R1+0x1230], R10 ;  /* 0x0012300a01007387 */ /* 0x000fe80000100800 */
[----:B------:R-:W-:Y:S01]  /*2e450*/  STL [R1+0x122c], R11 ;  /* 0x00122c0b01007387 */ /* 0x000fe20000100800 */
[----:B------:R-:W-:-:S03]  /*2e460*/  IADD3 R17, P2, PT, R17, R5, RZ ;  /* 0x0000000511117210 */ /* 0x000fc60007f5e0ff */
[----:B------:R0:W-:Y:S01]  /*2e470*/  STL [R1+0x107c], R24 ;  /* 0x00107c1801007387 */ /* 0x0001e20000100800 */
[-C--:B------:R-:W-:Y:S01]  /*2e480*/  IADD3 R4, P4, PT, R4, R5.reuse, RZ ;  /* 0x0000000504047210 */ /* 0x080fe20007f9e0ff */
[--C-:B------:R-:W-:Y:S02]  /*2e490*/  IMAD.X R3, R3, 0x1, R0.reuse, P5 ;  /* 0x0000000103037824 */ /* 0x100fe400028e0600 */
[----:B0-----:R-:W4:Y:S04]  /*2e4a0*/  LDL.LU R24, [R1+0x101c] ;  /* 0x00101c0001187983 */ /* 0x001f280000300800 */
[----:B------:R0:W-:Y:S01]  /*2e4b0*/  STL [R1+0x1064], R17 ;  /* 0x0010641101007387 */ /* 0x0001e20000100800 */
[-C--:B---3--:R-:W-:Y:S02]  /*2e4c0*/  IADD3 R6, P3, PT, R6, R5.reuse, RZ ;  /* 0x0000000506067210 */ /* 0x088fe40007f7e0ff */
[-C--:B------:R-:W-:Y:S01]  /*2e4d0*/  IADD3 R7, P5, PT, R7, R5.reuse, RZ ;  /* 0x0000000507077210 */ /* 0x080fe20007fbe0ff */
[--C-:B------:R-:W-:Y:S01]  /*2e4e0*/  IMAD.X R14, R14, 0x1, R0.reuse, P2 ;  /* 0x000000010e0e7824 */ /* 0x100fe200010e0600 */
[-C--:B------:R-:W-:Y:S01]  /*2e4f0*/  IADD3 R13, P2, PT, R13, R5.reuse, RZ ;  /* 0x000000050d0d7210 */ /* 0x080fe20007f5e0ff */
[----:B------:R-:W-:Y:S01]  /*2e500*/  IMAD.X R12, R12, 0x1, R0, P3 ;  /* 0x000000010c0c7824 */ /* 0x000fe200018e0600 */
[----:B------:R-:W-:-:S02]  /*2e510*/  IADD3 R28, P3, PT, R28, R5, RZ ;  /* 0x000000051c1c7210 */ /* 0x000fc40007f7e0ff */
[----:B------:R-:W-:Y:S02]  /*2e520*/  ISETP.NE.U32.AND P0, PT, R21, UR6, PT ;  /* 0x0000000615007c0c */ /* 0x000fe4000bf05070 */
[-C--:B--2---:R-:W-:Y:S02]  /*2e530*/  IADD3 R22, P6, PT, R22, R5.reuse, RZ ;  /* 0x0000000516167210 */ /* 0x084fe40007fde0ff */
[----:B------:R-:W-:-:S03]  /*2e540*/  IADD3 R23, P1, PT, R23, R5, RZ ;  /* 0x0000000517177210 */ /* 0x000fc60007f3e0ff */
[----:B------:R-:W-:Y:S04]  /*2e550*/  STL [R1+0x1074], R22 ;  /* 0x0010741601007387 */ /* 0x000fe80000100800 */
[----:B0-----:R-:W2:Y:S04]  /*2e560*/  LDL.LU R17, [R1+0x1040] ;  /* 0x0010400001117983 */ /* 0x001ea80000300800 */
[----:B------:R-:W-:Y:S01]  /*2e570*/  STL [R1+0x106c], R23 ;  /* 0x00106c1701007387 */ /* 0x000fe20000100800 */
[----:B------:R-:W-:-:S03]  /*2e580*/  IMAD.X R16, R16, 0x1, R0, P1 ;  /* 0x0000000110107824 */ /* 0x000fc600008e0600 */
[----:B------:R-:W-:Y:S01]  /*2e590*/  STL [R1+0x105c], R6 ;  /* 0x00105c0601007387 */ /* 0x000fe20000100800 */
[----:B------:R-:W-:-:S03]  /*2e5a0*/  IMAD.X R19, R19, 0x1, R0, P6 ;  /* 0x0000000113137824 */ /* 0x000fc600030e0600 */
[----:B------:R-:W-:Y:S04]  /*2e5b0*/  STL [R1+0x1054], R4 ;  /* 0x0010540401007387 */ /* 0x000fe80000100800 */
[----:B------:R-:W-:Y:S04]  /*2e5c0*/  STL [R1+0x1078], R3 ;  /* 0x0010780301007387 */ /* 0x000fe80000100800 */
[----:B------:R-:W-:Y:S04]  /*2e5d0*/  STL [R1+0x104c], R7 ;  /* 0x00104c0701007387 */ /* 0x000fe80000100800 */
[----:B------:R0:W-:Y:S04]  /*2e5e0*/  STL [R1+0x1068], R16 ;  /* 0x0010681001007387 */ /* 0x0001e80000100800 */
[----:B------:R-:W-:Y:S01]  /*2e5f0*/  STL [R1+0x1070], R19 ;  /* 0x0010701301007387 */ /* 0x000fe20000100800 */
[----:B------:R-:W-:-:S02]  /*2e600*/  IADD3 R18, P6, PT, R18, R5, RZ ;  /* 0x0000000512127210 */ /* 0x000fc40007fde0ff */
[----:B------:R-:W-:Y:S01]  /*2e610*/  IADD3 R15, P1, PT, R15, R5, RZ ;  /* 0x000000050f0f7210 */ /* 0x000fe20007f3e0ff */
[----:B0-----:R-:W3:Y:S04]  /*2e620*/  LDL.LU R16, [R1+0x1014] ;  /* 0x0010140001107983 */ /* 0x001ee80000300800 */
[----:B------:R-:W-:Y:S04]  /*2e630*/  STL [R1+0x1044], R18 ;  /* 0x0010441201007387 */ /* 0x000fe80000100800 */
[----:B------:R-:W-:Y:S04]  /*2e640*/  STL [R1+0x103c], R15 ;  /* 0x00103c0f01007387 */ /* 0x000fe80000100800 */
[----:B------:R-:W-:Y:S04]  /*2e650*/  STL [R1+0x1060], R14 ;  /* 0x0010600e01007387 */ /* 0x000fe80000100800 */
[----:B------:R0:W-:Y:S01]  /*2e660*/  STL [R1+0x102c], R28 ;  /* 0x00102c1c01007387 */ /* 0x0001e20000100800 */
[----:B------:R-:W-:-:S03]  /*2e670*/  IMAD.X R29, R29, 0x1, R0, P4 ;  /* 0x000000011d1d7824 */ /* 0x000fc600020e0600 */
[----:B------:R-:W-:Y:S01]  /*2e680*/  STL [R1+0x1034], R13 ;  /* 0x0010340d01007387 */ /* 0x000fe20000100800 */
[-C--:B------:R-:W-:Y:S01]  /*2e690*/  IADD3 R25, P4, PT, R25, R5.reuse, RZ ;  /* 0x0000000519197210 */ /* 0x080fe20007f9e0ff */
[----:B------:R-:W-:Y:S02]  /*2e6a0*/  IMAD.X R2, R2, 0x1, R0, P5 ;  /* 0x0000000102027824 */ /* 0x000fe400028e0600 */
[----:B0-----:R-:W3:Y:S04]  /*2e6b0*/  LDL.LU R28, [R1+0x1038] ;  /* 0x00103800011c7983 */ /* 0x001ee80000300800 */
[----:B------:R-:W-:Y:S04]  /*2e6c0*/  STL [R1+0x1058], R12 ;  /* 0x0010580c01007387 */ /* 0x000fe80000100800 */
[----:B------:R-:W3:Y:S04]  /*2e6d0*/  LDL.LU R11, [R1+0x100c] ;  /* 0x00100c00010b7983 */ /* 0x000ee80000300800 */
[----:B------:R-:W-:Y:S04]  /*2e6e0*/  STL [R1+0x1050], R29 ;  /* 0x0010501d01007387 */ /* 0x000fe80000100800 */
[----:B------:R-:W3:Y:S04]  /*2e6f0*/  LDL.LU R10, [R1+0x1030] ;  /* 0x00103000010a7983 */ /* 0x000ee80000300800 */
[----:B------:R-:W-:Y:S04]  /*2e700*/  STL [R1+0x1024], R25 ;  /* 0x0010241901007387 */ /* 0x000fe80000100800 */
[----:B------:R-:W3:Y:S04]  /*2e710*/  LDL.LU R9, [R1+0x1004] ;  /* 0x0010040001097983 */ /* 0x000ee80000300800 */
[----:B------:R0:W-:Y:S04]  /*2e720*/  STL [R1+0x1048], R2 ;  /* 0x0010480201007387 */ /* 0x0001e80000100800 */
[----:B------:R-:W3:Y:S04]  /*2e730*/  LDL.LU R8, [R1+0x1028] ;  /* 0x0010280001087983 */ /* 0x000ee80000300800 */
[----:B------:R-:W3:Y:S04]  /*2e740*/  LDL.LU R26, [R1+0xffc] ;  /* 0x000ffc00011a7983 */ /* 0x000ee80000300800 */
[----:B------:R-:W3:Y:S04]  /*2e750*/  LDL.LU R27, [R1+0x1020] ;  /* 0x00102000011b7983 */ /* 0x000ee80000300800 */
[----:B------:R-:W3:Y:S04]  /*2e760*/  LDL.LU R20, [R1+0xff4] ;  /* 0x000ff40001147983 */ /* 0x000ee80000300800 */
[----:B------:R-:W3:Y:S04]  /*2e770*/  LDL.LU R21, [R1+0x1018] ;  /* 0x0010180001157983 */ /* 0x000ee80000300800 */
[----:B0-----:R-:W3:Y:S01]  /*2e780*/  LDL.LU R2, [R1+0xfec] ;  /* 0x000fec0001027983 */ /* 0x001ee20000300800 */
[----:B----4-:R-:W-:-:S03]  /*2e790*/  IADD3 R24, P5, PT, R24, R5, RZ ;  /* 0x0000000518187210 */ /* 0x010fc60007fbe0ff */
[----:B------:R-:W4:Y:S04]  /*2e7a0*/  LDL.LU R22, [R1+0x1010] ;  /* 0x0010100001167983 */ /* 0x000f280000300800 */
[----:B------:R-:W4:Y:S04]  /*2e7b0*/  LDL.LU R23, [R1+0xfe4] ;  /* 0x000fe40001177983 */ /* 0x000f280000300800 */
[----:B------:R0:W-:Y:S04]  /*2e7c0*/  STL [R1+0x101c], R24 ;  /* 0x00101c1801007387 */ /* 0x0001e80000100800 */
[----:B0-----:R-:W4:Y:S04]  /*2e7d0*/  LDL.LU R24, [R1+0x1008] ;  /* 0x0010080001187983 */ /* 0x001f280000300800 */
[----:B------:R-:W4:Y:S04]  /*2e7e0*/  LDL.LU R6, [R1+0xfdc] ;  /* 0x000fdc0001067983 */ /* 0x000f280000300800 */
[----:B------:R-:W4:Y:S04]  /*2e7f0*/  LDL.LU R4, [R1+0x1000] ;  /* 0x0010000001047983 */ /* 0x000f280000300800 */
[----:B------:R-:W4:Y:S01]  /*2e800*/  LDL.LU R3, [R1+0xfd4] ;  /* 0x000fd40001037983 */ /* 0x000f220000300800 */
[----:B--2---:R-:W-:-:S05]  /*2e810*/  IMAD.X R17, R17, 0x1, R0, P6 ;  /* 0x0000000111117824 */ /* 0x004fca00030e0600 */
[----:B------:R0:W-:Y:S04]  /*2e820*/  STL [R1+0x1040], R17 ;  /* 0x0010401101007387 */ /* 0x0001e80000100800 */
[----:B------:R-:W2:Y:S04]  /*2e830*/  LDL.LU R7, [R1+0xff8] ;  /* 0x000ff80001077983 */ /* 0x000ea80000300800 */
[----:B------:R-:W2:Y:S04]  /*2e840*/  LDL.LU R19, [R1+0xfcc] ;  /* 0x000fcc0001137983 */ /* 0x000ea80000300800 */
[----:B------:R-:W2:Y:S04]  /*2e850*/  LDL.LU R18, [R1+0xff0] ;  /* 0x000ff00001127983 */ /* 0x000ea80000300800 */
[----:B0-----:R-:W2:Y:S04]  /*2e860*/  LDL.LU R17, [R1+0xfc4] ;  /* 0x000fc40001117983 */ /* 0x001ea80000300800 */
[----:B------:R-:W2:Y:S04]  /*2e870*/  LDL.LU R15, [R1+0xfe8] ;  /* 0x000fe800010f7983 */ /* 0x000ea80000300800 */
[----:B------:R-:W2:Y:S01]  /*2e880*/  LDL.LU R14, [R1+0xfbc] ;  /* 0x000fbc00010e7983 */ /* 0x000ea20000300800 */
[----:B---3--:R-:W-:-:S03]  /*2e890*/  IADD3 R16, P6, PT, R16, R5, RZ ;  /* 0x0000000510107210 */ /* 0x008fc60007fde0ff */
[----:B------:R-:W3:Y:S04]  /*2e8a0*/  LDL.LU R13, [R1+0xfe0] ;  /* 0x000fe000010d7983 */ /* 0x000ee80000300800 */
[----:B------:R0:W-:Y:S04]  /*2e8b0*/  STL [R1+0x1014], R16 ;  /* 0x0010141001007387 */ /* 0x0001e80000100800 */
[----:B------:R-:W3:Y:S04]  /*2e8c0*/  LDL.LU R12, [R1+0xfb4] ;  /* 0x000fb400010c7983 */ /* 0x000ee80000300800 */
[----:B0-----:R-:W3:Y:S01]  /*2e8d0*/  LDL.LU R16, [R1+0xfd8] ;  /* 0x000fd80001107983 */ /* 0x001ee20000300800 */
[----:B------:R-:W-:-:S03]  /*2e8e0*/  IMAD.X R28, R28, 0x1, R0, P1 ;  /* 0x000000011c1c7824 */ /* 0x000fc600008e0600 */
[----:B------:R-:W3:Y:S04]  /*2e8f0*/  LDL.LU R29, [R1+0xfac] ;  /* 0x000fac00011d7983 */ /* 0x000ee80000300800 */
[----:B------:R-:W3:Y:S01]  /*2e900*/  LDL.LU R25, [R1+0xfd0] ;  /* 0x000fd00001197983 */ /* 0x000ee20000300800 */
[----:B------:R-:W-:-:S03]  /*2e910*/  IADD3 R11, P1, PT, R11, R5, RZ ;  /* 0x000000050b0b7210 */ /* 0x000fc60007f3e0ff */
[----:B------:R0:W-:Y:S01]  /*2e920*/  STL [R1+0x1038], R28 ;  /* 0x0010381c01007387 */ /* 0x0001e20000100800 */
[--C-:B------:R-:W-:Y:S01]  /*2e930*/  IMAD.X R10, R10, 0x1, R0.reuse, P2 ;  /* 0x000000010a0a7824 */ /* 0x100fe200010e0600 */
[-C--:B------:R-:W-:Y:S01]  /*2e940*/  IADD3 R9, P2, PT, R9, R5.reuse, RZ ;  /* 0x0000000509097210 */ /* 0x080fe20007f5e0ff */
[--C-:B------:R-:W-:Y:S01]  /*2e950*/  IMAD.X R8, R8, 0x1, R0.reuse, P3 ;  /* 0x0000000108087824 */ /* 0x100fe200018e0600 */
[----:B------:R-:W-:Y:S01]  /*2e960*/  IADD3 R26, P3, PT, R26, R5, RZ ;  /* 0x000000051a1a7210 */ /* 0x000fe20007f7e0ff */
[----:B0-----:R-:W3:Y:S04]  /*2e970*/  LDL.LU R28, [R1+0xfa4] ;  /* 0x000fa400011c7983 */ /* 0x001ee80000300800 */
[----:B------:R-:W-:Y:S01]  /*2e980*/  STL [R1+0x100c], R11 ;  /* 0x00100c0b01007387 */ /* 0x000fe20000100800 */
[----:B------:R-:W-:-:S02]  /*2e990*/  IMAD.X R27, R27, 0x1, R0, P4 ;  /* 0x000000011b1b7824 */ /* 0x000fc400020e0600 */
[----:B------:R-:W-:Y:S01]  /*2e9a0*/  IMAD.X R21, R21, 0x1, R0, P5 ;  /* 0x0000000115157824 */ /* 0x000fe200028e0600 */
[----:B------:R-:W-:Y:S01]  /*2e9b0*/  STL [R1+0x1030], R10 ;  /* 0x0010300a01007387 */ /* 0x000fe20000100800 */
[----:B------:R-:W-:-:S03]  /*2e9c0*/  IADD3 R2, P5, PT, R2, R5, RZ ;  /* 0x0000000502027210 */ /* 0x000fc60007fbe0ff */
[----:B------:R-:W-:Y:S01]  /*2e9d0*/  STL [R1+0x1004], R9 ;  /* 0x0010040901007387 */ /* 0x000fe20000100800 */
[----:B------:R-:W-:-:S03]  /*2e9e0*/  IADD3 R20, P4, PT, R20, R5, RZ ;  /* 0x0000000514147210 */ /* 0x000fc60007f9e0ff */
[----:B------:R-:W-:Y:S04]  /*2e9f0*/  STL [R1+0x1028], R8 ;  /* 0x0010280801007387 */ /* 0x000fe80000100800 */
[----:B------:R-:W-:Y:S04]  /*2ea00*/  STL [R1+0xffc], R26 ;  /* 0x000ffc1a01007387 */ /* 0x000fe80000100800 */
[----:B------:R-:W-:Y:S04]  /*2ea10*/  STL [R1+0x1020], R27 ;  /* 0x0010201b01007387 */ /* 0x000fe80000100800 */
[----:B------:R0:W-:Y:S04]  /*2ea20*/  STL [R1+0xfec], R2 ;  /* 0x000fec0201007387 */ /* 0x0001e80000100800 */
[----:B------:R-:W-:Y:S04]  /*2ea30*/  STL [R1+0xff4], R20 ;  /* 0x000ff41401007387 */ /* 0x000fe80000100800 */
[----:B0-----:R-:W3:Y:S01]  /*2ea40*/  LDL.LU R2, [R1+0xfc8] ;  /* 0x000fc80001027983 */ /* 0x001ee20000300800 */
[----:B----4-:R-:W-:-:S02]  /*2ea50*/  IMAD.X R24, R24, 0x1, R0, P1 ;  /* 0x0000000118187824 */ /* 0x010fc400008e0600 */
[----:B------:R-:W-:Y:S01]  /*2ea60*/  IMAD.X R22, R22, 0x1, R0, P6 ;  /* 0x0000000116167824 */ /* 0x000fe200030e0600 */
[-C--:B------:R-:W-:Y:S01]  /*2ea70*/  IADD3 R23, P6, PT, R23, R5.reuse, RZ ;  /* 0x0000000517177210 */ /* 0x080fe20007fde0ff */
[----:B------:R-:W-:Y:S01]  /*2ea80*/  STL [R1+0x1018], R21 ;  /* 0x0010181501007387 */ /* 0x000fe20000100800 */
[----:B------:R-:W-:-:S03]  /*2ea90*/  IADD3 R6, P1, PT, R6, R5, RZ ;  /* 0x0000000506067210 */ /* 0x000fc60007f3e0ff */
[----:B------:R0:W-:Y:S01]  /*2eaa0*/  STL [R1+0x1008], R24 ;  /* 0x0010081801007387 */ /* 0x0001e20000100800 */
[----:B------:R-:W-:-:S03]  /*2eab0*/  IMAD.X R4, R4, 0x1, R0, P2 ;  /* 0x0000000104047824 */ /* 0x000fc600010e0600 */
[----:B------:R-:W-:Y:S01]  /*2eac0*/  STL [R1+0x1010], R22 ;  /* 0x0010101601007387 */ /* 0x000fe20000100800 */
[----:B------:R-:W-:-:S03]  /*2ead0*/  IADD3 R3, P2, PT, R3, R5, RZ ;  /* 0x0000000503037210 */ /* 0x000fc60007f5e0ff */
[----:B0-----:R-:W4:Y:S04]  /*2eae0*/  LDL.LU R24, [R1+0xf9c] ;  /* 0x000f9c0001187983 */ /* 0x001f280000300800 */
[----:B------:R-:W-:Y:S04]  /*2eaf0*/  STL [R1+0xfe4], R23 ;  /* 0x000fe41701007387 */ /* 0x000fe80000100800 */
[----:B------:R-:W-:Y:S04]  /*2eb00*/  STL [R1+0xfdc], R6 ;  /* 0x000fdc0601007387 */ /* 0x000fe80000100800 */
[----:B------:R-:W-:Y:S04]  /*2eb10*/  STL [R1+0x1000], R4 ;  /* 0x0010000401007387 */ /* 0x000fe80000100800 */
[----:B------:R-:W-:Y:S01]  /*2eb20*/  STL [R1+0xfd4], R3 ;  /* 0x000fd40301007387 */ /* 0x000fe20000100800 */
[----:B--2---:R-:W-:-:S02]  /*2eb30*/  IMAD.X R7, R7, 0x1, R0, P3 ;  /* 0x0000000107077824 */ /* 0x004fc400018e0600 */
[--C-:B------:R-:W-:Y:S01]  /*2eb40*/  IMAD.X R18, R18, 0x1, R0.reuse, P4 ;  /* 0x0000000112127824 */ /* 0x100fe200020e0600 */
[-C--:B------:R-:W-:Y:S02]  /*2eb50*/  IADD3 R19, P3, PT, R19, R5.reuse, RZ ;  /* 0x0000000513137210 */ /* 0x080fe40007f7e0ff */
[----:B------:R-:W-:Y:S01]  /*2eb60*/  STL [R1+0xff8], R7 ;  /* 0x000ff80701007387 */ /* 0x000fe20000100800 */
[----:B------:R-:W-:Y:S01]  /*2eb70*/  IADD3 R17, P4, PT, R17, R5, RZ ;  /* 0x0000000511117210 */ /* 0x000fe20007f9e0ff */
[----:B------:R-:W-:-:S04]  /*2eb80*/  IMAD.X R15, R15, 0x1, R0, P5 ;  /* 0x000000010f0f7824 */ /* 0x000fc800028e0600 */
[----:B------:R0:W-:Y:S04]  /*2eb90*/  STL [R1+0xfc4], R17 ;  /* 0x000fc41101007387 */ /* 0x0001e80000100800 */
[----:B------:R-:W-:Y:S01]  /*2eba0*/  STL [R1+0xfcc], R19 ;  /* 0x000fcc1301007387 */ /* 0x000fe20000100800 */
[-C--:B------:R-:W-:Y:S01]  /*2ebb0*/  IADD3 R14, P5, PT, R14, R5.reuse, RZ ;  /* 0x000000050e0e7210 */ /* 0x080fe20007fbe0ff */
[--C-:B---3--:R-:W-:Y:S01]  /*2ebc0*/  IMAD.X R13, R13, 0x1, R0.reuse, P6 ;  /* 0x000000010d0d7824 */ /* 0x108fe200030e0600 */
[----:B------:R-:W-:Y:S01]  /*2ebd0*/  IADD3 R12, P6, PT, R12, R5, RZ ;  /* 0x000000050c0c7210 */ /* 0x000fe20007fde0ff */
[----:B0-----:R-:W2:Y:S04]  /*2ebe0*/  LDL.LU R17, [R1+0xfc0] ;  /* 0x000fc00001117983 */ /* 0x001ea80000300800 */
[----:B------:R-:W-:Y:S01]  /*2ebf0*/  STL [R1+0xff0], R18 ;  /* 0x000ff01201007387 */ /* 0x000fe20000100800 */
[----:B------:R-:W-:-:S03]  /*2ec00*/  IMAD.X R16, R16, 0x1, R0, P1 ;  /* 0x0000000110107824 */ /* 0x000fc600008e0600 */
[----:B------:R-:W-:Y:S04]  /*2ec10*/  STL [R1+0xfe8], R15 ;  /* 0x000fe80f01007387 */ /* 0x000fe80000100800 */
[----:B------:R-:W-:Y:S04]  /*2ec20*/  STL [R1+0xfbc], R14 ;  /* 0x000fbc0e01007387 */ /* 0x000fe80000100800 */
[----:B------:R0:W-:Y:S01]  /*2ec30*/  STL [R1+0xfd8], R16 ;  /* 0x000fd81001007387 */ /* 0x0001e20000100800 */
[----:B------:R-:W-:-:S03]  /*2ec40*/  IADD3 R29, P1, PT, R29, R5, RZ ;  /* 0x000000051d1d7210 */ /* 0x000fc60007f3e0ff */
[----:B------:R-:W-:Y:S01]  /*2ec50*/  STL [R1+0xfe0], R13 ;  /* 0x000fe00d01007387 */ /* 0x000fe20000100800 */
[----:B------:R-:W-:-:S03]  /*2ec60*/  IMAD.X R25, R25, 0x1, R0, P2 ;  /* 0x0000000119197824 */ /* 0x000fc600010e0600 */
[----:B0-----:R-:W3:Y:S04]  /*2ec70*/  LDL.LU R16, [R1+0xf94] ;  /* 0x000f940001107983 */ /* 0x001ee80000300800 */
[----:B------:R-:W-:Y:S04]  /*2ec80*/  STL [R1+0xfb4], R12 ;  /* 0x000fb40c01007387 */ /* 0x000fe80000100800 */
[----:B------:R-:W3:Y:S04]  /*2ec90*/  LDL.LU R11, [R1+0xfb8] ;  /* 0x000fb800010b7983 */ /* 0x000ee80000300800 */
[----:B------:R-:W-:Y:S01]  /*2eca0*/  STL [R1+0xfac], R29 ;  /* 0x000fac1d01007387 */ /* 0x000fe20000100800 */
[----:B------:R-:W-:-:S03]  /*2ecb0*/  IADD3 R28, P2, PT, R28, R5, RZ ;  /* 0x000000051c1c7210 */ /* 0x000fc60007f5e0ff */
        /* <DEDUP_REMOVED lines=9> */
[----:B0-----:R-:W3:Y:S04]  /*2ed50*/  LDL.LU R28, [R1+0xf98] ;  /* 0x000f9800011c7983 */ /* 0x001ee80000300800 */
[----:B------:R-:W3:Y:S04]  /*2ed60*/  LDL.LU R22, [R1+0xf6c] ;  /* 0x000f6c0001167983 */ /* 0x000ee80000300800 */
[----:B------:R-:W3:Y:S01]  /*2ed70*/  LDL.LU R23, [R1+0xf90] ;  /* 0x000f900001177983 */ /* 0x000ee20000300800 */
[----:B------:R-:W-:-:S05]  /*2ed80*/  IMAD.X R2, R2, 0x1, R0, P3 ;  /* 0x0000000102027824 */ /* 0x000fca00018e0600 */
[----:B------:R0:W-:Y:S04]  /*2ed90*/  STL [R1+0xfc8], R2 ;  /* 0x000fc80201007387 */ /* 0x0001e80000100800 */
[----:B0-----:R-:W3:Y:S01]  /*2eda0*/  LDL.LU R2, [R1+0xf64] ;  /* 0x000f640001027983 */ /* 0x001ee20000300800 */
[----:B----4-:R-:W-:-:S03]  /*2edb0*/  IADD3 R24, P3, PT, R24, R5, RZ ;  /* 0x0000000518187210 */ /* 0x010fc60007f7e0ff */
[----:B------:R-:W4:Y:S04]  /*2edc0*/  LDL.LU R6, [R1+0xf88] ;  /* 0x000f880001067983 */ /* 0x000f280000300800 */
[----:B------:R-:W4:Y:S04]  /*2edd0*/  LDL.LU R4, [R1+0xf5c] ;  /* 0x000f5c0001047983 */ /* 0x000f280000300800 */
[----:B------:R-:W4:Y:S04]  /*2ede0*/  LDL.LU R3, [R1+0xf80] ;  /* 0x000f800001037983 */ /* 0x000f280000300800 */
[----:B------:R0:W-:Y:S04]  /*2edf0*/  STL [R1+0xf9c], R24 ;  /* 0x000f9c1801007387 */ /* 0x0001e80000100800 */
[----:B------:R-:W4:Y:S04]  /*2ee00*/  LDL.LU R7, [R1+0xf54] ;  /* 0x000f540001077983 */ /* 0x000f280000300800 */
[----:B------:R-:W4:Y:S04]  /*2ee10*/  LDL.LU R19, [R1+0xf78] ;  /* 0x000f780001137983 */ /* 0x000f280000300800 */
[----:B------:R-:W4:Y:S04]  /*2ee20*/  LDL.LU R18, [R1+0xf4c] ;  /* 0x000f4c0001127983 */ /* 0x000f280000300800 */
[----:B0-----:R-:W4:Y:S04]  /*2ee30*/  LDL.LU R24, [R1+0xf70] ;  /* 0x000f700001187983 */ /* 0x001f280000300800 */
[----:B------:R-:W4:Y:S04]  /*2ee40*/  LDL.LU R15, [R1+0xf44] ;  /* 0x000f4400010f7983 */ /* 0x000f280000300800 */
[----:B------:R-:W4:Y:S04]  /*2ee50*/  LDL.LU R14, [R1+0xf68] ;  /* 0x000f6800010e7983 */ /* 0x000f280000300800 */
[----:B------:R-:W4:Y:S01]  /*2ee60*/  LDL.LU R13, [R1+0xf3c] ;  /* 0x000f3c00010d7983 */ /* 0x000f220000300800 */
[----:B--2---:R-:W-:-:S05]  /*2ee70*/  IMAD.X R17, R17, 0x1, R0, P4 ;  /* 0x0000000111117824 */ /* 0x004fca00020e0600 */
[----:B------:R0:W-:Y:S04]  /*2ee80*/  STL [R1+0xfc0], R17 ;  /* 0x000fc01101007387 */ /* 0x0001e80000100800 */
[----:B------:R-:W2:Y:S04]  /*2ee90*/  LDL.LU R12, [R1+0xf60] ;  /* 0x000f6000010c7983 */ /* 0x000ea80000300800 */
[----:B0-----:R-:W2:Y:S01]  /*2eea0*/  LDL.LU R17, [R1+0xf34] ;  /* 0x000f340001117983 */ /* 0x001ea20000300800 */
[----:B---3--:R-:W-:-:S03]  /*2eeb0*/  IADD3 R16, P4, PT, R16, R5, RZ ;  /* 0x0000000510107210 */ /* 0x008fc60007f9e0ff */
[----:B------:R-:W3:Y:S04]  /*2eec0*/  LDL.LU R29, [R1+0xf58] ;  /* 0x000f5800011d7983 */ /* 0x000ee80000300800 */
[----:B------:R-:W3:Y:S01]  /*2eed0*/  LDL.LU R25, [R1+0xf2c] ;  /* 0x000f2c0001197983 */ /* 0x000ee20000300800 */
[----:B------:R-:W-:-:S03]  /*2eee0*/  IMAD.X R11, R11, 0x1, R0, P5 ;  /* 0x000000010b0b7824 */ /* 0x000fc600028e0600 */
[----:B------:R0:W-:Y:S01]  /*2eef0*/  STL [R1+0xf94], R16 ;  /* 0x000f941001007387 */ /* 0x0001e20000100800 */
[-C--:B------:R-:W-:Y:S01]  /*2ef00*/  IADD3 R10, P5, PT, R10, R5.reuse, RZ ;  /* 0x000000050a0a7210 */ /* 0x080fe20007fbe0ff */
[--C-:B------:R-:W-:Y:S01]  /*2ef10*/  IMAD.X R9, R9, 0x1, R0.reuse, P6 ;  /* 0x0000000109097824 */ /* 0x100fe200030e0600 */
[-C--:B------:R-:W-:Y:S01]  /*2ef20*/  IADD3 R8, P6, PT, R8, R5.reuse, RZ ;  /* 0x0000000508087210 */ /* 0x080fe20007fde0ff */
[----:B------:R-:W-:Y:S01]  /*2ef30*/  IMAD.X R26, R26, 0x1, R0, P1 ;  /* 0x000000011a1a7824 */ /* 0x000fe200008e0600 */
[----:B0-----:R-:W3:Y:S04]  /*2ef40*/  LDL.LU R16, [R1+0xf50] ;  /* 0x000f500001107983 */ /* 0x001ee80000300800 */
[----:B------:R-:W-:Y:S01]  /*2ef50*/  STL [R1+0xfb8], R11 ;  /* 0x000fb80b01007387 */ /* 0x000fe20000100800 */
[----:B------:R-:W-:-:S03]  /*2ef60*/  IADD3 R27, P1, PT, R27, R5, RZ ;  /* 0x000000051b1b7210 */ /* 0x000fc60007f3e0ff */
[----:B------:R-:W-:Y:S01]  /*2ef70*/  STL [R1+0xf8c], R10 ;  /* 0x000f8c0a01007387 */ /* 0x000fe20000100800 */
[----:B------:R-:W-:-:S03]  /*2ef80*/  IMAD.X R28, R28, 0x1, R0, P3 ;  /* 0x000000011c1c7824 */ /* 0x000fc600018e0600 */
[----:B------:R-:W-:Y:S01]  /*2ef90*/  STL [R1+0xfb0], R9 ;  /* 0x000fb00901007387 */ /* 0x000fe20000100800 */
[----:B------:R-:W-:-:S03]  /*2efa0*/  IADD3.X R20, PT, PT, R20, R0, RZ, P2, !PT ;  /* 0x0000000014147210 */ /* 0x000fc600017fe4ff */
[----:B------:R-:W-:Y:S04]  /*2efb0*/  STL [R1+0xf84], R8 ;  /* 0x000f840801007387 */ /* 0x000fe80000100800 */
[----:B------:R-:W-:Y:S04]  /*2efc0*/  STL [R1+0xfa8], R26 ;  /* 0x000fa81a01007387 */ /* 0x000fe80000100800 */
[----:B------:R-:W-:Y:S04]  /*2efd0*/  STL [R1+0xf7c], R27 ;  /* 0x000f7c1b01007387 */ /* 0x000fe80000100800 */
[----:B------:R0:W-:Y:S04]  /*2efe0*/  STL [R1+0xf98], R28 ;  /* 0x000f981c01007387 */ /* 0x0001e80000100800 */
[----:B------:R-:W-:Y:S01]  /*2eff0*/  STL [R1+0xfa0], R20 ;  /* 0x000fa01401007387 */ /* 0x000fe20000100800 */
[-C--:B------:R-:W-:Y:S01]  /*2f000*/  IADD3 R21, P2, PT, R21, R5.reuse, RZ ;  /* 0x0000000515157210 */ /* 0x080fe20007f5e0ff */
[----:B------:R-:W-:Y:S01]  /*2f010*/  IMAD.X R23, R23, 0x1, R0, P4 ;  /* 0x0000000117177824 */ /* 0x000fe200020e0600 */
[-C--:B------:R-:W-:Y:S01]  /*2f020*/  IADD3 R22, P3, PT, R22, R5.reuse, RZ ;  /* 0x0000000516167210 */ /* 0x080fe20007f7e0ff */
[----:B0-----:R-:W3:Y:S01]  /*2f030*/  LDL.LU R28, [R1+0xf24] ;  /* 0x000f2400011c7983 */ /* 0x001ee20000300800 */
[----:B------:R-:W-:-:S03]  /*2f040*/  IADD3 R2, P4, PT, R2, R5, RZ ;  /* 0x0000000502027210 */ /* 0x000fc60007f9e0ff */
[----:B------:R-:W-:Y:S04]  /*2f050*/  STL [R1+0xf74], R21 ;  /* 0x000f741501007387 */ /* 0x000fe80000100800 */
[----:B------:R0:W-:Y:S04]  /*2f060*/  STL [R1+0xf64], R2 ;  /* 0x000f640201007387 */ /* 0x0001e80000100800 */
[----:B------:R-:W-:Y:S04]  /*2f070*/  STL [R1+0xf6c], R22 ;  /* 0x000f6c1601007387 */ /* 0x000fe80000100800 */
[----:B0-----:R-:W3:Y:S01]  /*2f080*/  LDL.LU R2, [R1+0xf48] ;  /* 0x000f480001027983 */ /* 0x001ee20000300800 */
[--C-:B----4-:R-:W-:Y:S01]  /*2f090*/  IMAD.X R6, R6, 0x1, R0.reuse, P5 ;  /* 0x0000000106067824 */ /* 0x110fe200028e0600 */
[-C--:B------:R-:W-:Y:S01]  /*2f0a0*/  IADD3 R4, P5, PT, R4, R5.reuse, RZ ;  /* 0x0000000504047210 */ /* 0x080fe20007fbe0ff */
[--C-:B------:R-:W-:Y:S01]  /*2f0b0*/  IMAD.X R3, R3, 0x1, R0.reuse, P6 ;  /* 0x0000000103037824 */ /* 0x100fe200030e0600 */
[----:B------:R-:W-:Y:S01]  /*2f0c0*/  IADD3 R7, P6, PT, R7, R5, RZ ;  /* 0x0000000507077210 */ /* 0x000fe20007fde0ff */
[----:B------:R-:W-:Y:S01]  /*2f0d0*/  STL [R1+0xf90], R23 ;  /* 0x000f901701007387 */ /* 0x000fe20000100800 */
[----:B------:R-:W-:-:S03]  /*2f0e0*/  IMAD.X R24, R24, 0x1, R0, P2 ;  /* 0x0000000118187824 */ /* 0x000fc600010e0600 */
[----:B------:R-:W-:Y:S01]  /*2f0f0*/  STL [R1+0xf88], R6 ;  /* 0x000f880601007387 */ /* 0x000fe20000100800 */
[----:B------:R-:W-:-:S03]  /*2f100*/  IMAD.X R19, R19, 0x1, R0, P1 ;  /* 0x0000000113137824 */ /* 0x000fc600008e0600 */
[----:B------:R-:W-:Y:S01]  /*2f110*/  STL [R1+0xf5c], R4 ;  /* 0x000f5c0401007387 */ /* 0x000fe20000100800 */
[----:B------:R-:W-:-:S03]  /*2f120*/  IADD3 R18, P1, PT, R18, R5, RZ ;  /* 0x0000000512127210 */ /* 0x000fc60007f3e0ff */
[----:B------:R-:W-:Y:S04]  /*2f130*/  STL [R1+0xf80], R3 ;  /* 0x000f800301007387 */ /* 0x000fe80000100800 */
        /* <DEDUP_REMOVED lines=9> */
[----:B------:R-:W-:Y:S01]  /*2f1d0*/  STL [R1+0xf68], R14 ;  /* 0x000f680e01007387 */ /* 0x000fe20000100800 */
[--C-:B--2---:R-:W-:Y:S01]  /*2f1e0*/  IMAD.X R12, R12, 0x1, R0.reuse, P4 ;  /* 0x000000010c0c7824 */ /* 0x104fe200020e0600 */
[-C--:B------:R-:W-:Y:S01]  /*2f1f0*/  IADD3 R17, P4, PT, R17, R5.reuse, RZ ;  /* 0x0000000511117210 */ /* 0x080fe20007f9e0ff */
[----:B---3--:R-:W-:Y:S01]  /*2f200*/  IMAD.X R29, R29, 0x1, R0, P5 ;  /* 0x000000011d1d7824 */ /* 0x008fe200028e0600 */
[----:B------:R-:W-:-:S03]  /*2f210*/  IADD3 R25, P5, PT, R25, R5, RZ ;  /* 0x0000000519197210 */ /* 0x000fc60007fbe0ff */
[----:B------:R0:W-:Y:S04]  /*2f220*/  STL [R1+0xf34], R17 ;  /* 0x000f341101007387 */ /* 0x0001e80000100800 */
[----:B------:R-:W-:Y:S04]  /*2f230*/  STL [R1+0xf3c], R13 ;  /* 0x000f3c0d01007387 */ /* 0x000fe80000100800 */
[----:B0-----:R-:W2:Y:S04]  /*2f240*/  LDL.LU R17, [R1+0xf40] ;  /* 0x000f400001117983 */ /* 0x001ea80000300800 */
[----:B------:R-:W-:Y:S01]  /*2f250*/  STL [R1+0xf60], R12 ;  /* 0x000f600c01007387 */ /* 0x000fe20000100800 */
[----:B------:R-:W-:-:S03]  /*2f260*/  IMAD.X R16, R16, 0x1, R0, P6 ;  /* 0x0000000110107824 */ /* 0x000fc600030e0600 */
        /* <DEDUP_REMOVED lines=14> */
[----:B------:R-:W-:-:S05]  /*2f350*/  IADD3 R28, P6, PT, R28, R5, RZ ;  /* 0x000000051c1c7210 */ /* 0x000fca0007fde0ff */
[----:B------:R0:W-:Y:S04]  /*2f360*/  STL [R1+0xf24], R28 ;  /* 0x000f241c01007387 */ /* 0x0001e80000100800 */
[----:B0-----:R-:W3:Y:S04]  /*2f370*/  LDL.LU R28, [R1+0xf10] ;  /* 0x000f1000011c7983 */ /* 0x001ee80000300800 */
[----:B------:R-:W3:Y:S01]  /*2f380*/  LDL.LU R6, [R1+0xee4] ;  /* 0x000ee40001067983 */ /* 0x000ee20000300800 */
[----:B------:R-:W-:-:S03]  /*2f390*/  IMAD.X R2, R2, 0x1, R0, P1 ;  /* 0x0000000102027824 */ /* 0x000fc600008e0600 */
[----:B------:R-:W3:Y:S04]  /*2f3a0*/  LDL.LU R4, [R1+0xf08] ;  /* 0x000f080001047983 */ /* 0x000ee80000300800 */
[----:B------:R-:W3:Y:S04]  /*2f3b0*/  LDL.LU R3, [R1+0xedc] ;  /* 0x000edc0001037983 */ /* 0x000ee80000300800 */
[----:B------:R0:W-:Y:S04]  /*2f3c0*/  STL [R1+0xf48], R2 ;  /* 0x000f480201007387 */ /* 0x0001e80000100800 */
[----:B------:R-:W3:Y:S04]  /*2f3d0*/  LDL.LU R7, [R1+0xf00] ;  /* 0x000f000001077983 */ /* 0x000ee80000300800 */
[----:B------:R-:W3:Y:S04]  /*2f3e0*/  LDL.LU R19, [R1+0xed4] ;  /* 0x000ed40001137983 */ /* 0x000ee80000300800 */
[----:B------:R-:W3:Y:S04]  /*2f3f0*/  LDL.LU R18, [R1+0xef8] ;  /* 0x000ef80001127983 */ /* 0x000ee80000300800 */
[----:B0-----:R-:W3:Y:S04]  /*2f400*/  LDL.LU R2, [R1+0xecc] ;  /* 0x000ecc0001027983 */ /* 0x001ee80000300800 */
[----:B------:R-:W3:Y:S04]  /*2f410*/  LDL.LU R15, [R1+0xef0] ;  /* 0x000ef000010f7983 */ /* 0x000ee80000300800 */
[----:B------:R-:W3:Y:S04]  /*2f420*/  LDL.LU R14, [R1+0xec4] ;  /* 0x000ec400010e7983 */ /* 0x000ee80000300800 */
[----:B------:R-:W3:Y:S01]  /*2f430*/  LDL.LU R13, [R1+0xee8] ;  /* 0x000ee800010d7983 */ /* 0x000ee20000300800 */
[----:B----4-:R-:W-:-:S05]  /*2f440*/  IADD3 R24, P1, PT, R24, R5, RZ ;  /* 0x0000000518187210 */ /* 0x010fca0007f3e0ff */
[----:B------:R0:W-:Y:S04]  /*2f450*/  STL [R1+0xf1c], R24 ;  /* 0x000f1c1801007387 */ /* 0x0001e80000100800 */
[----:B------:R-:W4:Y:S04]  /*2f460*/  LDL.LU R12, [R1+0xebc] ;  /* 0x000ebc00010c7983 */ /* 0x000f280000300800 */
[----:B0-----:R-:W4:Y:S04]  /*2f470*/  LDL.LU R24, [R1+0xee0] ;  /* 0x000ee00001187983 */ /* 0x001f280000300800 */
[----:B------:R-:W4:Y:S04]  /*2f480*/  LDL.LU R29, [R1+0xeb4] ;  /* 0x000eb400011d7983 */ /* 0x000f280000300800 */
[----:B------:R-:W4:Y:S01]  /*2f490*/  LDL.LU R25, [R1+0xed8] ;  /* 0x000ed80001197983 */ /* 0x000f220000300800 */
[--C-:B--2---:R-:W-:Y:S01]  /*2f4a0*/  IMAD.X R17, R17, 0x1, R0.reuse, P2 ;  /* 0x0000000111117824 */ /* 0x104fe200010e0600 */
[----:B---3--:R-:W-:Y:S01]  /*2f4b0*/  IADD3 R11, P2, PT, R11, R5, RZ ;  /* 0x000000050b0b7210 */ /* 0x008fe20007f5e0ff */
[----:B------:R-:W-:-:S03]  /*2f4c0*/  IMAD.X R10, R10, 0x1, R0, P3 ;  /* 0x000000010a0a7824 */ /* 0x000fc600018e0600 */
[----:B------:R0:W-:Y:S01]  /*2f4d0*/  STL [R1+0xf40], R17 ;  /* 0x000f401101007387 */ /* 0x0001e20000100800 */
[-C--:B------:R-:W-:Y:S01]  /*2f4e0*/  IADD3 R9, P3, PT, R9, R5.reuse, RZ ;  /* 0x0000000509097210 */ /* 0x080fe20007f7e0ff */
[--C-:B------:R-:W-:Y:S01]  /*2f4f0*/  IMAD.X R8, R8, 0x1, R0.reuse, P4 ;  /* 0x0000000108087824 */ /* 0x100fe200020e0600 */
[-C--:B------:R-:W-:Y:S01]  /*2f500*/  IADD3 R26, P4, PT, R26, R5.reuse, RZ ;  /* 0x000000051a1a7210 */ /* 0x080fe20007f9e0ff */
[--C-:B------:R-:W-:Y:S02]  /*2f510*/  IMAD.X R27, R27, 0x1, R0.reuse, P5 ;  /* 0x000000011b1b7824 */ /* 0x100fe400028e0600 */
[----:B------:R-:W-:Y:S01]  /*2f520*/  IMAD.X R21, R21, 0x1, R0, P6 ;  /* 0x0000000115157824 */ /* 0x000fe200030e0600 */
[----:B0-----:R-:W2:Y:S04]  /*2f530*/  LDL.LU R17, [R1+0xeac] ;  /* 0x000eac0001117983 */ /* 0x001ea80000300800 */
[----:B------:R-:W-:Y:S04]  /*2f540*/  STL [R1+0xf14], R11 ;  /* 0x000f140b01007387 */ /* 0x000fe80000100800 */
        /* <DEDUP_REMOVED lines=8> */
[----:B------:R-:W-:Y:S01]  /*2f5d0*/  STL [R1+0xefc], R20 ;  /* 0x000efc1401007387 */ /* 0x000fe20000100800 */
[----:B------:R-:W-:-:S03]  /*2f5e0*/  IMAD.X R22, R22, 0x1, R0, P1 ;  /* 0x0000000116167824 */ /* 0x000fc600008e0600 */
[----:B0-----:R-:W3:Y:S01]  /*2f5f0*/  LDL.LU R16, [R1+0xed0] ;  /* 0x000ed00001107983 */ /* 0x001ee20000300800 */
[----:B------:R-:W-:-:S03]  /*2f600*/  IMAD.X R28, R28, 0x1, R0, P2 ;  /* 0x000000011c1c7824 */ /* 0x000fc600010e0600 */
[----:B------:R-:W-:Y:S01]  /*2f610*/  STL [R1+0xf20], R21 ;  /* 0x000f201501007387 */ /* 0x000fe20000100800 */
[----:B------:R-:W-:-:S03]  /*2f620*/  IADD3 R23, P1, PT, R23, R5, RZ ;  /* 0x0000000517177210 */ /* 0x000fc60007f3e0ff */
[----:B------:R0:W-:Y:S04]  /*2f630*/  STL [R1+0xf10], R28 ;  /* 0x000f101c01007387 */ /* 0x0001e80000100800 */
[----:B------:R-:W-:Y:S01]  /*2f640*/  STL [R1+0xf18], R22 ;  /* 0x000f181601007387 */ /* 0x000fe20000100800 */
[-C--:B------:R-:W-:Y:S01]  /*2f650*/  IADD3 R6, P2, PT, R6, R5.reuse, RZ ;  /* 0x0000000506067210 */ /* 0x080fe20007f5e0ff */
[--C-:B------:R-:W-:Y:S01]  /*2f660*/  IMAD.X R4, R4, 0x1, R0.reuse, P3 ;  /* 0x0000000104047824 */ /* 0x100fe200018e0600 */
[-C--:B------:R-:W-:Y:S01]  /*2f670*/  IADD3 R3, P3, PT, R3, R5.reuse, RZ ;  /* 0x0000000503037210 */ /* 0x080fe20007f7e0ff */
[--C-:B------:R-:W-:Y:S02]  /*2f680*/  IMAD.X R7, R7, 0x1, R0.reuse, P4 ;  /* 0x0000000107077824 */ /* 0x100fe400020e0600 */
[----:B------:R-:W-:Y:S01]  /*2f690*/  IMAD.X R18, R18, 0x1, R0, P5 ;  /* 0x0000000112127824 */ /* 0x000fe200028e0600 */
[----:B0-----:R-:W3:Y:S04]  /*2f6a0*/  LDL.LU R28, [R1+0xea4] ;  /* 0x000ea400011c7983 */ /* 0x001ee80000300800 */
        /* <DEDUP_REMOVED lines=10> */
[--C-:B------:R-:W-:Y:S01]  /*2f750*/  IMAD.X R15, R15, 0x1, R0.reuse, P6 ;  /* 0x000000010f0f7824 */ /* 0x100fe200030e0600 */
[-C--:B------:R-:W-:Y:S01]  /*2f760*/  IADD3 R14, P6, PT, R14, R5.reuse, RZ ;  /* 0x000000050e0e7210 */ /* 0x080fe20007fde0ff */
[----:B------:R-:W-:Y:S01]  /*2f770*/  IMAD.X R13, R13, 0x1, R0, P1 ;  /* 0x000000010d0d7824 */ /* 0x000fe200008e0600 */
[----:B------:R-:W-:Y:S01]  /*2f780*/  STL [R1+0xef8], R18 ;  /* 0x000ef81201007387 */ /* 0x000fe20000100800 */
[----:B----4-:R-:W-:-:S03]  /*2f790*/  IADD3 R12, P1, PT, R12, R5, RZ ;  /* 0x000000050c0c7210 */ /* 0x010fc60007f3e0ff */
[----:B------:R-:W-:Y:S01]  /*2f7a0*/  STL [R1+0xef0], R15 ;  /* 0x000ef00f01007387 */ /* 0x000fe20000100800 */
[----:B------:R-:W-:-:S03]  /*2f7b0*/  IMAD.X R24, R24, 0x1, R0, P2 ;  /* 0x0000000118187824 */ /* 0x000fc600010e0600 */
[----:B------:R-:W-:Y:S01]  /*2f7c0*/  STL [R1+0xec4], R14 ;  /* 0x000ec40e01007387 */ /* 0x000fe20000100800 */
[-C--:B------:R-:W-:Y:S01]  /*2f7d0*/  IADD3 R29, P2, PT, R29, R5.reuse, RZ ;  /* 0x000000051d1d7210 */ /* 0x080fe20007f5e0ff */
[----:B------:R-:W-:Y:S02]  /*2f7e0*/  IMAD.X R25, R25, 0x1, R0, P3 ;  /* 0x0000000119197824 */ /* 0x000fe400018e0600 */
[----:B------:R0:W-:Y:S04]  /*2f7f0*/  STL [R1+0xee0], R24 ;  /* 0x000ee01801007387 */ /* 0x0001e80000100800 */
[----:B------:R-:W-:Y:S04]  /*2f800*/  STL [R1+0xee8], R13 ;  /* 0x000ee80d01007387 */ /* 0x000fe80000100800 */
[----:B0-----:R-:W4:Y:S04]  /*2f810*/  LDL.LU R24, [R1+0xe9c] ;  /* 0x000e9c0001187983 */ /* 0x001f280000300800 */
[----:B------:R-:W-:Y:S04]  /*2f820*/  STL [R1+0xebc], R12 ;  /* 0x000ebc0c01007387 */ /* 0x000fe80000100800 */
[----:B------:R-:W4:Y:S04]  /*2f830*/  LDL.LU R11, [R1+0xec0] ;  /* 0x000ec000010b7983 */ /* 0x000f280000300800 */
[----:B------:R-:W-:Y:S04]  /*2f840*/  STL [R1+0xeb4], R29 ;  /* 0x000eb41d01007387 */ /* 0x000fe80000100800 */
[----:B------:R-:W4:Y:S04]  /*2f850*/  LDL.LU R10, [R1+0xe94] ;  /* 0x000e9400010a7983 */ /* 0x000f280000300800 */
[----:B------:R-:W-:Y:S04]  /*2f860*/  STL [R1+0xed8], R25 ;  /* 0x000ed81901007387 */ /* 0x000fe80000100800 */
[----:B------:R-:W4:Y:S01]  /*2f870*/  LDL.LU R9, [R1+0xeb8] ;  /* 0x000eb80001097983 */ /* 0x000f220000300800 */
[----:B--2---:R-:W-:-:S05]  /*2f880*/  IADD3 R17, P3, PT, R17, R5, RZ ;  /* 0x0000000511117210 */ /* 0x004fca0007f7e0ff */
[----:B------:R0:W-:Y:S04]  /*2f890*/  STL [R1+0xeac], R17 ;  /* 0x000eac1101007387 */ /* 0x0001e80000100800 */
[----:B------:R-:W2:Y:S04]  /*2f8a0*/  LDL.LU R8, [R1+0xe8c] ;  /* 0x000e8c0001087983 */ /* 0x000ea80000300800 */
[----:B------:R-:W2:Y:S04]  /*2f8b0*/  LDL.LU R26, [R1+0xeb0] ;  /* 0x000eb000011a7983 */ /* 0x000ea80000300800 */
[----:B------:R-:W2:Y:S04]  /*2f8c0*/  LDL.LU R27, [R1+0xe84] ;  /* 0x000e8400011b7983 */ /* 0x000ea80000300800 */
[----:B------:R-:W2:Y:S04]  /*2f8d0*/  LDL.LU R20, [R1+0xea8] ;  /* 0x000ea80001147983 */ /* 0x000ea80000300800 */
[----:B------:R-:W2:Y:S04]  /*2f8e0*/  LDL.LU R21, [R1+0xe7c] ;  /* 0x000e7c0001157983 */ /* 0x000ea80000300800 */
[----:B0-----:R-:W2:Y:S04]  /*2f8f0*/  LDL.LU R17, [R1+0xea0] ;  /* 0x000ea00001117983 */ /* 0x001ea80000300800 */
[----:B------:R-:W2:Y:S01]  /*2f900*/  LDL.LU R22, [R1+0xe74] ;  /* 0x000e740001167983 */ /* 0x000ea20000300800 */
[----:B---3--:R-:W-:-:S03]  /*2f910*/  IMAD.X R16, R16, 0x1, R0, P4 ;  /* 0x0000000110107824 */ /* 0x008fc600020e0600 */
[----:B------:R-:W3:Y:S04]  /*2f920*/  LDL.LU R23, [R1+0xe98] ;  /* 0x000e980001177983 */ /* 0x000ee80000300800 */
[----:B------:R0:W-:Y:S04]  /*2f930*/  STL [R1+0xed0], R16 ;  /* 0x000ed01001007387 */ /* 0x0001e80000100800 */
[----:B0-----:R-:W3:Y:S04]  /*2f940*/  LDL.LU R16, [R1+0xe6c] ;  /* 0x000e6c0001107983 */ /* 0x001ee80000300800 */
[----:B------:R-:W3:Y:S04]  /*2f950*/  LDL.LU R6, [R1+0xe90] ;  /* 0x000e900001067983 */ /* 0x000ee80000300800 */
[----:B------:R-:W3:Y:S01]  /*2f960*/  LDL.LU R4, [R1+0xe64] ;  /* 0x000e640001047983 */ /* 0x000ee20000300800 */
[----:B------:R-:W-:-:S03]  /*2f970*/  IADD3 R28, P4, PT, R28, R5, RZ ;  /* 0x000000051c1c7210 */ /* 0x000fc60007f9e0ff */
[----:B------:R-:W3:Y:S04]  /*2f980*/  LDL.LU R3, [R1+0xe88] ;  /* 0x000e880001037983 */ /* 0x000ee80000300800 */
[----:B------:R0:W-:Y:S04]  /*2f990*/  STL [R1+0xea4], R28 ;  /* 0x000ea41c01007387 */ /* 0x0001e80000100800 */
[----:B------:R-:W3:Y:S04]  /*2f9a0*/  LDL.LU R7, [R1+0xe5c] ;  /* 0x000e5c0001077983 */ /* 0x000ee80000300800 */
[----:B------:R-:W3:Y:S04]  /*2f9b0*/  LDL.LU R19, [R1+0xe80] ;  /* 0x000e800001137983 */ /* 0x000ee80000300800 */
[----:B------:R-:W3:Y:S04]  /*2f9c0*/  LDL.LU R18, [R1+0xe54] ;  /* 0x000e540001127983 */ /* 0x000ee80000300800 */
[----:B0-----:R-:W3:Y:S04]  /*2f9d0*/  LDL.LU R28, [R1+0xe78] ;  /* 0x000e7800011c7983 */ /* 0x001ee80000300800 */
[----:B------:R-:W3:Y:S01]  /*2f9e0*/  LDL.LU R15, [R1+0xe4c] ;  /* 0x000e4c00010f7983 */ /* 0x000ee20000300800 */
[----:B------:R-:W-:-:S03]  /*2f9f0*/  IMAD.X R2, R2, 0x1, R0, P5 ;  /* 0x0000000102027824 */ /* 0x000fc600028e0600 */
[----:B------:R-:W3:Y:S04]  /*2fa00*/  LDL.LU R14, [R1+0xe70] ;  /* 0x000e7000010e7983 */ /* 0x000ee80000300800 */
[----:B------:R-:W3:Y:S04]  /*2fa10*/  LDL.LU R13, [R1+0xe44] ;  /* 0x000e4400010d7983 */ /* 0x000ee80000300800 */
[----:B------:R0:W-:Y:S04]  /*2fa20*/  STL [R1+0xec8], R2 ;  /* 0x000ec80201007387 */ /* 0x0001e80000100800 */
[----:B------:R-:W3:Y:S04]  /*2fa30*/  LDL.LU R12, [R1+0xe68] ;  /* 0x000e6800010c7983 */ /* 0x000ee80000300800 */
[----:B0-----:R-:W3:Y:S04]  /*2fa40*/  LDL.LU R2, [R1+0xe3c] ;  /* 0x000e3c0001027983 */ /* 0x001ee80000300800 */
[----:B------:R-:W3:Y:S04]  /*2fa50*/  LDL.LU R29, [R1+0xe60] ;  /* 0x000e6000011d7983 */ /* 0x000ee80000300800 */
[----:B------:R-:W3:Y:S01]  /*2fa60*/  LDL.LU R25, [R1+0xe34] ;  /* 0x000e340001197983 */ /* 0x000ee20000300800 */
[-C--:B----4-:R-:W-:Y:S01]  /*2fa70*/  IADD3 R24, P5, PT, R24, R5.reuse, RZ ;  /* 0x0000000518187210 */ /* 0x090fe20007fbe0ff */
[----:B------:R-:W-:Y:S01]  /*2fa80*/  IMAD.X R11, R11, 0x1, R0, P6 ;  /* 0x000000010b0b7824 */ /* 0x000fe200030e0600 */
[----:B------:R-:W-:-:S03]  /*2fa90*/  IADD3 R10, P6, PT, R10, R5, RZ ;  /* 0x000000050a0a7210 */ /* 0x000fc60007fde0ff */
[----:B------:R0:W-:Y:S01]  /*2faa0*/  STL [R1+0xe9c], R24 ;  /* 0x000e9c1801007387 */ /* 0x0001e20000100800 */
[----:B------:R-:W-:-:S03]  /*2fab0*/  IMAD.X R9, R9, 0x1, R0, P1 ;  /* 0x0000000109097824 */ /* 0x000fc600008e0600 */
[----:B0-----:R-:W4:Y:S04]  /*2fac0*/  LDL.LU R24, [R1+0xe58] ;  /* 0x000e580001187983 */ /* 0x001f280000300800 */
[----:B------:R-:W-:Y:S04]  /*2fad0*/  STL [R1+0xec0], R11 ;  /* 0x000ec00b01007387 */ /* 0x000fe80000100800 */
[----:B------:R-:W-:Y:S04]  /*2fae0*/  STL [R1+0xe94], R10 ;  /* 0x000e940a01007387 */ /* 0x000fe80000100800 */
[----:B------:R-:W-:Y:S01]  /*2faf0*/  STL [R1+0xeb8], R9 ;  /* 0x000eb80901007387 */ /* 0x000fe20000100800 */
[-C--:B--2---:R-:W-:Y:S01]  /*2fb00*/  IADD3 R8, P1, PT, R8, R5.reuse, RZ ;  /* 0x0000000508087210 */ /* 0x084fe20007f3e0ff */
[--C-:B------:R-:W-:Y:S01]  /*2fb10*/  IMAD.X R26, R26, 0x1, R0.reuse, P2 ;  /* 0x000000011a1a7824 */ /* 0x100fe200010e0600 */
[----:B------:R-:W-:Y:S01]  /*2fb20*/  IADD3 R27, P2, PT, R27, R5, RZ ;  /* 0x000000051b1b7210 */ /* 0x000fe20007f5e0ff */
[----:B------:R-:W-:-:S02]  /*2fb30*/  IMAD.X R20, R20, 0x1, R0, P3 ;  /* 0x0000000114147824 */ /* 0x000fc400018e0600 */
[----:B------:R-:W-:Y:S04]  /*2fb40*/  STL [R1+0xe8c], R8 ;  /* 0x000e8c0801007387 */ /* 0x000fe80000100800 */
[----:B------:R-:W-:Y:S01]  /*2fb50*/  STL [R1+0xeb0], R26 ;  /* 0x000eb01a01007387 */ /* 0x000fe20000100800 */
[--C-:B------:R-:W-:Y:S01]  /*2fb60*/  IMAD.X R17, R17, 0x1, R0.reuse, P4 ;  /* 0x0000000111117824 */ /* 0x100fe200020e0600 */
[----:B------:R-:W-:Y:S02]  /*2fb70*/  IADD3 R21, P3, PT, R21, R5, RZ ;  /* 0x0000000515157210 */ /* 0x000fe40007f7e0ff */
[----:B------:R-:W-:Y:S04]  /*2fb80*/  STL [R1+0xe84], R27 ;  /* 0x000e841b01007387 */ /* 0x000fe80000100800 */
[----:B------:R0:W-:Y:S01]  /*2fb90*/  STL [R1+0xea0], R17 ;  /* 0x000ea01101007387 */ /* 0x0001e20000100800 */
[----:B---3--:R-:W-:-:S03]  /*2fba0*/  IMAD.X R23, R23, 0x1, R0, P5 ;  /* 0x0000000117177824 */ /* 0x008fc600028e0600 */
[----:B------:R-:W-:Y:S01]  /*2fbb0*/  STL [R1+0xea8], R20 ;  /* 0x000ea81401007387 */ /* 0x000fe20000100800 */
[----:B------:R-:W-:-:S03]  /*2fbc0*/  IADD3 R22, P4, PT, R22, R5, RZ ;  /* 0x0000000516167210 */ /* 0x000fc60007f9e0ff */
[----:B0-----:R-:W2:Y:S04]  /*2fbd0*/  LDL.LU R17, [R1+0xe2c] ;  /* 0x000e2c0001117983 */ /* 0x001ea80000300800 */
[----:B------:R-:W-:Y:S01]  /*2fbe0*/  STL [R1+0xe7c], R21 ;  /* 0x000e7c1501007387 */ /* 0x000fe20000100800 */
[----:B------:R-:W-:Y:S01]  /*2fbf0*/  IADD3 R16, P5, PT, R16, R5, RZ ;  /* 0x0000000510107210 */ /* 0x000fe20007fbe0ff */
[----:B------:R-:W-:-:S04]  /*2fc00*/  IMAD.X R6, R6, 0x1, R0, P6 ;  /* 0x0000000106067824 */ /* 0x000fc800030e0600 */
[----:B------:R0:W-:Y:S04]  /*2fc10*/  STL [R1+0xe6c], R16 ;  /* 0x000e6c1001007387 */ /* 0x0001e80000100800 */
[----:B------:R-:W-:Y:S01]  /*2fc20*/  STL [R1+0xe74], R22 ;  /* 0x000e741601007387 */ /* 0x000fe20000100800 */
[-C--:B------:R-:W-:Y:S01]  /*2fc30*/  IADD3 R4, P6, PT, R4, R5.reuse, RZ ;  /* 0x0000000504047210 */ /* 0x080fe20007fde0ff */
[--C-:B------:R-:W-:Y:S01]  /*2fc40*/  IMAD.X R3, R3, 0x1, R0.reuse, P1 ;  /* 0x0000000103037824 */ /* 0x100fe200008e0600 */
[----:B------:R-:W-:Y:S01]  /*2fc50*/  IADD3 R7, P1, PT, R7, R5, RZ ;  /* 0x0000000507077210 */ /* 0x000fe20007f3e0ff */
[----:B0-----:R-:W3:Y:S04]  /*2fc60*/  LDL.LU R16, [R1+0xe50] ;  /* 0x000e500001107983 */ /* 0x001ee80000300800 */
        /* <DEDUP_REMOVED lines=10> */
[-C--:B------:R-:W-:Y:S01]  /*2fd10*/  IADD3 R15, P3, PT, R15, R5.reuse, RZ ;  /* 0x000000050f0f7210 */ /* 0x080fe20007f7e0ff */
[----:B------:R-:W-:Y:S01]  /*2fd20*/  IMAD.X R14, R14, 0x1, R0, P4 ;  /* 0x000000010e0e7824 */ /* 0x000fe200020e0600 */
[----:B------:R-:W-:Y:S02]  /*2fd30*/  IADD3.X R12, PT, PT, R12, R0, RZ, P5, !PT ;  /* 0x000000000c0c7210 */ /* 0x000fe40002ffe4ff */
[-C--:B------:R-:W-:Y:S01]  /*2fd40*/  IADD3 R13, P4, PT, R13, R5.reuse, RZ ;  /* 0x000000050d0d7210 */ /* 0x080fe20007f9e0ff */
[----:B0-----:R-:W3:Y:S01]  /*2fd50*/  LDL.LU R28, [R1+0xe24] ;  /* 0x000e2400011c7983 */ /* 0x001ee20000300800 */
[----:B------:R-:W-:-:S03]  /*2fd60*/  IADD3 R2, P5, PT, R2, R5, RZ ;  /* 0x0000000502027210 */ /* 0x000fc60007fbe0ff */
[----:B------:R-:W-:Y:S04]  /*2fd70*/  STL [R1+0xe54], R18 ;  /* 0x000e541201007387 */ /* 0x000fe80000100800 */
[----:B------:R-:W-:Y:S04]  /*2fd80*/  STL [R1+0xe4c], R15 ;  /* 0x000e4c0f01007387 */ /* 0x000fe80000100800 */
[----:B------:R-:W-:Y:S04]  /*2fd90*/  STL [R1+0xe70], R14 ;  /* 0x000e700e01007387 */ /* 0x000fe80000100800 */
[----:B------:R0:W-:Y:S04]  /*2fda0*/  STL [R1+0xe3c], R2 ;  /* 0x000e3c0201007387 */ /* 0x0001e80000100800 */
[----:B------:R-:W-:Y:S04]  /*2fdb0*/  STL [R1+0xe44], R13 ;  /* 0x000e440d01007387 */ /* 0x000fe80000100800 */
[----:B0-----:R-:W3:Y:S01]  /*2fdc0*/  LDL.LU R2, [R1+0xe48] ;  /* 0x000e480001027983 */ /* 0x001ee20000300800 */
[----:B------:R-:W-:Y:S01]  /*2fdd0*/  IMAD.X R29, R29, 0x1, R0, P6 ;  /* 0x000000011d1d7824 */ /* 0x000fe200030e0600 */
[----:B------:R-:W-:-:S02]  /*2fde0*/  IADD3 R25, P6, PT, R25, R5, RZ ;  /* 0x0000000519197210 */ /* 0x000fc40007fde0ff */
[----:B------:R-:W-:Y:S04]  /*2fdf0*/  STL [R1+0xe68], R12 ;  /* 0x000e680c01007387 */ /* 0x000fe80000100800 */
[----:B------:R-:W3:Y:S04]  /*2fe00*/  LDL.LU R11, [R1+0xe1c] ;  /* 0x000e1c00010b7983 */ /* 0x000ee80000300800 */
[----:B------:R-:W-:Y:S04]  /*2fe10*/  STL [R1+0xe60], R29 ;  /* 0x000e601d01007387 */ /* 0x000fe80000100800 */
[----:B------:R-:W3:Y:S04]  /*2fe20*/  LDL.LU R10, [R1+0xe40] ;  /* 0x000e4000010a7983 */ /* 0x000ee80000300800 */
[----:B------:R-:W-:Y:S04]  /*2fe30*/  STL [R1+0xe34], R25 ;  /* 0x000e341901007387 */ /* 0x000fe80000100800 */
[----:B------:R-:W3:Y:S01]  /*2fe40*/  LDL.LU R9, [R1+0xe14] ;  /* 0x000e140001097983 */ /* 0x000ee20000300800 */
[----:B----4-:R-:W-:-:S05]  /*2fe50*/  IMAD.X R24, R24, 0x1, R0, P1 ;  /* 0x0000000118187824 */ /* 0x010fca00008e0600 */
[----:B------:R0:W-:Y:S04]  /*2fe60*/  STL [R1+0xe58], R24 ;  /* 0x000e581801007387 */ /* 0x0001e80000100800 */
[----:B------:R-:W4:Y:S04]  /*2fe70*/  LDL.LU R8, [R1+0xe38] ;  /* 0x000e380001087983 */ /* 0x000f280000300800 */
[----:B------:R-:W4:Y:S04]  /*2fe80*/  LDL.LU R26, [R1+0xe0c] ;  /* 0x000e0c00011a7983 */ /* 0x000f280000300800 */
[----:B------:R-:W4:Y:S04]  /*2fe90*/  LDL.LU R27, [R1+0xe30] ;  /* 0x000e3000011b7983 */ /* 0x000f280000300800 */
[----:B------:R-:W4:Y:S04]  /*2fea0*/  LDL.LU R20, [R1+0xe04] ;  /* 0x000e040001147983 */ /* 0x000f280000300800 */
[----:B------:R-:W4:Y:S04]  /*2feb0*/  LDL.LU R21, [R1+0xe28] ;  /* 0x000e280001157983 */ /* 0x000f280000300800 */
[----:B0-----:R-:W4:Y:S04]  /*2fec0*/  LDL.LU R24, [R1+0xdfc] ;  /* 0x000dfc0001187983 */ /* 0x001f280000300800 */
[----:B------:R-:W4:Y:S04]  /*2fed0*/  LDL.LU R22, [R1+0xe20] ;  /* 0x000e200001167983 */ /* 0x000f280000300800 */
[----:B------:R-:W4:Y:S01]  /*2fee0*/  LDL.LU R23, [R1+0xdf4] ;  /* 0x000df40001177983 */ /* 0x000f220000300800 */
[----:B--2---:R-:W-:-:S05]  /*2fef0*/  IADD3 R17, P1, PT, R17, R5, RZ ;  /* 0x0000000511117210 */ /* 0x004fca0007f3e0ff */
[----:B------:R0:W-:Y:S04]  /*2ff00*/  STL [R1+0xe2c], R17 ;  /* 0x000e2c1101007387 */ /* 0x0001e80000100800 */
[----:B0-----:R-:W2:Y:S04]  /*2ff10*/  LDL.LU R17, [R1+0xe18] ;  /* 0x000e180001117983 */ /* 0x001ea80000300800 */
[----:B------:R-:W2:Y:S04]  /*2ff20*/  LDL.LU R6, [R1+0xdec] ;  /* 0x000dec0001067983 */ /* 0x000ea80000300800 */
[----:B------:R-:W2:Y:S04]  /*2ff30*/  LDL.LU R4, [R1+0xe10] ;  /* 0x000e100001047983 */ /* 0x000ea80000300800 */
[----:B------:R-:W2:Y:S01]  /*2ff40*/  LDL.LU R3, [R1+0xde4] ;  /* 0x000de40001037983 */ /* 0x000ea20000300800 */
[----:B---3--:R-:W-:-:S05]  /*2ff50*/  IMAD.X R16, R16, 0x1, R0, P2 ;  /* 0x0000000110107824 */ /* 0x008fca00010e0600 */
        /* <DEDUP_REMOVED lines=8> */
[----:B------:R-:W-:-:S05]  /*2ffe0*/  IADD3 R28, P2, PT, R28, R5, RZ ;  /* 0x000000051c1c7210 */ /* 0x000fca0007f5e0ff */
[----:B------:R0:W-:Y:S04]  /*2fff0*/  STL [R1+0xe24], R28 ;  /* 0x000e241c01007387 */ /* 0x0001e80000100800 */
[----:B------:R-:W3:Y:S04]  /*30000*/  LDL.LU R12, [R1+0xdc4] ;  /* 0x000dc400010c7983 */ /* 0x000ee80000300800 */
[----:B0-----:R-:W3:Y:S01]  /*30010*/  LDL.LU R28, [R1+0xde8] ;  /* 0x000de800011c7983 */ /* 0x001ee20000300800 */
[----:B------:R-:W-:-:S03]  /*30020*/  IMAD.X R2, R2, 0x1, R0, P3 ;  /* 0x0000000102027824 */ /* 0x000fc600018e0600 */
[----:B------:R-:W3:Y:S04]  /*30030*/  LDL.LU R29, [R1+0xdbc] ;  /* 0x000dbc00011d7983 */ /* 0x000ee80000300800 */
[----:B------:R-:W3:Y:S04]  /*30040*/  LDL.LU R25, [R1+0xde0] ;  /* 0x000de00001197983 */ /* 0x000ee80000300800 */
[----:B------:R0:W-:Y:S04]  /*30050*/  STL [R1+0xe48], R2 ;  /* 0x000e480201007387 */ /* 0x0001e80000100800 */
[----:B0-----:R-:W3:Y:S01]  /*30060*/  LDL.LU R2, [R1+0xdb4] ;  /* 0x000db40001027983 */ /* 0x001ee20000300800 */
[-C--:B------:R-:W-:Y:S01]  /*30070*/  IADD3 R11, P3, PT, R11, R5.reuse, RZ ;  /* 0x000000050b0b7210 */ /* 0x080fe20007f7e0ff */
[--C-:B------:R-:W-:Y:S01]  /*30080*/  IMAD.X R10, R10, 0x1, R0.reuse, P4 ;  /* 0x000000010a0a7824 */ /* 0x100fe200020e0600 */
[-C--:B------:R-:W-:Y:S01]  /*30090*/  IADD3 R9, P4, PT, R9, R5.reuse, RZ ;  /* 0x0000000509097210 */ /* 0x080fe20007f9e0ff */
[--C-:B----4-:R-:W-:Y:S01]  /*300a0*/  IMAD.X R8, R8, 0x1, R0.reuse, P5 ;  /* 0x0000000108087824 */ /* 0x110fe200028e0600 */
[----:B------:R-:W-:Y:S01]  /*300b0*/  IADD3 R26, P5, PT, R26, R5, RZ ;  /* 0x000000051a1a7210 */ /* 0x000fe20007fbe0ff */
[----:B------:R-:W-:Y:S01]  /*300c0*/  STL [R1+0xe1c], R11 ;  /* 0x000e1c0b01007387 */ /* 0x000fe20000100800 */
[----:B------:R-:W-:-:S02]  /*300d0*/  IMAD.X R27, R27, 0x1, R0, P6 ;  /* 0x000000011b1b7824 */ /* 0x000fc400030e0600 */
[--C-:B------:R-:W-:Y:S01]  /*300e0*/  IMAD.X R21, R21, 0x1, R0.reuse, P1 ;  /* 0x0000000115157824 */ /* 0x100fe200008e0600 */
[----:B------:R-:W-:Y:S04]  /*300f0*/  STL [R1+0xe40], R10 ;  /* 0x000e400a01007387 */ /* 0x000fe80000100800 */
[----:B------:R-:W-:Y:S01]  /*30100*/  STL [R1+0xe14], R9 ;  /* 0x000e140901007387 */ /* 0x000fe20000100800 */
[-C--:B------:R-:W-:Y:S02]  /*30110*/  IADD3 R20, P6, PT, R20, R5.reuse, RZ ;  /* 0x0000000514147210 */ /* 0x080fe40007fde0ff */
[-C--:B------:R-:W-:Y:S01]  /*30120*/  IADD3 R24, P1, PT, R24, R5.reuse, RZ ;  /* 0x0000000518187210 */ /* 0x080fe20007f3e0ff */
[----:B------:R-:W-:Y:S04]  /*30130*/  STL [R1+0xe38], R8 ;  /* 0x000e380801007387 */ /* 0x000fe80000100800 */
[----:B------:R-:W-:Y:S04]  /*30140*/  STL [R1+0xe0c], R26 ;  /* 0x000e0c1a01007387 */ /* 0x000fe80000100800 */
[----:B------:R-:W-:Y:S04]  /*30150*/  STL [R1+0xe30], R27 ;  /* 0x000e301b01007387 */ /* 0x000fe80000100800 */
[----:B------:R0:W-:Y:S04]  /*30160*/  STL [R1+0xdfc], R24 ;  /* 0x000dfc1801007387 */ /* 0x0001e80000100800 */
[----:B------:R-:W-:Y:S01]  /*30170*/  STL [R1+0xe04], R20 ;  /* 0x000e041401007387 */ /* 0x000fe20000100800 */
[----:B------:R-:W-:Y:S01]  /*30180*/  IMAD.X R22, R22, 0x1, R0, P2 ;  /* 0x0000000116167824 */ /* 0x000fe200010e0600 */
[----:B------:R-:W-:-:S02]  /*30190*/  IADD3 R23, P2, PT, R23, R5, RZ ;  /* 0x0000000517177210 */ /* 0x000fc40007f5e0ff */
[----:B0-----:R-:W4:Y:S04]  /*301a0*/  LDL.LU R24, [R1+0xdd8] ;  /* 0x000dd80001187983 */ /* 0x001f280000300800 */
[----:B------:R-:W-:Y:S01]  /*301b0*/  STL [R1+0xe28], R21 ;  /* 0x000e281501007387 */ /* 0x000fe20000100800 */
[--C-:B--2---:R-:W-:Y:S01]  /*301c0*/  IMAD.X R17, R17, 0x1, R0.reuse, P3 ;  /* 0x0000000111117824 */ /* 0x104fe200018e0600 */
[-C--:B------:R-:W-:Y:S01]  /*301d0*/  IADD3 R6, P3, PT, R6, R5.reuse, RZ ;  /* 0x0000000506067210 */ /* 0x080fe20007f7e0ff */
[--C-:B------:R-:W-:Y:S01]  /*301e0*/  IMAD.X R4, R4, 0x1, R0.reuse, P4 ;  /* 0x0000000104047824 */ /* 0x100fe200020e0600 */
[----:B------:R-:W-:Y:S02]  /*301f0*/  IADD3 R3, P4, PT, R3, R5, RZ ;  /* 0x0000000503037210 */ /* 0x000fe40007f9e0ff */
[----:B------:R0:W-:Y:S04]  /*30200*/  STL [R1+0xe18], R17 ;  /* 0x000e181101007387 */ /* 0x0001e80000100800 */
[----:B------:R-:W-:Y:S01]  /*30210*/  STL [R1+0xe20], R22 ;  /* 0x000e201601007387 */ /* 0x000fe20000100800 */
[----:B---3--:R-:W-:-:S02]  /*30220*/  IMAD.X R7, R7, 0x1, R0, P5 ;  /* 0x0000000107077824 */ /* 0x008fc400028e0600 */
[----:B------:R-:W-:Y:S01]  /*30230*/  IMAD.X R18, R18, 0x1, R0, P6 ;  /* 0x0000000112127824 */ /* 0x000fe200030e0600 */
[-C--:B------:R-:W-:Y:S01]  /*30240*/  IADD3 R19, P5, PT, R19, R5.reuse, RZ ;  /* 0x0000000513137210 */ /* 0x080fe20007fbe0ff */
[----:B0-----:R-:W2:Y:S04]  /*30250*/  LDL.LU R17, [R1+0xdac] ;  /* 0x000dac0001117983 */ /* 0x001ea80000300800 */
[----:B------:R-:W-:Y:S04]  /*30260*/  STL [R1+0xdf4], R23 ;  /* 0x000df41701007387 */ /* 0x000fe80000100800 */
[----:B------:R-:W-:Y:S01]  /*30270*/  STL [R1+0xdec], R6 ;  /* 0x000dec0601007387 */ /* 0x000fe20000100800 */
[----:B------:R-:W-:-:S03]  /*30280*/  IADD3 R16, P6, PT, R16, R5, RZ ;  /* 0x0000000510107210 */ /* 0x000fc60007fde0ff */
[----:B------:R-:W-:Y:S04]  /*30290*/  STL [R1+0xe10], R4 ;  /* 0x000e100401007387 */ /* 0x000fe80000100800 */
[----:B------:R-:W-:Y:S04]  /*302a0*/  STL [R1+0xde4], R3 ;  /* 0x000de40301007387 */ /* 0x000fe80000100800 */
[----:B------:R-:W-:Y:S04]  /*302b0*/  STL [R1+0xe08], R7 ;  /* 0x000e080701007387 */ /* 0x000fe80000100800 */
[----:B------:R0:W-:Y:S04]  /*302c0*/  STL [R1+0xdd4], R16 ;  /* 0x000dd41001007387 */ /* 0x0001e80000100800 */
[----:B------:R-:W-:Y:S01]  /*302d0*/  STL [R1+0xddc], R19 ;  /* 0x000ddc1301007387 */ /* 0x000fe20000100800 */
[--C-:B------:R-:W-:Y:S01]  /*302e0*/  IMAD.X R15, R15, 0x1, R0.reuse, P1 ;  /* 0x000000010f0f7824 */ /* 0x100fe200008e0600 */
[-C--:B------:R-:W-:Y:S01]  /*302f0*/  IADD3 R14, P1, PT, R14, R5.reuse, RZ ;  /* 0x000000050e0e7210 */ /* 0x080fe20007f3e0ff */
[--C-:B------:R-:W-:Y:S01]  /*30300*/  IMAD.X R13, R13, 0x1, R0.reuse, P2 ;  /* 0x000000010d0d7824 */ /* 0x100fe200010e0600 */
[----:B0-----:R-:W3:Y:S04]  /*30310*/  LDL.LU R16, [R1+0xdd0] ;  /* 0x000dd00001107983 */ /* 0x001ee80000300800 */
[----:B------:R-:W-:Y:S01]  /*30320*/  STL [R1+0xe00], R18 ;  /* 0x000e001201007387 */ /* 0x000fe20000100800 */
[----:B------:R-:W-:Y:S01]  /*30330*/  IADD3 R12, P2, PT, R12, R5, RZ ;  /* 0x000000050c0c7210 */ /* 0x000fe20007f5e0ff */
[----:B------:R-:W-:-:S02]  /*30340*/  IMAD.X R28, R28, 0x1, R0, P3 ;  /* 0x000000011c1c7824 */ /* 0x000fc400018e0600 */
[----:B------:R-:W-:Y:S04]  /*30350*/  STL [R1+0xdf8], R15 ;  /* 0x000df80f01007387 */ /* 0x000fe80000100800 */
[----:B------:R-:W-:Y:S01]  /*30360*/  STL [R1+0xdcc], R14 ;  /* 0x000dcc0e01007387 */ /* 0x000fe20000100800 */
[----:B------:R-:W-:-:S03]  /*30370*/  IADD3 R29, P3, PT, R29, R5, RZ ;  /* 0x000000051d1d7210 */ /* 0x000fc60007f7e0ff */
[----:B------:R0:W-:Y:S04]  /*30380*/  STL [R1+0xde8], R28 ;  /* 0x000de81c01007387 */ /* 0x0001e80000100800 */
[----:B------:R-:W-:Y:S01]  /*30390*/  STL [R1+0xdf0], R13 ;  /* 0x000df00d01007387 */ /* 0x000fe20000100800 */
[----:B------:R-:W-:-:S03]  /*303a0*/  IMAD.X R25, R25, 0x1, R0, P4 ;  /* 0x0000000119197824 */ /* 0x000fc600020e0600 */
[----:B0-----:R-:W3:Y:S04]  /*303b0*/  LDL.LU R28, [R1+0xda4] ;  /* 0x000da400011c7983 */ /* 0x001ee80000300800 */
[----:B------:R-:W-:Y:S01]  /*303c0*/  STL [R1+0xdc4], R12 ;  /* 0x000dc40c01007387 */ /* 0x000fe20000100800 */
[----:B------:R-:W-:-:S03]  /*303d0*/  IADD3 R2, P4, PT, R2, R5, RZ ;  /* 0x0000000502027210 */ /* 0x000fc60007f9e0ff */
        /* <DEDUP_REMOVED lines=14> */
[----:B----4-:R-:W-:-:S05]  /*304c0*/  IMAD.X R24, R24, 0x1, R0, P5 ;  /* 0x0000000118187824 */ /* 0x010fca00028e0600 */
[----:B------:R0:W-:Y:S04]  /*304d0*/  STL [R1+0xdd8], R24 ;  /* 0x000dd81801007387 */ /* 0x0001e80000100800 */
[----:B0-----:R-:W4:Y:S04]  /*304e0*/  LDL.LU R24, [R1+0xd74] ;  /* 0x000d740001187983 */ /* 0x001f280000300800 */
[----:B------:R-:W4:Y:S04]  /*304f0*/  LDL.LU R6, [R1+0xd98] ;  /* 0x000d980001067983 */ /* 0x000f280000300800 */
[----:B------:R-:W4:Y:S04]  /*30500*/  LDL.LU R4, [R1+0xd6c] ;  /* 0x000d6c0001047983 */ /* 0x000f280000300800 */
[----:B------:R-:W4:Y:S01]  /*30510*/  LDL.LU R3, [R1+0xd90] ;  /* 0x000d900001037983 */ /* 0x000f220000300800 */
[----:B--2---:R-:W-:-:S05]  /*30520*/  IADD3 R17, P5, PT, R17, R5, RZ ;  /* 0x0000000511117210 */ /* 0x004fca0007fbe0ff */
[----:B------:R0:W-:Y:S04]  /*30530*/  STL [R1+0xdac], R17 ;  /* 0x000dac1101007387 */ /* 0x0001e80000100800 */
[----:B------:R-:W2:Y:S04]  /*30540*/  LDL.LU R7, [R1+0xd64] ;  /* 0x000d640001077983 */ /* 0x000ea80000300800 */
[----:B------:R-:W2:Y:S04]  /*30550*/  LDL.LU R19, [R1+0xd88] ;  /* 0x000d880001137983 */ /* 0x000ea80000300800 */
[----:B------:R-:W2:Y:S04]  /*30560*/  LDL.LU R18, [R1+0xd5c] ;  /* 0x000d5c0001127983 */ /* 0x000ea80000300800 */
[----:B0-----:R-:W2:Y:S04]  /*30570*/  LDL.LU R17, [R1+0xd80] ;  /* 0x000d800001117983 */ /* 0x001ea80000300800 */
[----:B------:R-:W2:Y:S01]  /*30580*/  LDL.LU R15, [R1+0xd54] ;  /* 0x000d5400010f7983 */ /* 0x000ea20000300800 */
[----:B---3--:R-:W-:-:S03]  /*30590*/  IMAD.X R16, R16, 0x1, R0, P6 ;  /* 0x0000000110107824 */ /* 0x008fc600030e0600 */
[----:B------:R-:W3:Y:S04]  /*305a0*/  LDL.LU R14, [R1+0xd78] ;  /* 0x000d7800010e7983 */ /* 0x000ee80000300800 */
[----:B------:R-:W3:Y:S04]  /*305b0*/  LDL.LU R13, [R1+0xd4c] ;  /* 0x000d4c00010d7983 */ /* 0x000ee80000300800 */
[----:B------:R0:W-:Y:S04]  /*305c0*/  STL [R1+0xdd0], R16 ;  /* 0x000dd01001007387 */ /* 0x0001e80000100800 */
[----:B------:R-:W3:Y:S04]  /*305d0*/  LDL.LU R12, [R1+0xd70] ;  /* 0x000d7000010c7983 */ /* 0x000ee80000300800 */
[----:B0-----:R-:W3:Y:S04]  /*305e0*/  LDL.LU R16, [R1+0xd44] ;  /* 0x000d440001107983 */ /* 0x001ee80000300800 */
[----:B------:R-:W3:Y:S04]  /*305f0*/  LDL.LU R29, [R1+0xd68] ;  /* 0x000d6800011d7983 */ /* 0x000ee80000300800 */
[----:B------:R-:W3:Y:S01]  /*30600*/  LDL.LU R25, [R1+0xd3c] ;  /* 0x000d3c0001197983 */ /* 0x000ee20000300800 */
[----:B------:R-:W-:Y:S01]  /*30610*/  IADD3 R28, P6, PT, R28, R5, RZ ;  /* 0x000000051c1c7210 */ /* 0x000fe20007fde0ff */
[----:B------:R-:W-:-:S04]  /*30620*/  IMAD.X R11, R11, 0x1, R0, P1 ;  /* 0x000000010b0b7824 */ /* 0x000fc800008e0600 */
        /* <DEDUP_REMOVED lines=16> */
[----:B------:R-:W-:Y:S04]  /*30730*/  STL [R1+0xdb0], R20 ;  /* 0x000db01401007387 */ /* 0x000fe80000100800 */
[----:B0-----:R-:W3:Y:S01]  /*30740*/  LDL.LU R2, [R1+0xd34] ;  /* 0x000d340001027983 */ /* 0x001ee20000300800 */
[-C--:B------:R-:W-:Y:S01]  /*30750*/  IADD3 R21, P4, PT, R21, R5.reuse, RZ ;  /* 0x0000000515157210 */ /* 0x080fe20007f9e0ff */
[----:B------:R-:W-:Y:S01]  /*30760*/  IMAD.X R23, R23, 0x1, R0, P6 ;  /* 0x0000000117177824 */ /* 0x000fe200030e0600 */
[----:B------:R-:W-:-:S02]  /*30770*/  IADD3 R22, P5, PT, R22, R5, RZ ;  /* 0x0000000516167210 */ /* 0x000fc40007fbe0ff */
[-C--:B----4-:R-:W-:Y:S01]  /*30780*/  IADD3 R24, P6, PT, R24, R5.reuse, RZ ;  /* 0x0000000518187210 */ /* 0x090fe20007fde0ff */
[----:B------:R-:W-:Y:S01]  /*30790*/  STL [R1+0xd84], R21 ;  /* 0x000d841501007387 */ /* 0x000fe20000100800 */
[--C-:B------:R-:W-:Y:S01]  /*307a0*/  IMAD.X R6, R6, 0x1, R0.reuse, P1 ;  /* 0x0000000106067824 */ /* 0x100fe200008e0600 */
[-C--:B------:R-:W-:Y:S01]  /*307b0*/  IADD3 R4, P1, PT, R4, R5.reuse, RZ ;  /* 0x0000000504047210 */ /* 0x080fe20007f3e0ff */
[--C-:B------:R-:W-:Y:S01]  /*307c0*/  IMAD.X R3, R3, 0x1, R0.reuse, P2 ;  /* 0x0000000103037824 */ /* 0x100fe200010e0600 */
[----:B------:R0:W-:Y:S04]  /*307d0*/  STL [R1+0xd74], R24 ;  /* 0x000d741801007387 */ /* 0x0001e80000100800 */
[----:B------:R-:W-:Y:S04]  /*307e0*/  STL [R1+0xd7c], R22 ;  /* 0x000d7c1601007387 */ /* 0x000fe80000100800 */
[----:B0-----:R-:W4:Y:S04]  /*307f0*/  LDL.LU R24, [R1+0xd58] ;  /* 0x000d580001187983 */ /* 0x001f280000300800 */
[----:B------:R-:W-:Y:S04]  /*30800*/  STL [R1+0xda0], R23 ;  /* 0x000da01701007387 */ /* 0x000fe80000100800 */
[----:B------:R-:W-:Y:S04]  /*30810*/  STL [R1+0xd98], R6 ;  /* 0x000d980601007387 */ /* 0x000fe80000100800 */
[----:B------:R-:W-:Y:S04]  /*30820*/  STL [R1+0xd6c], R4 ;  /* 0x000d6c0401007387 */ /* 0x000fe80000100800 */
[----:B------:R-:W-:Y:S01]  /*30830*/  STL [R1+0xd90], R3 ;  /* 0x000d900301007387 */ /* 0x000fe20000100800 */
[-C--:B--2---:R-:W-:Y:S01]  /*30840*/  IADD3 R7, P2, PT, R7, R5.reuse, RZ ;  /* 0x0000000507077210 */ /* 0x084fe20007f5e0ff */
[----:B------:R-:W-:Y:S01]  /*30850*/  IMAD.X R19, R19, 0x1, R0, P3 ;  /* 0x0000000113137824 */ /* 0x000fe200018e0600 */
[----:B------:R-:W-:-:S03]  /*30860*/  IADD3 R18, P3, PT, R18, R5, RZ ;  /* 0x0000000512127210 */ /* 0x000fc60007f7e0ff */
[----:B------:R-:W-:Y:S01]  /*30870*/  STL [R1+0xd64], R7 ;  /* 0x000d640701007387 */ /* 0x000fe20000100800 */
[--C-:B------:R-:W-:Y:S01]  /*30880*/  IMAD.X R17, R17, 0x1, R0.reuse, P4 ;  /* 0x0000000111117824 */ /* 0x100fe200020e0600 */
[----:B------:R-:W-:Y:S01]  /*30890*/  IADD3 R15, P4, PT, R15, R5, RZ ;  /* 0x000000050f0f7210 */ /* 0x000fe20007f9e0ff */
[----:B---3--:R-:W-:-:S03]  /*308a0*/  IMAD.X R14, R14, 0x1, R0, P5 ;  /* 0x000000010e0e7824 */ /* 0x008fc600028e0600 */
[----:B------:R0:W-:Y:S01]  /*308b0*/  STL [R1+0xd80], R17 ;  /* 0x000d801101007387 */ /* 0x0001e20000100800 */
[----:B------:R-:W-:-:S03]  /*308c0*/  IMAD.X R12, R12, 0x1, R0, P6 ;  /* 0x000000010c0c7824 */ /* 0x000fc600030e0600 */
[----:B------:R-:W-:Y:S01]  /*308d0*/  STL [R1+0xd88], R19 ;  /* 0x000d881301007387 */ /* 0x000fe20000100800 */
[-C--:B------:R-:W-:Y:S02]  /*308e0*/  IADD3 R13, P5, PT, R13, R5.reuse, RZ ;  /* 0x000000050d0d7210 */ /* 0x080fe40007fbe0ff */
[----:B------:R-:W-:Y:S01]  /*308f0*/  IADD3 R16, P6, PT, R16, R5, RZ ;  /* 0x0000000510107210 */ /* 0x000fe20007fde0ff */
[----:B0-----:R-:W2:Y:S04]  /*30900*/  LDL.LU R17, [R1+0xd2c] ;  /* 0x000d2c0001117983 */ /* 0x001ea80000300800 */
[----:B------:R-:W-:Y:S04]  /*30910*/  STL [R1+0xd5c], R18 ;  /* 0x000d5c1201007387 */ /* 0x000fe80000100800 */
[----:B------:R-:W-:Y:S04]  /*30920*/  STL [R1+0xd54], R15 ;  /* 0x000d540f01007387 */ /* 0x000fe80000100800 */
[----:B------:R-:W-:Y:S04]  /*30930*/  STL [R1+0xd78], R14 ;  /* 0x000d780e01007387 */ /* 0x000fe80000100800 */
[----:B------:R0:W-:Y:S01]  /*30940*/  STL [R1+0xd44], R16 ;  /* 0x000d441001007387 */ /* 0x0001e20000100800 */
[----:B------:R-:W-:-:S03]  /*30950*/  IMAD.X R29, R29, 0x1, R0, P1 ;  /* 0x000000011d1d7824 */ /* 0x000fc600008e0600 */
[----:B------:R-:W-:Y:S01]  /*30960*/  STL [R1+0xd4c], R13 ;  /* 0x000d4c0d01007387 */ /* 0x000fe20000100800 */
[----:B------:R-:W-:-:S03]  /*30970*/  IADD3 R25, P1, PT, R25, R5, RZ ;  /* 0x0000000519197210 */ /* 0x000fc60007f3e0ff */
[----:B0-----:R-:W3:Y:S04]  /*30980*/  LDL.LU R16, [R1+0xd50] ;  /* 0x000d500001107983 */ /* 0x001ee80000300800 */
[----:B------:R-:W-:Y:S04]  /*30990*/  STL [R1+0xd70], R12 ;  /* 0x000d700c01007387 */ /* 0x000fe80000100800 */
[----:B------:R-:W3:Y:S04]  /*309a0*/  LDL.LU R11, [R1+0xd24] ;  /* 0x000d2400010b7983 */ /* 0x000ee80000300800 */
[----:B------:R-:W-:Y:S04]  /*309b0*/  STL [R1+0xd68], R29 ;  /* 0x000d681d01007387 */ /* 0x000fe80000100800 */
[----:B------:R-:W3:Y:S04]  /*309c0*/  LDL.LU R10, [R1+0xd48] ;  /* 0x000d4800010a7983 */ /* 0x000ee80000300800 */
[----:B------:R-:W-:Y:S04]  /*309d0*/  STL [R1+0xd3c], R25 ;  /* 0x000d3c1901007387 */ /* 0x000fe80000100800 */
[----:B------:R-:W3:Y:S01]  /*309e0*/  LDL.LU R9, [R1+0xd1c] ;  /* 0x000d1c0001097983 */ /* 0x000ee20000300800 */
[----:B------:R-:W-:-:S05]  /*309f0*/  IMAD.X R28, R28, 0x1, R0, P2 ;  /* 0x000000011c1c7824 */ /* 0x000fca00010e0600 */
        /* <DEDUP_REMOVED lines=12> */
[----:B------:R-:W3:Y:S04]  /*30ac0*/  LDL.LU R6, [R1+0xcf4] ;  /* 0x000cf40001067983 */ /* 0x000ee80000300800 */
[----:B------:R-:W3:Y:S04]  /*30ad0*/  LDL.LU R4, [R1+0xd18] ;  /* 0x000d180001047983 */ /* 0x000ee80000300800 */
[----:B------:R-:W3:Y:S01]  /*30ae0*/  LDL.LU R3, [R1+0xcec] ;  /* 0x000cec0001037983 */ /* 0x000ee20000300800 */
[----:B----4-:R-:W-:-:S05]  /*30af0*/  IMAD.X R24, R24, 0x1, R0, P3 ;  /* 0x0000000118187824 */ /* 0x010fca00018e0600 */
        /* <DEDUP_REMOVED lines=8> */
[----:B--2---:R-:W-:-:S05]  /*30b80*/  IADD3 R17, P3, PT, R17, R5, RZ ;  /* 0x0000000511117210 */ /* 0x004fca0007f7e0ff */
[----:B------:R0:W-:Y:S04]  /*30b90*/  STL [R1+0xd2c], R17 ;  /* 0x000d2c1101007387 */ /* 0x0001e80000100800 */
[----:B------:R-:W2:Y:S04]  /*30ba0*/  LDL.LU R12, [R1+0xccc] ;  /* 0x000ccc00010c7983 */ /* 0x000ea80000300800 */
[----:B0-----:R-:W2:Y:S01]  /*30bb0*/  LDL.LU R17, [R1+0xcf0] ;  /* 0x000cf00001117983 */ /* 0x001ea20000300800 */
[----:B---3--:R-:W-:-:S03]  /*30bc0*/  IMAD.X R16, R16, 0x1, R0, P4 ;  /* 0x0000000110107824 */ /* 0x008fc600020e0600 */
[----:B------:R-:W3:Y:S01]  /*30bd0*/  LDL.LU R29, [R1+0xcc4] ;  /* 0x000cc400011d7983 */ /* 0x000ee20000300800 */
[----:B------:R-:W-:-:S03]  /*30be0*/  IADD3 R11, P4, PT, R11, R5, RZ ;  /* 0x000000050b0b7210 */ /* 0x000fc60007f9e0ff */
[----:B------:R-:W3:Y:S01]  /*30bf0*/  LDL.LU R25, [R1+0xce8] ;  /* 0x000ce80001197983 */ /* 0x000ee20000300800 */
[----:B------:R-:W-:-:S03]  /*30c00*/  IMAD.X R10, R10, 0x1, R0, P5 ;  /* 0x000000010a0a7824 */ /* 0x000fc600028e0600 */
[----:B------:R0:W-:Y:S01]  /*30c10*/  STL [R1+0xd50], R16 ;  /* 0x000d501001007387 */ /* 0x0001e20000100800 */
[-C--:B------:R-:W-:Y:S01]  /*30c20*/  IADD3 R9, P5, PT, R9, R5.reuse, RZ ;  /* 0x0000000509097210 */ /* 0x080fe20007fbe0ff */
[--C-:B------:R-:W-:Y:S01]  /*30c30*/  IMAD.X R8, R8, 0x1, R0.reuse, P6 ;  /* 0x0000000108087824 */ /* 0x100fe200030e0600 */
[----:B------:R-:W-:Y:S01]  /*30c40*/  IADD3 R26, P6, PT, R26, R5, RZ ;  /* 0x000000051a1a7210 */ /* 0x000fe20007fde0ff */
[----:B------:R-:W-:Y:S01]  /*30c50*/  IMAD.X R27, R27, 0x1, R0, P1 ;  /* 0x000000011b1b7824 */ /* 0x000fe200008e0600 */
[----:B0-----:R-:W3:Y:S04]  /*30c60*/  LDL.LU R16, [R1+0xcbc] ;  /* 0x000cbc0001107983 */ /* 0x001ee80000300800 */
[----:B------:R-:W-:Y:S01]  /*30c70*/  STL [R1+0xd24], R11 ;  /* 0x000d240b01007387 */ /* 0x000fe20000100800 */
[----:B------:R-:W-:-:S03]  /*30c80*/  IADD3.X R21, PT, PT, R21, R0, RZ, P2, !PT ;  /* 0x0000000015157210 */ /* 0x000fc600017fe4ff */
[----:B------:R-:W-:Y:S04]  /*30c90*/  STL [R1+0xd48], R10 ;  /* 0x000d480a01007387 */ /* 0x000fe80000100800 */
[----:B------:R-:W-:Y:S01]  /*30ca0*/  STL [R1+0xd1c], R9 ;  /* 0x000d1c0901007387 */ /* 0x000fe20000100800 */
[-C--:B------:R-:W-:Y:S02]  /*30cb0*/  IADD3 R28, P2, PT, R28, R5.reuse, RZ ;  /* 0x000000051c1c7210 */ /* 0x080fe40007f5e0ff */
[----:B------:R-:W-:Y:S01]  /*30cc0*/  IADD3 R20, P1, PT, R20, R5, RZ ;  /* 0x0000000514147210 */ /* 0x000fe20007f3e0ff */
[----:B------:R-:W-:Y:S04]  /*30cd0*/  STL [R1+0xd40], R8 ;  /* 0x000d400801007387 */ /* 0x000fe80000100800 */
[----:B------:R-:W-:Y:S04]  /*30ce0*/  STL [R1+0xd14], R26 ;  /* 0x000d141a01007387 */ /* 0x000fe80000100800 */
[----:B------:R-:W-:Y:S04]  /*30cf0*/  STL [R1+0xd38], R27 ;  /* 0x000d381b01007387 */ /* 0x000fe80000100800 */
[----:B------:R0:W-:Y:S04]  /*30d00*/  STL [R1+0xd04], R28 ;  /* 0x000d041c01007387 */ /* 0x0001e80000100800 */
[----:B------:R-:W-:Y:S01]  /*30d10*/  STL [R1+0xd0c], R20 ;  /* 0x000d0c1401007387 */ /* 0x000fe20000100800 */
[----:B------:R-:W-:-:S03]  /*30d20*/  IMAD.X R22, R22, 0x1, R0, P3 ;  /* 0x0000000116167824 */ /* 0x000fc600018e0600 */
[----:B0-----:R-:W3:Y:S04]  /*30d30*/  LDL.LU R28, [R1+0xce0] ;  /* 0x000ce000011c7983 */ /* 0x001ee80000300800 */
[----:B------:R-:W-:Y:S01]  /*30d40*/  STL [R1+0xd30], R21 ;  /* 0x000d301501007387 */ /* 0x000fe20000100800 */
[----:B------:R-:W-:-:S05]  /*30d50*/  IMAD.X R2, R2, 0x1, R0, P4 ;  /* 0x0000000102027824 */ /* 0x000fca00020e0600 */
[----:B------:R0:W-:Y:S04]  /*30d60*/  STL [R1+0xd20], R2 ;  /* 0x000d200201007387 */ /* 0x0001e80000100800 */
[----:B------:R-:W-:Y:S04]  /*30d70*/  STL [R1+0xd28], R22 ;  /* 0x000d281601007387 */ /* 0x000fe80000100800 */
[----:B0-----:R-:W3:Y:S01]  /*30d80*/  LDL.LU R2, [R1+0xcb4] ;  /* 0x000cb40001027983 */ /* 0x001ee20000300800 */
[-C--:B------:R-:W-:Y:S02]  /*30d90*/  IADD3 R23, P3, PT, R23, R5.reuse, RZ ;  /* 0x0000000517177210 */ /* 0x080fe40007f7e0ff */
[-C--:B------:R-:W-:Y:S01]  /*30da0*/  IADD3 R6, P4, PT, R6, R5.reuse, RZ ;  /* 0x0000000506067210 */ /* 0x080fe20007f9e0ff */
[--C-:B------:R-:W-:Y:S01]  /*30db0*/  IMAD.X R4, R4, 0x1, R0.reuse, P5 ;  /* 0x0000000104047824 */ /* 0x100fe200028e0600 */
[----:B------:R-:W-:Y:S01]  /*30dc0*/  IADD3 R3, P5, PT, R3, R5, RZ ;  /* 0x0000000503037210 */ /* 0x000fe20007fbe0ff */
[----:B----4-:R-:W-:-:S02]  /*30dd0*/  IMAD.X R7, R7, 0x1, R0, P6 ;  /* 0x0000000107077824 */ /* 0x010fc400030e0600 */
[----:B------:R-:W-:Y:S01]  /*30de0*/  IMAD.X R18, R18, 0x1, R0, P1 ;  /* 0x0000000112127824 */ /* 0x000fe200008e0600 */
[----:B------:R-:W-:Y:S01]  /*30df0*/  STL [R1+0xcfc], R23 ;  /* 0x000cfc1701007387 */ /* 0x000fe20000100800 */
[----:B------:R-:W-:-:S03]  /*30e00*/  IADD3 R24, P1, PT, R24, R5, RZ ;  /* 0x0000000518187210 */ /* 0x000fc60007f3e0ff */
[----:B------:R-:W-:Y:S01]  /*30e10*/  STL [R1+0xcf4], R6 ;  /* 0x000cf40601007387 */ /* 0x000fe20000100800 */
[----:B------:R-:W-:-:S03]  /*30e20*/  IADD3 R19, P6, PT, R19, R5, RZ ;  /* 0x0000000513137210 */ /* 0x000fc60007fde0ff */
[----:B------:R-:W-:Y:S04]  /*30e30*/  STL [R1+0xd18], R4 ;  /* 0x000d180401007387 */ /* 0x000fe80000100800 */
[----:B------:R-:W-:Y:S04]  /*30e40*/  STL [R1+0xcec], R3 ;  /* 0x000cec0301007387 */ /* 0x000fe80000100800 */
[----:B------:R-:W-:Y:S01]  /*30e50*/  STL [R1+0xd10], R7 ;  /* 0x000d100701007387 */ /* 0x000fe20000100800 */
[----:B------:R-:W-:-:S03]  /*30e60*/  IMAD.X R15, R15, 0x1, R0, P2 ;  /* 0x000000010f0f7824 */ /* 0x000fc600010e0600 */
[----:B------:R0:W-:Y:S01]  /*30e70*/  STL [R1+0xcdc], R24 ;  /* 0x000cdc1801007387 */ /* 0x0001e20000100800 */
[----:B------:R-:W-:-:S03]  /*30e80*/  IADD3 R14, P2, PT, R14, R5, RZ ;  /* 0x000000050e0e7210 */ /* 0x000fc60007f5e0ff */
[----:B------:R-:W-:Y:S01]  /*30e90*/  STL [R1+0xce4], R19 ;  /* 0x000ce41301007387 */ /* 0x000fe20000100800 */
[----:B------:R-:W-:-:S03]  /*30ea0*/  IMAD.X R13, R13, 0x1, R0, P3 ;  /* 0x000000010d0d7824 */ /* 0x000fc600018e0600 */
[----:B0-----:R-:W4:Y:S04]  /*30eb0*/  LDL.LU R24, [R1+0xcd8] ;  /* 0x000cd80001187983 */ /* 0x001f280000300800 */
[----:B------:R-:W-:Y:S04]  /*30ec0*/  STL [R1+0xd08], R18 ;  /* 0x000d081201007387 */ /* 0x000fe80000100800 */
[----:B------:R-:W-:Y:S04]  /*30ed0*/  STL [R1+0xd00], R15 ;  /* 0x000d000f01007387 */ /* 0x000fe80000100800 */
[----:B------:R-:W-:Y:S01]  /*30ee0*/  STL [R1+0xcd4], R14 ;  /* 0x000cd40e01007387 */ /* 0x000fe20000100800 */
[-C--:B--2---:R-:W-:Y:S01]  /*30ef0*/  IADD3 R12, P3, PT, R12, R5.reuse, RZ ;  /* 0x000000050c0c7210 */ /* 0x084fe20007f7e0ff */
[----:B------:R-:W-:Y:S01]  /*30f00*/  IMAD.X R17, R17, 0x1, R0, P4 ;  /* 0x0000000111117824 */ /* 0x000fe200020e0600 */
[----:B---3--:R-:W-:-:S04]  /*30f10*/  IADD3 R29, P4, PT, R29, R5, RZ ;  /* 0x000000051d1d7210 */ /* 0x008fc80007f9e0ff */
[----:B------:R0:W-:Y:S04]  /*30f20*/  STL [R1+0xcf0], R17 ;  /* 0x000cf01101007387 */ /* 0x0001e80000100800 */
[----:B------:R-:W-:Y:S01]  /*30f30*/  STL [R1+0xcf8], R13 ;  /* 0x000cf80d01007387 */ /* 0x000fe20000100800 */
[----:B------:R-:W-:-:S03]  /*30f40*/  IMAD.X R25, R25, 0x1, R0, P5 ;  /* 0x0000000119197824 */ /* 0x000fc600028e0600 */
[----:B0-----:R-:W2:Y:S04]  /*30f50*/  LDL.LU R17, [R1+0xcac] ;  /* 0x000cac0001117983 */ /* 0x001ea80000300800 */
        /* <DEDUP_REMOVED lines=14> */
[----:B------:R-:W3:Y:S01]  /*31040*/  LDL.LU R22, [R1+0xc84] ;  /* 0x000c840001167983 */ /* 0x000ee20000300800 */
[----:B------:R-:W-:-:S03]  /*31050*/  IMAD.X R28, R28, 0x1, R0, P6 ;  /* 0x000000011c1c7824 */ /* 0x000fc600030e0600 */
[----:B------:R-:W3:Y:S04]  /*31060*/  LDL.LU R23, [R1+0xca8] ;  /* 0x000ca80001177983 */ /* 0x000ee80000300800 */
[----:B------:R0:W-:Y:S04]  /*31070*/  STL [R1+0xce0], R28 ;  /* 0x000ce01c01007387 */ /* 0x0001e80000100800 */
[----:B0-----:R-:W3:Y:S04]  /*31080*/  LDL.LU R28, [R1+0xc7c] ;  /* 0x000c7c00011c7983 */ /* 0x001ee80000300800 */
[----:B------:R-:W3:Y:S04]  /*31090*/  LDL.LU R6, [R1+0xca0] ;  /* 0x000ca00001067983 */ /* 0x000ee80000300800 */
[----:B------:R-:W3:Y:S04]  /*310a0*/  LDL.LU R4, [R1+0xc74] ;  /* 0x000c740001047983 */ /* 0x000ee80000300800 */
[----:B------:R-:W3:Y:S01]  /*310b0*/  LDL.LU R3, [R1+0xc98] ;  /* 0x000c980001037983 */ /* 0x000ee20000300800 */
[----:B------:R-:W-:-:S05]  /*310c0*/  IADD3 R2, P6, PT, R2, R5, RZ ;  /* 0x0000000502027210 */ /* 0x000fca0007fde0ff */
        /* <DEDUP_REMOVED lines=8> */
[----:B----4-:R-:W-:-:S05]  /*31150*/  IMAD.X R24, R24, 0x1, R0, P1 ;  /* 0x0000000118187824 */ /* 0x010fca00008e0600 */
[----:B------:R0:W-:Y:S04]  /*31160*/  STL [R1+0xcd8], R24 ;  /* 0x000cd81801007387 */ /* 0x0001e80000100800 */
[----:B------:R-:W4:Y:S04]  /*31170*/  LDL.LU R12, [R1+0xc78] ;  /* 0x000c7800010c7983 */ /* 0x000f280000300800 */
[----:B0-----:R-:W4:Y:S04]  /*31180*/  LDL.LU R24, [R1+0xc4c] ;  /* 0x000c4c0001187983 */ /* 0x001f280000300800 */
[----:B------:R-:W4:Y:S04]  /*31190*/  LDL.LU R29, [R1+0xc70] ;  /* 0x000c7000011d7983 */ /* 0x000f280000300800 */
[----:B------:R-:W4:Y:S01]  /*311a0*/  LDL.LU R25, [R1+0xc44] ;  /* 0x000c440001197983 */ /* 0x000f220000300800 */
[-C--:B--2---:R-:W-:Y:S01]  /*311b0*/  IADD3 R17, P1, PT, R17, R5.reuse, RZ ;  /* 0x0000000511117210 */ /* 0x084fe20007f3e0ff */
[----:B---3--:R-:W-:Y:S01]  /*311c0*/  IMAD.X R11, R11, 0x1, R0, P2 ;  /* 0x000000010b0b7824 */ /* 0x008fe200010e0600 */
[----:B------:R-:W-:-:S03]  /*311d0*/  IADD3 R10, P2, PT, R10, R5, RZ ;  /* 0x000000050a0a7210 */ /* 0x000fc60007f5e0ff */
[----:B------:R0:W-:Y:S01]  /*311e0*/  STL [R1+0xcac], R17 ;  /* 0x000cac1101007387 */ /* 0x0001e20000100800 */
[--C-:B------:R-:W-:Y:S01]  /*311f0*/  IMAD.X R9, R9, 0x1, R0.reuse, P3 ;  /* 0x0000000109097824 */ /* 0x100fe200018e0600 */
[-C--:B------:R-:W-:Y:S01]  /*31200*/  IADD3 R8, P3, PT, R8, R5.reuse, RZ ;  /* 0x0000000508087210 */ /* 0x080fe20007f7e0ff */
[--C-:B------:R-:W-:Y:S01]  /*31210*/  IMAD.X R26, R26, 0x1, R0.reuse, P4 ;  /* 0x000000011a1a7824 */ /* 0x100fe200020e0600 */
[----:B------:R-:W-:Y:S01]  /*31220*/  IADD3 R27, P4, PT, R27, R5, RZ ;  /* 0x000000051b1b7210 */ /* 0x000fe20007f9e0ff */
[--C-:B------:R-:W-:Y:S01]  /*31230*/  IMAD.X R20, R20, 0x1, R0.reuse, P5 ;  /* 0x0000000114147824 */ /* 0x100fe200028e0600 */
[----:B0-----:R-:W2:Y:S04]  /*31240*/  LDL.LU R17, [R1+0xc68] ;  /* 0x000c680001117983 */ /* 0x001ea80000300800 */
[----:B------:R-:W-:Y:S04]  /*31250*/  STL [R1+0xcd0], R11 ;  /* 0x000cd00b01007387 */ /* 0x000fe80000100800 */
[----:B------:R-:W-:Y:S01]  /*31260*/  STL [R1+0xca4], R10 ;  /* 0x000ca40a01007387 */ /* 0x000fe20000100800 */
[----:B------:R-:W-:-:S03]  /*31270*/  IMAD.X R16, R16, 0x1, R0, P6 ;  /* 0x0000000110107824 */ /* 0x000fc600030e0600 */
[----:B------:R-:W-:Y:S04]  /*31280*/  STL [R1+0xcc8], R9 ;  /* 0x000cc80901007387 */ /* 0x000fe80000100800 */
[----:B------:R-:W-:Y:S04]  /*31290*/  STL [R1+0xc9c], R8 ;  /* 0x000c9c0801007387 */ /* 0x000fe80000100800 */
[----:B------:R-:W-:Y:S01]  /*312a0*/  STL [R1+0xcc0], R26 ;  /* 0x000cc01a01007387 */ /* 0x000fe20000100800 */
[----:B------:R-:W-:-:S03]  /*312b0*/  IADD3 R21, P5, PT, R21, R5, RZ ;  /* 0x0000000515157210 */ /* 0x000fc60007fbe0ff */
[----:B------:R-:W-:Y:S01]  /*312c0*/  STL [R1+0xc94], R27 ;  /* 0x000c941b01007387 */ /* 0x000fe20000100800 */
[----:B------:R-:W-:-:S03]  /*312d0*/  IMAD.X R23, R23, 0x1, R0, P1 ;  /* 0x0000000117177824 */ /* 0x000fc600008e0600 */
[----:B------:R0:W-:Y:S04]  /*312e0*/  STL [R1+0xcb0], R16 ;  /* 0x000cb01001007387 */ /* 0x0001e80000100800 */
[----:B------:R-:W-:Y:S01]  /*312f0*/  STL [R1+0xcb8], R20 ;  /* 0x000cb81401007387 */ /* 0x000fe20000100800 */
[-C--:B------:R-:W-:Y:S02]  /*31300*/  IADD3 R22, P6, PT, R22, R5.reuse, RZ ;  /* 0x0000000516167210 */ /* 0x080fe40007fde0ff */
[-C--:B------:R-:W-:Y:S01]  /*31310*/  IADD3 R28, P1, PT, R28, R5.reuse, RZ ;  /* 0x000000051c1c7210 */ /* 0x080fe20007f3e0ff */
[----:B0-----:R-:W3:Y:S04]  /*31320*/  LDL.LU R16, [R1+0xc3c] ;  /* 0x000c3c0001107983 */ /* 0x001ee80000300800 */
[----:B------:R-:W-:Y:S04]  /*31330*/  STL [R1+0xc8c], R21 ;  /* 0x000c8c1501007387 */ /* 0x000fe80000100800 */
[----:B------:R0:W-:Y:S04]  /*31340*/  STL [R1+0xc7c], R28 ;  /* 0x000c7c1c01007387 */ /* 0x0001e80000100800 */
[----:B------:R-:W-:Y:S01]  /*31350*/  STL [R1+0xc84], R22 ;  /* 0x000c841601007387 */ /* 0x000fe20000100800 */
[--C-:B------:R-:W-:Y:S01]  /*31360*/  IMAD.X R6, R6, 0x1, R0.reuse, P2 ;  /* 0x0000000106067824 */ /* 0x100fe200010e0600 */
[-C--:B------:R-:W-:Y:S01]  /*31370*/  IADD3 R4, P2, PT, R4, R5.reuse, RZ ;  /* 0x0000000504047210 */ /* 0x080fe20007f5e0ff */
[----:B------:R-:W-:Y:S01]  /*31380*/  IMAD.X R3, R3, 0x1, R0, P3 ;  /* 0x0000000103037824 */ /* 0x000fe200018e0600 */
[----:B0-----:R-:W3:Y:S01]  /*31390*/  LDL.LU R28, [R1+0xc60] ;  /* 0x000c6000011c7983 */ /* 0x001ee20000300800 */
[----:B------:R-:W-:-:S03]  /*313a0*/  IADD3 R7, P3, PT, R7, R5, RZ ;  /* 0x0000000507077210 */ /* 0x000fc60007f7e0ff */
[----:B------:R-:W-:Y:S04]  /*313b0*/  STL [R1+0xca8], R23 ;  /* 0x000ca81701007387 */ /* 0x000fe80000100800 */
[----:B------:R-:W-:Y:S01]  /*313c0*/  STL [R1+0xca0], R6 ;  /* 0x000ca00601007387 */ /* 0x000fe20000100800 */
[----:B------:R-:W-:-:S03]  /*313d0*/  IMAD.X R19, R19, 0x1, R0, P4 ;  /* 0x0000000113137824 */ /* 0x000fc600020e0600 */
[----:B------:R-:W-:Y:S01]  /*313e0*/  STL [R1+0xc74], R4 ;  /* 0x000c740401007387 */ /* 0x000fe20000100800 */
[----:B------:R-:W-:-:S03]  /*313f0*/  IMAD.X R2, R2, 0x1, R0, P5 ;  /* 0x0000000102027824 */ /* 0x000fc600028e0600 */
[----:B------:R-:W-:Y:S04]  /*31400*/  STL [R1+0xc98], R3 ;  /* 0x000c980301007387 */ /* 0x000fe80000100800 */
[----:B------:R-:W-:Y:S04]  /*31410*/  STL [R1+0xc6c], R7 ;  /* 0x000c6c0701007387 */ /* 0x000fe80000100800 */
[----:B------:R0:W-:Y:S04]  /*31420*/  STL [R1+0xc88], R2 ;  /* 0x000c880201007387 */ /* 0x0001e80000100800 */
[----:B------:R-:W-:Y:S04]  /*31430*/  STL [R1+0xc90], R19 ;  /* 0x000c901301007387 */ /* 0x000fe80000100800 */
[----:B0-----:R-:W3:Y:S01]  /*31440*/  LDL.LU R2, [R1+0xc34] ;  /* 0x000c340001027983 */ /* 0x001ee20000300800 */
[----:B------:R-:W-:-:S02]  /*31450*/  IADD3 R18, P4, PT, R18, R5, RZ ;  /* 0x0000000512127210 */ /* 0x000fc40007f9e0ff */
[-C--:B------:R-:W-:Y:S01]  /*31460*/  IADD3 R15, P5, PT, R15, R5.reuse, RZ ;  /* 0x000000050f0f7210 */ /* 0x080fe20007fbe0ff */
[--C-:B------:R-:W-:Y:S02]  /*31470*/  IMAD.X R14, R14, 0x1, R0.reuse, P6 ;  /* 0x000000010e0e7824 */ /* 0x100fe400030e0600 */
[----:B----4-:R-:W-:Y:S01]  /*31480*/  IMAD.X R12, R12, 0x1, R0, P1 ;  /* 0x000000010c0c7824 */ /* 0x010fe200008e0600 */
[-C--:B------:R-:W-:Y:S01]  /*31490*/  IADD3 R13, P6, PT, R13, R5.reuse, RZ ;  /* 0x000000050d0d7210 */ /* 0x080fe20007fde0ff */
[----:B------:R-:W-:Y:S04]  /*314a0*/  STL [R1+0xc64], R18 ;  /* 0x000c641201007387 */ /* 0x000fe80000100800 */
[----:B------:R-:W-:Y:S01]  /*314b0*/  STL [R1+0xc5c], R15 ;  /* 0x000c5c0f01007387 */ /* 0x000fe20000100800 */
[----:B------:R-:W-:-:S03]  /*314c0*/  IADD3 R24, P1, PT, R24, R5, RZ ;  /* 0x0000000518187210 */ /* 0x000fc60007f3e0ff */
[----:B------:R-:W-:Y:S01]  /*314d0*/  STL [R1+0xc80], R14 ;  /* 0x000c800e01007387 */ /* 0x000fe20000100800 */
[--C-:B------:R-:W-:Y:S01]  /*314e0*/  IMAD.X R29, R29, 0x1, R0.reuse, P2 ;  /* 0x000000011d1d7824 */ /* 0x100fe200010e0600 */
[----:B------:R-:W-:Y:S02]  /*314f0*/  IADD3 R25, P2, PT, R25, R5, RZ ;  /* 0x0000000519197210 */ /* 0x000fe40007f5e0ff */
        /* <DEDUP_REMOVED lines=9> */
[----:B--2---:R-:W-:-:S05]  /*31590*/  IMAD.X R17, R17, 0x1, R0, P3 ;  /* 0x0000000111117824 */ /* 0x004fca00018e0600 */
[----:B------:R0:W-:Y:S04]  /*315a0*/  STL [R1+0xc68], R17 ;  /* 0x000c681101007387 */ /* 0x0001e80000100800 */
[----:B------:R-:W2:Y:S04]  /*315b0*/  LDL.LU R8, [R1+0xc48] ;  /* 0x000c480001087983 */ /* 0x000ea80000300800 */
[----:B------:R-:W2:Y:S04]  /*315c0*/  LDL.LU R26, [R1+0xc1c] ;  /* 0x000c1c00011a7983 */ /* 0x000ea80000300800 */
[----:B------:R-:W2:Y:S04]  /*315d0*/  LDL.LU R27, [R1+0xc40] ;  /* 0x000c4000011b7983 */ /* 0x000ea80000300800 */
[----:B------:R-:W2:Y:S04]  /*315e0*/  LDL.LU R20, [R1+0xc14] ;  /* 0x000c140001147983 */ /* 0x000ea80000300800 */
[----:B------:R-:W2:Y:S04]  /*315f0*/  LDL.LU R21, [R1+0xc38] ;  /* 0x000c380001157983 */ /* 0x000ea80000300800 */
[----:B0-----:R-:W2:Y:S04]  /*31600*/  LDL.LU R17, [R1+0xc0c] ;  /* 0x000c0c0001117983 */ /* 0x001ea80000300800 */
[----:B------:R-:W2:Y:S04]  /*31610*/  LDL.LU R22, [R1+0xc30] ;  /* 0x000c300001167983 */ /* 0x000ea80000300800 */
[----:B------:R-:W2:Y:S01]  /*31620*/  LDL.LU R23, [R1+0xc04] ;  /* 0x000c040001177983 */ /* 0x000ea20000300800 */
[----:B---3--:R-:W-:-:S05]  /*31630*/  IADD3 R16, P3, PT, R16, R5, RZ ;  /* 0x0000000510107210 */ /* 0x008fca0007f7e0ff */
[----:B------:R0:W-:Y:S01]  /*31640*/  STL [R1+0xc3c], R16 ;  /* 0x000c3c1001007387 */ /* 0x0001e20000100800 */
[----:B------:R-:W-:-:S03]  /*31650*/  IMAD.X R28, R28, 0x1, R0, P4 ;  /* 0x000000011c1c7824 */ /* 0x000fc600020e0600 */
[----:B0-----:R-:W3:Y:S04]  /*31660*/  LDL.LU R16, [R1+0xc28] ;  /* 0x000c280001107983 */ /* 0x001ee80000300800 */
[----:B------:R-:W3:Y:S04]  /*31670*/  LDL.LU R6, [R1+0xbfc] ;  /* 0x000bfc0001067983 */ /* 0x000ee80000300800 */
        /* <DEDUP_REMOVED lines=13> */
[----:B0-----:R-:W3:Y:S04]  /*31750*/  LDL.LU R2, [R1+0xbf8] ;  /* 0x000bf80001027983 */ /* 0x001ee80000300800 */
[----:B------:R-:W3:Y:S04]  /*31760*/  LDL.LU R29, [R1+0xbcc] ;  /* 0x000bcc00011d7983 */ /* 0x000ee80000300800 */
[----:B------:R-:W3:Y:S01]  /*31770*/  LDL.LU R25, [R1+0xbf0] ;  /* 0x000bf00001197983 */ /* 0x000ee20000300800 */
[--C-:B----4-:R-:W-:Y:S01]  /*31780*/  IMAD.X R24, R24, 0x1, R0.reuse, P5 ;  /* 0x0000000118187824 */ /* 0x110fe200028e0600 */
[----:B------:R-:W-:Y:S01]  /*31790*/  IADD3 R11, P5, PT, R11, R5, RZ ;  /* 0x000000050b0b7210 */ /* 0x000fe20007fbe0ff */
[----:B------:R-:W-:-:S03]  /*317a0*/  IMAD.X R10, R10, 0x1, R0, P6 ;  /* 0x000000010a0a7824 */ /* 0x000fc600030e0600 */
[----:B------:R0:W-:Y:S01]  /*317b0*/  STL [R1+0xc58], R24 ;  /* 0x000c581801007387 */ /* 0x0001e20000100800 */
[----:B------:R-:W-:-:S03]  /*317c0*/  IADD3 R9, P6, PT, R9, R5, RZ ;  /* 0x0000000509097210 */ /* 0x000fc60007fde0ff */
[----:B0-----:R-:W4:Y:S04]  /*317d0*/  LDL.LU R24, [R1+0xbc4] ;  /* 0x000bc40001187983 */ /* 0x001f280000300800 */
[----:B------:R-:W-:Y:S04]  /*317e0*/  STL [R1+0xc2c], R11 ;  /* 0x000c2c0b01007387 */ /* 0x000fe80000100800 */
[----:B------:R-:W-:Y:S04]  /*317f0*/  STL [R1+0xc50], R10 ;  /* 0x000c500a01007387 */ /* 0x000fe80000100800 */
[----:B------:R-:W-:Y:S01]  /*31800*/  STL [R1+0xc24], R9 ;  /* 0x000c240901007387 */ /* 0x000fe20000100800 */
[--C-:B--2---:R-:W-:Y:S01]  /*31810*/  IMAD.X R8, R8, 0x1, R0.reuse, P1 ;  /* 0x0000000108087824 */ /* 0x104fe200008e0600 */
[----:B------:R-:W-:Y:S01]  /*31820*/  IADD3 R26, P1, PT, R26, R5, RZ ;  /* 0x000000051a1a7210 */ /* 0x000fe20007f3e0ff */
[----:B------:R-:W-:-:S02]  /*31830*/  IMAD.X R27, R27, 0x1, R0, P2 ;  /* 0x000000011b1b7824 */ /* 0x000fc400010e0600 */
[----:B------:R-:W-:Y:S01]  /*31840*/  IMAD.X R21, R21, 0x1, R0, P3 ;  /* 0x0000000115157824 */ /* 0x000fe200018e0600 */
[-C--:B------:R-:W-:Y:S01]  /*31850*/  IADD3 R20, P2, PT, R20, R5.reuse, RZ ;  /* 0x0000000514147210 */ /* 0x080fe20007f5e0ff */
[----:B------:R-:W-:Y:S01]  /*31860*/  STL [R1+0xc48], R8 ;  /* 0x000c480801007387 */ /* 0x000fe20000100800 */
[----:B------:R-:W-:-:S03]  /*31870*/  IADD3 R17, P3, PT, R17, R5, RZ ;  /* 0x0000000511117210 */ /* 0x000fc60007f7e0ff */
[----:B------:R-:W-:Y:S04]  /*31880*/  STL [R1+0xc1c], R26 ;  /* 0x000c1c1a01007387 */ /* 0x000fe80000100800 */
[----:B------:R-:W-:Y:S01]  /*31890*/  STL [R1+0xc40], R27 ;  /* 0x000c401b01007387 */ /* 0x000fe20000100800 */
[----:B------:R-:W-:-:S03]  /*318a0*/  IMAD.X R22, R22, 0x1, R0, P4 ;  /* 0x0000000116167824 */ /* 0x000fc600020e0600 */
[----:B------:R0:W-:Y:S04]  /*318b0*/  STL [R1+0xc0c], R17 ;  /* 0x000c0c1101007387 */ /* 0x0001e80000100800 */
[----:B------:R-:W-:Y:S01]  /*318c0*/  STL [R1+0xc14], R20 ;  /* 0x000c141401007387 */ /* 0x000fe20000100800 */
[----:B------:R-:W-:-:S03]  /*318d0*/  IADD3 R23, P4, PT, R23, R5, RZ ;  /* 0x0000000517177210 */ /* 0x000fc60007f9e0ff */
[----:B0-----:R-:W2:Y:S04]  /*318e0*/  LDL.LU R17, [R1+0xbe8] ;  /* 0x000be80001117983 */ /* 0x001ea80000300800 */
[----:B------:R-:W-:Y:S01]  /*318f0*/  STL [R1+0xc38], R21 ;  /* 0x000c381501007387 */ /* 0x000fe20000100800 */
[--C-:B---3--:R-:W-:Y:S01]  /*31900*/  IMAD.X R16, R16, 0x1, R0.reuse, P5 ;  /* 0x0000000110107824 */ /* 0x108fe200028e0600 */
[-C--:B------:R-:W-:Y:S01]  /*31910*/  IADD3 R6, P5, PT, R6, R5.reuse, RZ ;  /* 0x0000000506067210 */ /* 0x080fe20007fbe0ff */
[--C-:B------:R-:W-:Y:S01]  /*31920*/  IMAD.X R4, R4, 0x1, R0.reuse, P6 ;  /* 0x0000000104047824 */ /* 0x100fe200030e0600 */
[----:B------:R-:W-:Y:S02]  /*31930*/  IADD3 R3, P6, PT, R3, R5, RZ ;  /* 0x0000000503037210 */ /* 0x000fe40007fde0ff */
[----:B------:R0:W-:Y:S04]  /*31940*/  STL [R1+0xc28], R16 ;  /* 0x000c281001007387 */ /* 0x0001e80000100800 */
[----:B------:R-:W-:Y:S01]  /*31950*/  STL [R1+0xc30], R22 ;  /* 0x000c301601007387 */ /* 0x000fe20000100800 */
[----:B------:R-:W-:-:S02]  /*31960*/  IMAD.X R7, R7, 0x1, R0, P1 ;  /* 0x0000000107077824 */ /* 0x000fc400008e0600 */
[--C-:B------:R-:W-:Y:S01]  /*31970*/  IMAD.X R18, R18, 0x1, R0.reuse, P2 ;  /* 0x0000000112127824 */ /* 0x100fe200010e0600 */
[-C--:B------:R-:W-:Y:S02]  /*31980*/  IADD3 R19, P1, PT, R19, R5.reuse, RZ ;  /* 0x0000000513137210 */ /* 0x080fe40007f3e0ff */
[-C--:B------:R-:W-:Y:S01]  /*31990*/  IADD3 R28, P2, PT, R28, R5.reuse, RZ ;  /* 0x000000051c1c7210 */ /* 0x080fe20007f5e0ff */
[----:B0-----:R-:W3:Y:S04]  /*319a0*/  LDL.LU R16, [R1+0xbbc] ;  /* 0x000bbc0001107983 */ /* 0x001ee80000300800 */
[----:B------:R-:W-:Y:S04]  /*319b0*/  STL [R1+0xc04], R23 ;  /* 0x000c041701007387 */ /* 0x000fe80000100800 */
[----:B------:R-:W-:Y:S04]  /*319c0*/  STL [R1+0xbfc], R6 ;  /* 0x000bfc0601007387 */ /* 0x000fe80000100800 */
[----:B------:R-:W-:Y:S04]  /*319d0*/  STL [R1+0xc20], R4 ;  /* 0x000c200401007387 */ /* 0x000fe80000100800 */
[----:B------:R-:W-:Y:S04]  /*319e0*/  STL [R1+0xbf4], R3 ;  /* 0x000bf40301007387 */ /* 0x000fe80000100800 */
[----:B------:R-:W-:Y:S04]  /*319f0*/  STL [R1+0xc18], R7 ;  /* 0x000c180701007387 */ /* 0x000fe80000100800 */
[----:B------:R0:W-:Y:S04]  /*31a00*/  STL [R1+0xbe4], R28 ;  /* 0x000be41c01007387 */ /* 0x0001e80000100800 */
[----:B------:R-:W-:Y:S01]  /*31a10*/  STL [R1+0xbec], R19 ;  /* 0x000bec1301007387 */ /* 0x000fe20000100800 */
[--C-:B------:R-:W-:Y:S01]  /*31a20*/  IMAD.X R15, R15, 0x1, R0.reuse, P3 ;  /* 0x000000010f0f7824 */ /* 0x100fe200018e0600 */
[----:B------:R-:W-:Y:S01]  /*31a30*/  IADD3 R14, P3, PT, R14, R5, RZ ;  /* 0x000000050e0e7210 */ /* 0x000fe20007f7e0ff */
[----:B------:R-:W-:Y:S01]  /*31a40*/  IMAD.X R13, R13, 0x1, R0, P4 ;  /* 0x000000010d0d7824 */ /* 0x000fe200020e0600 */
[----:B0-----:R-:W3:Y:S04]  /*31a50*/  LDL.LU R28, [R1+0xbe0] ;  /* 0x000be000011c7983 */ /* 0x001ee80000300800 */
[----:B------:R-:W-:Y:S04]  /*31a60*/  STL [R1+0xc10], R18 ;  /* 0x000c101201007387 */ /* 0x000fe80000100800 */
[----:B------:R-:W-:Y:S01]  /*31a70*/  STL [R1+0xc08], R15 ;  /* 0x000c080f01007387 */ /* 0x000fe20000100800 */
[----:B------:R-:W-:-:S03]  /*31a80*/  IADD3.X R2, PT, PT, R2, R0, RZ, P5, !PT ;  /* 0x0000000002027210 */ /* 0x000fc60002ffe4ff */
[----:B------:R-:W-:Y:S04]  /*31a90*/  STL [R1+0xbdc], R14 ;  /* 0x000bdc0e01007387 */ /* 0x000fe80000100800 */
[----:B------:R0:W-:Y:S04]  /*31aa0*/  STL [R1+0xbf8], R2 ;  /* 0x000bf80201007387 */ /* 0x0001e80000100800 */
[----:B------:R-:W-:Y:S04]  /*31ab0*/  STL [R1+0xc00], R13 ;  /* 0x000c000d01007387 */ /* 0x000fe80000100800 */
[----:B0-----:R-:W3:Y:S01]  /*31ac0*/  LDL.LU R2, [R1+0xbb4] ;  /* 0x000bb40001027983 */ /* 0x001ee20000300800 */
[----:B------:R-:W-:-:S02]  /*31ad0*/  IADD3 R12, P4, PT, R12, R5, RZ ;  /* 0x000000050c0c7210 */ /* 0x000fc40007f9e0ff */
[-C--:B------:R-:W-:Y:S01]  /*31ae0*/  IADD3 R29, P5, PT, R29, R5.reuse, RZ ;  /* 0x000000051d1d7210 */ /* 0x080fe20007fbe0ff */
[----:B------:R-:W-:Y:S02]  /*31af0*/  IMAD.X R25, R25, 0x1, R0, P6 ;  /* 0x0000000119197824 */ /* 0x000fe400030e0600 */
[----:B------:R-:W-:Y:S04]  /*31b00*/  STL [R1+0xbd4], R12 ;  /* 0x000bd40c01007387 */ /* 0x000fe80000100800 */
[----:B------:R-:W3:Y:S04]  /*31b10*/  LDL.LU R11, [R1+0xbd8] ;  /* 0x000bd800010b7983 */ /* 0x000ee80000300800 */
[----:B------:R-:W-:Y:S04]  /*31b20*/  STL [R1+0xbcc], R29 ;  /* 0x000bcc1d01007387 */ /* 0x000fe80000100800 */
[----:B------:R-:W3:Y:S01]  /*31b30*/  LDL.LU R10, [R1+0xbac] ;  /* 0x000bac00010a7983 */ /* 0x000ee20000300800 */
[----:B----4-:R-:W-:-:S03]  /*31b40*/  IADD3 R24, P6, PT, R24, R5, RZ ;  /* 0x0000000518187210 */ /* 0x010fc60007fde0ff */
[----:B------:R-:W-:Y:S04]  /*31b50*/  STL [R1+0xbf0], R25 ;  /* 0x000bf01901007387 */ /* 0x000fe80000100800 */
[----:B------:R-:W4:Y:S04]  /*31b60*/  LDL.LU R9, [R1+0xbd0] ;  /* 0x000bd00001097983 */ /* 0x000f280000300800 */
        /* <DEDUP_REMOVED lines=9> */
[----:B--2---:R-:W-:-:S05]  /*31c00*/  IMAD.X R17, R17, 0x1, R0, P1 ;  /* 0x0000000111117824 */ /* 0x004fca00008e0600 */
[----:B------:R0:W-:Y:S04]  /*31c10*/  STL [R1+0xbe8], R17 ;  /* 0x000be81101007387 */ /* 0x0001e80000100800 */
[----:B0-----:R-:W2:Y:S04]  /*31c20*/  LDL.LU R17, [R1+0xb84] ;  /* 0x000b840001117983 */ /* 0x001ea80000300800 */
[----:B------:R-:W2:Y:S04]  /*31c30*/  LDL.LU R6, [R1+0xba8] ;  /* 0x000ba80001067983 */ /* 0x000ea80000300800 */
[----:B------:R-:W2:Y:S04]  /*31c40*/  LDL.LU R4, [R1+0xb7c] ;  /* 0x000b7c0001047983 */ /* 0x000ea80000300800 */
[----:B------:R-:W2:Y:S01]  /*31c50*/  LDL.LU R3, [R1+0xba0] ;  /* 0x000ba00001037983 */ /* 0x000ea20000300800 */
[----:B---3--:R-:W-:-:S05]  /*31c60*/  IADD3 R16, P1, PT, R16, R5, RZ ;  /* 0x0000000510107210 */ /* 0x008fca0007f3e0ff */
[----:B------:R0:W-:Y:S04]  /*31c70*/  STL [R1+0xbbc], R16 ;  /* 0x000bbc1001007387 */ /* 0x0001e80000100800 */
[----:B------:R-:W3:Y:S04]  /*31c80*/  LDL.LU R7, [R1+0xb74] ;  /* 0x000b740001077983 */ /* 0x000ee80000300800 */
[----:B------:R-:W3:Y:S04]  /*31c90*/  LDL.LU R19, [R1+0xb98] ;  /* 0x000b980001137983 */ /* 0x000ee80000300800 */
[----:B------:R-:W3:Y:S04]  /*31ca0*/  LDL.LU R18, [R1+0xb6c] ;  /* 0x000b6c0001127983 */ /* 0x000ee80000300800 */
[----:B0-----:R-:W3:Y:S01]  /*31cb0*/  LDL.LU R16, [R1+0xb90] ;  /* 0x000b900001107983 */ /* 0x001ee20000300800 */
[----:B------:R-:W-:-:S03]  /*31cc0*/  IMAD.X R28, R28, 0x1, R0, P2 ;  /* 0x000000011c1c7824 */ /* 0x000fc600010e0600 */
[----:B------:R-:W3:Y:S04]  /*31cd0*/  LDL.LU R15, [R1+0xb64] ;  /* 0x000b6400010f7983 */ /* 0x000ee80000300800 */
[----:B------:R-:W3:Y:S04]  /*31ce0*/  LDL.LU R14, [R1+0xb88] ;  /* 0x000b8800010e7983 */ /* 0x000ee80000300800 */
[----:B------:R-:W3:Y:S04]  /*31cf0*/  LDL.LU R13, [R1+0xb5c] ;  /* 0x000b5c00010d7983 */ /* 0x000ee80000300800 */
[----:B------:R0:W-:Y:S04]  /*31d00*/  STL [R1+0xbe0], R28 ;  /* 0x000be01c01007387 */ /* 0x0001e80000100800 */
[----:B------:R-:W3:Y:S04]  /*31d10*/  LDL.LU R12, [R1+0xb80] ;  /* 0x000b8000010c7983 */ /* 0x000ee80000300800 */
[----:B0-----:R-:W3:Y:S04]  /*31d20*/  LDL.LU R28, [R1+0xb54] ;  /* 0x000b5400011c7983 */ /* 0x001ee80000300800 */
[----:B------:R-:W3:Y:S04]  /*31d30*/  LDL.LU R29, [R1+0xb78] ;  /* 0x000b7800011d7983 */ /* 0x000ee80000300800 */
[----:B------:R-:W3:Y:S01]  /*31d40*/  LDL.LU R25, [R1+0xb4c] ;  /* 0x000b4c0001197983 */ /* 0x000ee20000300800 */
[----:B------:R-:W-:-:S05]  /*31d50*/  IADD3 R2, P2, PT, R2, R5, RZ ;  /* 0x0000000502027210 */ /* 0x000fca0007f5e0ff */
[----:B------:R0:W-:Y:S04]  /*31d60*/  STL [R1+0xbb4], R2 ;  /* 0x000bb40201007387 */ /* 0x0001e80000100800 */
[----:B0-----:R-:W3:Y:S01]  /*31d70*/  LDL.LU R2, [R1+0xb70] ;  /* 0x000b700001027983 */ /* 0x001ee20000300800 */
[--C-:B------:R-:W-:Y:S01]  /*31d80*/  IMAD.X R11, R11, 0x1, R0.reuse, P3 ;  /* 0x000000010b0b7824 */ /* 0x100fe200018e0600 */
[-C--:B------:R-:W-:Y:S01]  /*31d90*/  IADD3 R10, P3, PT, R10, R5.reuse, RZ ;  /* 0x000000050a0a7210 */ /* 0x080fe20007f7e0ff */
[--C-:B----4-:R-:W-:Y:S01]  /*31da0*/  IMAD.X R9, R9, 0x1, R0.reuse, P4 ;  /* 0x0000000109097824 */ /* 0x110fe200020e0600 */
[-C--:B------:R-:W-:Y:S01]  /*31db0*/  IADD3 R8, P4, PT, R8, R5.reuse, RZ ;  /* 0x0000000508087210 */ /* 0x080fe20007f9e0ff */
[----:B------:R-:W-:Y:S01]  /*31dc0*/  IMAD.X R26, R26, 0x1, R0, P5 ;  /* 0x000000011a1a7824 */ /* 0x000fe200028e0600 */
[----:B------:R-:W-:Y:S01]  /*31dd0*/  STL [R1+0xbd8], R11 ;  /* 0x000bd80b01007387 */ /* 0x000fe20000100800 */
[----:B------:R-:W-:-:S03]  /*31de0*/  IADD3 R27, P5, PT, R27, R5, RZ ;  /* 0x000000051b1b7210 */ /* 0x000fc60007fbe0ff */
[----:B------:R-:W-:Y:S01]  /*31df0*/  STL [R1+0xbac], R10 ;  /* 0x000bac0a01007387 */ /* 0x000fe20000100800 */
[----:B------:R-:W-:-:S03]  /*31e00*/  IMAD.X R24, R24, 0x1, R0, P1 ;  /* 0x0000000118187824 */ /* 0x000fc600008e0600 */
[----:B------:R-:W-:Y:S01]  /*31e10*/  STL [R1+0xbd0], R9 ;  /* 0x000bd00901007387 */ /* 0x000fe20000100800 */
[----:B------:R-:W-:-:S03]  /*31e20*/  IMAD.X R20, R20, 0x1, R0, P6 ;  /* 0x0000000114147824 */ /* 0x000fc600030e0600 */
[----:B------:R-:W-:Y:S04]  /*31e30*/  STL [R1+0xba4], R8 ;  /* 0x000ba40801007387 */ /* 0x000fe80000100800 */
[----:B------:R-:W-:Y:S01]  /*31e40*/  STL [R1+0xbc8], R26 ;  /* 0x000bc81a01007387 */ /* 0x000fe20000100800 */
[----:B------:R-:W-:-:S03]  /*31e50*/  IADD3 R21, P6, PT, R21, R5, RZ ;  /* 0x0000000515157210 */ /* 0x000fc60007fde0ff */
[----:B------:R-:W-:Y:S01]  /*31e60*/  STL [R1+0xb9c], R27 ;  /* 0x000b9c1b01007387 */ /* 0x000fe20000100800 */
[----:B------:R-:W-:-:S03]  /*31e70*/  IMAD.X R23, R23, 0x1, R0, P2 ;  /* 0x0000000117177824 */ /* 0x000fc600010e0600 */
[----:B------:R0:W-:Y:S04]  /*31e80*/  STL [R1+0xbb8], R24 ;  /* 0x000bb81801007387 */ /* 0x0001e80000100800 */
[----:B------:R-:W-:Y:S01]  /*31e90*/  STL [R1+0xbc0], R20 ;  /* 0x000bc01401007387 */ /* 0x000fe20000100800 */
[----:B------:R-:W-:-:S03]  /*31ea0*/  IADD3 R22, P1, PT, R22, R5, RZ ;  /* 0x0000000516167210 */ /* 0x000fc60007f3e0ff */
[----:B0-----:R-:W4:Y:S04]  /*31eb0*/  LDL.LU R24, [R1+0xb44] ;  /* 0x000b440001187983 */ /* 0x001f280000300800 */
[----:B------:R-:W-:Y:S01]  /*31ec0*/  STL [R1+0xb94], R21 ;  /* 0x000b941501007387 */ /* 0x000fe20000100800 */
[-C--:B--2---:R-:W-:Y:S01]  /*31ed0*/  IADD3 R17, P2, PT, R17, R5.reuse, RZ ;  /* 0x0000000511117210 */ /* 0x084fe20007f5e0ff */
[--C-:B------:R-:W-:Y:S01]  /*31ee0*/  IMAD.X R6, R6, 0x1, R0.reuse, P3 ;  /* 0x0000000106067824 */ /* 0x100fe200018e0600 */
[-C--:B------:R-:W-:Y:S01]  /*31ef0*/  IADD3 R4, P3, PT, R4, R5.reuse, RZ ;  /* 0x0000000504047210 */ /* 0x080fe20007f7e0ff */
[--C-:B------:R-:W-:Y:S02]  /*31f00*/  IMAD.X R3, R3, 0x1, R0.reuse, P4 ;  /* 0x0000000103037824 */ /* 0x100fe400020e0600 */
[----:B------:R0:W-:Y:S04]  /*31f10*/  STL [R1+0xb84], R17 ;  /* 0x000b841101007387 */ /* 0x0001e80000100800 */
[----:B------:R-:W-:Y:S01]  /*31f20*/  STL [R1+0xb8c], R22 ;  /* 0x000b8c1601007387 */ /* 0x000fe20000100800 */
[----:B---3--:R-:W-:Y:S01]  /*31f30*/  IADD3 R7, P4, PT, R7, R5, RZ ;  /* 0x0000000507077210 */ /* 0x008fe20007f9e0ff */
[----:B------:R-:W-:-:S02]  /*31f40*/  IMAD.X R19, R19, 0x1, R0, P5 ;  /* 0x0000000113137824 */ /* 0x000fc400028e0600 */
[----:B0-----:R-:W2:Y:S04]  /*31f50*/  LDL.LU R17, [R1+0xb68] ;  /* 0x000b680001117983 */ /* 0x001ea80000300800 */
[----:B------:R-:W-:Y:S04]  /*31f60*/  STL [R1+0xbb0], R23 ;  /* 0x000bb01701007387 */ /* 0x000fe80000100800 */
        /* <DEDUP_REMOVED lines=8> */
[--C-:B------:R-:W-:Y:S02]  /*31ff0*/  IMAD.X R14, R14, 0x1, R0.reuse, P1 ;  /* 0x000000010e0e7824 */ /* 0x100fe400008e0600 */
[----:B------:R-:W-:Y:S01]  /*32000*/  IMAD.X R12, R12, 0x1, R0, P2 ;  /* 0x000000010c0c7824 */ /* 0x000fe200010e0600 */
[----:B------:R-:W-:Y:S01]  /*32010*/  STL [R1+0xb98], R19 ;  /* 0x000b981301007387 */ /* 0x000fe20000100800 */
[----:B------:R-:W-:-:S03]  /*32020*/  IADD3 R13, P1, PT, R13, R5, RZ ;  /* 0x000000050d0d7210 */ /* 0x000fc60007f3e0ff */
[----:B0-----:R-:W3:Y:S01]  /*32030*/  LDL.LU R16, [R1+0xb3c] ;  /* 0x000b3c0001107983 */ /* 0x001ee20000300800 */
[----:B------:R-:W-:-:S03]  /*32040*/  IADD3 R28, P2, PT, R28, R5, RZ ;  /* 0x000000051c1c7210 */ /* 0x000fc60007f5e0ff */
        /* <DEDUP_REMOVED lines=12> */
[----:B------:R-:W-:Y:S01]  /*32110*/  STL [R1+0xb4c], R25 ;  /* 0x000b4c1901007387 */ /* 0x000fe20000100800 */
[----:B------:R-:W-:-:S03]  /*32120*/  IMAD.X R2, R2, 0x1, R0, P4 ;  /* 0x0000000102027824 */ /* 0x000fc600020e0600 */
        /* <DEDUP_REMOVED lines=10> */
[----:B----4-:R-:W-:-:S05]  /*321d0*/  IADD3 R24, P4, PT, R24, R5, RZ ;  /* 0x0000000518187210 */ /* 0x010fca0007f9e0ff */
        /* <DEDUP_REMOVED lines=12> */
[----:B------:R-:W2:Y:S04]  /*322a0*/  LDL.LU R14, [R1+0xae4] ;  /* 0x000ae400010e7983 */ /* 0x000ea80000300800 */
[----:B------:R-:W2:Y:S01]  /*322b0*/  LDL.LU R13, [R1+0xb08] ;  /* 0x000b0800010d7983 */ /* 0x000ea20000300800 */
[----:B---3--:R-:W-:-:S05]  /*322c0*/  IADD3 R16, P5, PT, R16, R5, RZ ;  /* 0x0000000510107210 */ /* 0x008fca0007fbe0ff */
[----:B------:R0:W-:Y:S04]  /*322d0*/  STL [R1+0xb3c], R16 ;  /* 0x000b3c1001007387 */ /* 0x0001e80000100800 */
[----:B------:R-:W3:Y:S04]  /*322e0*/  LDL.LU R12, [R1+0xadc] ;  /* 0x000adc00010c7983 */ /* 0x000ee80000300800 */
[----:B0-----:R-:W3:Y:S01]  /*322f0*/  LDL.LU R16, [R1+0xb00] ;  /* 0x000b000001107983 */ /* 0x001ee20000300800 */
[----:B------:R-:W-:-:S03]  /*32300*/  IMAD.X R28, R28, 0x1, R0, P6 ;  /* 0x000000011c1c7824 */ /* 0x000fc600030e0600 */
        /* <DEDUP_REMOVED lines=8> */
[--C-:B------:R-:W-:Y:S01]  /*32390*/  IMAD.X R27, R27, 0x1, R0.reuse, P3 ;  /* 0x000000011b1b7824 */ /* 0x100fe200018e0600 */
[----:B0-----:R-:W3:Y:S04]  /*323a0*/  LDL.LU R28, [R1+0xacc] ;  /* 0x000acc00011c7983 */ /* 0x001ee80000300800 */
[----:B------:R-:W-:Y:S01]  /*323b0*/  STL [R1+0xb34], R11 ;  /* 0x000b340b01007387 */ /* 0x000fe20000100800 */
[----:B------:R-:W-:-:S03]  /*323c0*/  IMAD.X R21, R21, 0x1, R0, P4 ;  /* 0x0000000115157824 */ /* 0x000fc600020e0600 */
        /* <DEDUP_REMOVED lines=12> */
[----:B------:R-:W-:Y:S01]  /*32490*/  STL [R1+0xb40], R21 ;  /* 0x000b401501007387 */ /* 0x000fe20000100800 */
[--C-:B----4-:R-:W-:Y:S01]  /*324a0*/  IMAD.X R24, R24, 0x1, R0.reuse, P6 ;  /* 0x0000000118187824 */ /* 0x110fe200030e0600 */
[-C--:B------:R-:W-:Y:S01]  /*324b0*/  IADD3 R6, P6, PT, R6, R5.reuse, RZ ;  /* 0x0000000506067210 */ /* 0x080fe20007fde0ff */
[--C-:B------:R-:W-:Y:S01]  /*324c0*/  IMAD.X R4, R4, 0x1, R0.reuse, P1 ;  /* 0x0000000104047824 */ /* 0x100fe200008e0600 */
[----:B------:R-:W-:Y:S02]  /*324d0*/  IADD3 R3, P1, PT, R3, R5, RZ ;  /* 0x0000000503037210 */ /* 0x000fe40007f3e0ff */
[----:B------:R0:W-:Y:S04]  /*324e0*/  STL [R1+0xb30], R24 ;  /* 0x000b301801007387 */ /* 0x0001e80000100800 */
[----:B------:R-:W-:Y:S04]  /*324f0*/  STL [R1+0xb38], R22 ;  /* 0x000b381601007387 */ /* 0x000fe80000100800 */
        /* <DEDUP_REMOVED lines=9> */
[-C--:B------:R-:W-:Y:S01]  /*32590*/  IADD3 R17, P3, PT, R17, R5.reuse, RZ ;  /* 0x0000000511117210 */ /* 0x080fe20007f7e0ff */
[--C-:B------:R-:W-:Y:S01]  /*325a0*/  IMAD.X R15, R15, 0x1, R0.reuse, P4 ;  /* 0x000000010f0f7824 */ /* 0x100fe200020e0600 */
[-C--:B------:R-:W-:Y:S01]  /*325b0*/  IADD3 R14, P4, PT, R14, R5.reuse, RZ ;  /* 0x000000050e0e7210 */ /* 0x080fe20007f9e0ff */
[----:B------:R-:W-:Y:S02]  /*325c0*/  IMAD.X R13, R13, 0x1, R0, P5 ;  /* 0x000000010d0d7824 */ /* 0x000fe400028e0600 */
[----:B------:R0:W-:Y:S04]  /*325d0*/  STL [R1+0xaec], R17 ;  /* 0x000aec1101007387 */ /* 0x0001e80000100800 */
[----:B------:R-:W-:Y:S01]  /*325e0*/  STL [R1+0xaf4], R19 ;  /* 0x000af41301007387 */ /* 0x000fe20000100800 */
[----:B---3--:R-:W-:-:S03]  /*325f0*/  IADD3 R12, P5, PT, R12, R5, RZ ;  /* 0x000000050c0c7210 */ /* 0x008fc60007fbe0ff */
        /* <DEDUP_REMOVED lines=12> */
[----:B------:R-:W-:Y:S04]  /*326c0*/  STL [R1+0xad4], R29 ;  /* 0x000ad41d01007387 */ /* 0x000fe80000100800 */
[----:B------:R-:W3:Y:S01]  /*326d0*/  LDL.LU R10, [R1+0xab4] ;  /* 0x000ab400010a7983 */ /* 0x000ee20000300800 */
[----:B------:R-:W-:-:S03]  /*326e0*/  IADD3 R28, P1, PT, R28, R5, RZ ;  /* 0x000000051c1c7210 */ /* 0x000fc60007f3e0ff */
        /* <DEDUP_REMOVED lines=13> */
[----:B0-----:R-:W3:Y:S04]  /*327c0*/  LDL.LU R2, [R1+0xa8c] ;  /* 0x000a8c0001027983 */ /* 0x001ee80000300800 */
[----:B------:R-:W3:Y:S04]  /*327d0*/  LDL.LU R6, [R1+0xab0] ;  /* 0x000ab00001067983 */ /* 0x000ee80000300800 */
[----:B------:R-:W3:Y:S04]  /*327e0*/  LDL.LU R4, [R1+0xa84] ;  /* 0x000a840001047983 */ /* 0x000ee80000300800 */
[----:B------:R-:W3:Y:S01]  /*327f0*/  LDL.LU R3, [R1+0xaa8] ;  /* 0x000aa80001037983 */ /* 0x000ee20000300800 */
[----:B----4-:R-:W-:-:S05]  /*32800*/  IADD3 R24, P2, PT, R24, R5, RZ ;  /* 0x0000000518187210 */ /* 0x010fca0007f5e0ff */
        /* <DEDUP_REMOVED lines=13> */
[----:B------:R-:W3:Y:S01]  /*328e0*/  LDL.LU R29, [R1+0xa80] ;  /* 0x000a8000011d7983 */ /* 0x000ee20000300800 */
[----:B------:R-:W-:-:S03]  /*328f0*/  IMAD.X R11, R11, 0x1, R0, P4 ;  /* 0x000000010b0b7824 */ /* 0x000fc600020e0600 */
        /* <DEDUP_REMOVED lines=8> */
[----:B------:R-:W-:Y:S04]  /*32980*/  STL [R1+0xae0], R11 ;  /* 0x000ae00b01007387 */ /* 0x000fe80000100800 */
[----:B------:R-:W-:Y:S04]  /*32990*/  STL [R1+0xab4], R10 ;  /* 0x000ab40a01007387 */ /* 0x000fe80000100800 */
[----:B------:R-:W-:Y:S01]  /*329a0*/  STL [R1+0xad8], R9 ;  /* 0x000ad80901007387 */ /* 0x000fe20000100800 */
[----:B------:R-:W-:Y:S01]  /*329b0*/  IADD3.X R28, PT, PT, R28, R0, RZ, P2, !PT ;  /* 0x000000001c1c7210 */ /* 0x000fe200017fe4ff */
[----:B------:R-:W-:-:S02]  /*329c0*/  IMAD.X R20, R20, 0x1, R0, P1 ;  /* 0x0000000114147824 */ /* 0x000fc400008e0600 */
        /* <DEDUP_REMOVED lines=8> */
[----:B0-----:R-:W3:Y:S01]  /*32a50*/  LDL.LU R28, [R1+0xa4c] ;  /* 0x000a4c00011c7983 */ /* 0x001ee20000300800 */
[----:B------:R-:W-:-:S03]  /*32a60*/  IADD3 R2, P3, PT, R2, R5, RZ ;  /* 0x0000000502027210 */ /* 0x000fc60007f7e0ff */
[----:B------:R-:W-:Y:S04]  /*32a70*/  STL [R1+0xa9c], R21 ;  /* 0x000a9c1501007387 */ /* 0x000fe80000100800 */
[----:B------:R0:W-:Y:S04]  /*32a80*/  STL [R1+0xa8c], R2 ;  /* 0x000a8c0201007387 */ /* 0x0001e80000100800 */
[----:B------:R-:W-:Y:S04]  /*32a90*/  STL [R1+0xa94], R22 ;  /* 0x000a941601007387 */ /* 0x000fe80000100800 */
[----:B0-----:R-:W3:Y:S01]  /*32aa0*/  LDL.LU R2, [R1+0xa70] ;  /* 0x000a700001027983 */ /* 0x001ee20000300800 */
[--C-:B------:R-:W-:Y:S01]  /*32ab0*/  IMAD.X R6, R6, 0x1, R0.reuse, P4 ;  /* 0x0000000106067824 */ /* 0x100fe200020e0600 */
[-C--:B------:R-:W-:Y:S01]  /*32ac0*/  IADD3 R4, P4, PT, R4, R5.reuse, RZ ;  /* 0x0000000504047210 */ /* 0x080fe20007f9e0ff */
[--C-:B------:R-:W-:Y:S01]  /*32ad0*/  IMAD.X R3, R3, 0x1, R0.reuse, P5 ;  /* 0x0000000103037824 */ /* 0x100fe200028e0600 */
[----:B------:R-:W-:Y:S04]  /*32ae0*/  STL [R1+0xab8], R23 ;  /* 0x000ab81701007387 */ /* 0x000fe80000100800 */
[----:B------:R-:W-:Y:S01]  /*32af0*/  STL [R1+0xab0], R6 ;  /* 0x000ab00601007387 */ /* 0x000fe20000100800 */
[----:B----4-:R-:W-:Y:S01]  /*32b00*/  IADD3 R7, P5, PT, R7, R5, RZ ;  /* 0x0000000507077210 */ /* 0x010fe20007fbe0ff */
[----:B------:R-:W-:-:S02]  /*32b10*/  IMAD.X R19, R19, 0x1, R0, P6 ;  /* 0x0000000113137824 */ /* 0x000fc400030e0600 */
[----:B------:R-:W-:Y:S01]  /*32b20*/  STL [R1+0xa84], R4 ;  /* 0x000a840401007387 */ /* 0x000fe20000100800 */
[----:B------:R-:W-:-:S03]  /*32b30*/  IADD3 R18, P6, PT, R18, R5, RZ ;  /* 0x0000000512127210 */ /* 0x000fc60007fde0ff */
[----:B------:R-:W-:Y:S04]  /*32b40*/  STL [R1+0xaa8], R3 ;  /* 0x000aa80301007387 */ /* 0x000fe80000100800 */
[----:B------:R-:W-:Y:S01]  /*32b50*/  STL [R1+0xa7c], R7 ;  /* 0x000a7c0701007387 */ /* 0x000fe20000100800 */
[--C-:B------:R-:W-:Y:S01]  /*32b60*/  IMAD.X R24, R24, 0x1, R0.reuse, P1 ;  /* 0x0000000118187824 */ /* 0x100fe200008e0600 */
[-C--:B------:R-:W-:Y:S01]  /*32b70*/  IADD3 R15, P1, PT, R15, R5.reuse, RZ ;  /* 0x000000050f0f7210 */ /* 0x080fe20007f3e0ff */
[--C-:B------:R-:W-:Y:S01]  /*32b80*/  IMAD.X R14, R14, 0x1, R0.reuse, P2 ;  /* 0x000000010e0e7824 */ /* 0x100fe200010e0600 */
[-C--:B------:R-:W-:Y:S02]  /*32b90*/  IADD3 R13, P2, PT, R13, R5.reuse, RZ ;  /* 0x000000050d0d7210 */ /* 0x080fe40007f5e0ff */
[----:B------:R0:W-:Y:S04]  /*32ba0*/  STL [R1+0xa98], R24 ;  /* 0x000a981801007387 */ /* 0x0001e80000100800 */
[----:B------:R-:W-:Y:S04]  /*32bb0*/  STL [R1+0xaa0], R19 ;  /* 0x000aa01301007387 */ /* 0x000fe80000100800 */
[----:B0-----:R-:W4:Y:S04]  /*32bc0*/  LDL.LU R24, [R1+0xa44] ;  /* 0x000a440001187983 */ /* 0x001f280000300800 */
[----:B------:R-:W-:Y:S04]  /*32bd0*/  STL [R1+0xa74], R18 ;  /* 0x000a741201007387 */ /* 0x000fe80000100800 */
[----:B------:R-:W-:Y:S04]  /*32be0*/  STL [R1+0xa6c], R15 ;  /* 0x000a6c0f01007387 */ /* 0x000fe80000100800 */
[----:B------:R-:W-:Y:S01]  /*32bf0*/  STL [R1+0xa90], R14 ;  /* 0x000a900e01007387 */ /* 0x000fe20000100800 */
[--C-:B--2---:R-:W-:Y:S01]  /*32c00*/  IMAD.X R12, R12, 0x1, R0.reuse, P3 ;  /* 0x000000010c0c7824 */ /* 0x104fe200018e0600 */
[----:B------:R-:W-:Y:S01]  /*32c10*/  IADD3 R17, P3, PT, R17, R5, RZ ;  /* 0x0000000511117210 */ /* 0x000fe20007f7e0ff */
[----:B---3--:R-:W-:-:S04]  /*32c20*/  IMAD.X R29, R29, 0x1, R0, P4 ;  /* 0x000000011d1d7824 */ /* 0x008fc800020e0600 */
[----:B------:R0:W-:Y:S04]  /*32c30*/  STL [R1+0xa5c], R17 ;  /* 0x000a5c1101007387 */ /* 0x0001e80000100800 */
[----:B------:R-:W-:Y:S01]  /*32c40*/  STL [R1+0xa64], R13 ;  /* 0x000a640d01007387 */ /* 0x000fe20000100800 */
[----:B------:R-:W-:-:S03]  /*32c50*/  IADD3 R25, P4, PT, R25, R5, RZ ;  /* 0x0000000519197210 */ /* 0x000fc60007f9e0ff */
        /* <DEDUP_REMOVED lines=19> */
[----:B0-----:R-:W3:Y:S01]  /*32d90*/  LDL.LU R28, [R1+0xa38] ;  /* 0x000a3800011c7983 */ /* 0x001ee20000300800 */
[----:B------:R-:W-:-:S03]  /*32da0*/  IMAD.X R2, R2, 0x1, R0, P6 ;  /* 0x0000000102027824 */ /* 0x000fc600030e0600 */
        /* <DEDUP_REMOVED lines=37> */
[----:B------:R-:W-:Y:S01]  /*33000*/  IMAD.X R22, R22, 0x1, R0, P6 ;  /* 0x0000000116167824 */ /* 0x000fe200030e0600 */
[----:B------:R-:W-:-:S02]  /*33010*/  IADD3 R23, P6, PT, R23, R5, RZ ;  /* 0x0000000517177210 */ /* 0x000fc40007fde0ff */
[----:B0-----:R-:W3:Y:S01]  /*33020*/  LDL.LU R16, [R1+0x9f8] ;  /* 0x0009f80001107983 */ /* 0x001ee20000300800 */
[----:B------:R-:W-:-:S03]  /*33030*/  IMAD.X R28, R28, 0x1, R0, P1 ;  /* 0x000000011c1c7824 */ /* 0x000fc600008e0600 */
[----:B------:R-:W-:Y:S01]  /*33040*/  STL [R1+0xa48], R21 ;  /* 0x000a481501007387 */ /* 0x000fe20000100800 */
[-C--:B------:R-:W-:Y:S01]  /*33050*/  IADD3 R6, P1, PT, R6, R5.reuse, RZ ;  /* 0x0000000506067210 */ /* 0x080fe20007f3e0ff */
[--C-:B------:R-:W-:Y:S01]  /*33060*/  IMAD.X R4, R4, 0x1, R0.reuse, P2 ;  /* 0x0000000104047824 */ /* 0x100fe200010e0600 */
[-C--:B------:R-:W-:Y:S01]  /*33070*/  IADD3 R3, P2, PT, R3, R5.reuse, RZ ;  /* 0x0000000503037210 */ /* 0x080fe20007f5e0ff */
[----:B------:R0:W-:Y:S04]  /*33080*/  STL [R1+0xa38], R28 ;  /* 0x000a381c01007387 */ /* 0x0001e80000100800 */
[----:B------:R-:W-:Y:S01]  /*33090*/  STL [R1+0xa40], R22 ;  /* 0x000a401601007387 */ /* 0x000fe20000100800 */
[--C-:B------:R-:W-:Y:S02]  /*330a0*/  IMAD.X R7, R7, 0x1, R0.reuse, P3 ;  /* 0x0000000107077824 */ /* 0x100fe400018e0600 */
[----:B------:R-:W-:Y:S01]  /*330b0*/  IMAD.X R18, R18, 0x1, R0, P4 ;  /* 0x0000000112127824 */ /* 0x000fe200020e0600 */
[-C--:B------:R-:W-:Y:S01]  /*330c0*/  IADD3 R19, P3, PT, R19, R5.reuse, RZ ;  /* 0x0000000513137210 */ /* 0x080fe20007f7e0ff */
[----:B0-----:R-:W3:Y:S04]  /*330d0*/  LDL.LU R28, [R1+0x9cc] ;  /* 0x0009cc00011c7983 */ /* 0x001ee80000300800 */
[----:B------:R-:W-:Y:S01]  /*330e0*/  STL [R1+0xa14], R23 ;  /* 0x000a141701007387 */ /* 0x000fe20000100800 */
[----:B------:R-:W-:-:S03]  /*330f0*/  IADD3 R2, P4, PT, R2, R5, RZ ;  /* 0x0000000502027210 */ /* 0x000fc60007f9e0ff */
[----:B------:R-:W-:Y:S04]  /*33100*/  STL [R1+0xa0c], R6 ;  /* 0x000a0c0601007387 */ /* 0x000fe80000100800 */
        /* <DEDUP_REMOVED lines=9> */
[----:B------:R-:W-:Y:S04]  /*331a0*/  STL [R1+0xa20], R18 ;  /* 0x000a201201007387 */ /* 0x000fe80000100800 */
[----:B------:R-:W-:Y:S01]  /*331b0*/  STL [R1+0xa18], R15 ;  /* 0x000a180f01007387 */ /* 0x000fe20000100800 */
[----:B----4-:R-:W-:-:S03]  /*331c0*/  IADD3 R12, P6, PT, R12, R5, RZ ;  /* 0x000000050c0c7210 */ /* 0x010fc60007fde0ff */
[----:B------:R-:W-:Y:S01]  /*331d0*/  STL [R1+0x9ec], R14 ;  /* 0x0009ec0e01007387 */ /* 0x000fe20000100800 */
[--C-:B------:R-:W-:Y:S01]  /*331e0*/  IMAD.X R24, R24, 0x1, R0.reuse, P1 ;  /* 0x0000000118187824 */ /* 0x100fe200008e0600 */
[----:B------:R-:W-:Y:S01]  /*331f0*/  IADD3 R29, P1, PT, R29, R5, RZ ;  /* 0x000000051d1d7210 */ /* 0x000fe20007f3e0ff */
[----:B------:R-:W-:-:S03]  /*33200*/  IMAD.X R25, R25, 0x1, R0, P2 ;  /* 0x0000000119197824 */ /* 0x000fc600010e0600 */
        /* <DEDUP_REMOVED lines=51> */
[-C--:B------:R-:W-:Y:S01]  /*33540*/  IADD3 R27, P1, PT, R27, R5.reuse, RZ ;  /* 0x000000051b1b7210 */ /* 0x080fe20007f3e0ff */
[--C-:B------:R-:W-:Y:S01]  /*33550*/  IMAD.X R20, R20, 0x1, R0.reuse, P2 ;  /* 0x0000000114147824 */ /* 0x100fe200010e0600 */
[----:B------:R-:W-:Y:S01]  /*33560*/  IADD3 R21, P2, PT, R21, R5, RZ ;  /* 0x0000000515157210 */ /* 0x000fe20007f5e0ff */
[----:B------:R-:W-:Y:S04]  /*33570*/  STL [R1+0x9b4], R8 ;  /* 0x0009b40801007387 */ /* 0x000fe80000100800 */
[----:B------:R-:W-:Y:S01]  /*33580*/  STL [R1+0x9d8], R26 ;  /* 0x0009d81a01007387 */ /* 0x000fe20000100800 */
[----:B------:R-:W-:-:S03]  /*33590*/  IMAD.X R17, R17, 0x1, R0, P3 ;  /* 0x0000000111117824 */ /* 0x000fc600018e0600 */
[----:B------:R-:W-:Y:S01]  /*335a0*/  STL [R1+0x9ac], R27 ;  /* 0x0009ac1b01007387 */ /* 0x000fe20000100800 */
[-C--:B------:R-:W-:Y:S01]  /*335b0*/  IADD3 R22, P3, PT, R22, R5.reuse, RZ ;  /* 0x0000000516167210 */ /* 0x080fe20007f7e0ff */
[----:B---3--:R-:W-:Y:S02]  /*335c0*/  IMAD.X R23, R23, 0x1, R0, P4 ;  /* 0x0000000117177824 */ /* 0x008fe400020e0600 */
[----:B------:R0:W-:Y:S04]  /*335d0*/  STL [R1+0x9c8], R17 ;  /* 0x0009c81101007387 */ /* 0x0001e80000100800 */
[----:B------:R-:W-:Y:S04]  /*335e0*/  STL [R1+0x9d0], R20 ;  /* 0x0009d01401007387 */ /* 0x000fe80000100800 */
[----:B0-----:R-:W2:Y:S01]  /*335f0*/  LDL.LU R17, [R1+0x954] ;  /* 0x0009540001117983 */ /* 0x001ea20000300800 */
[----:B------:R-:W-:-:S03]  /*33600*/  IADD3 R16, P4, PT, R16, R5, RZ ;  /* 0x0000000510107210 */ /* 0x000fc60007f9e0ff */
[----:B------:R-:W-:Y:S01]  /*33610*/  STL [R1+0x9a4], R21 ;  /* 0x0009a41501007387 */ /* 0x000fe20000100800 */
[--C-:B------:R-:W-:Y:S01]  /*33620*/  IMAD.X R6, R6, 0x1, R0.reuse, P5 ;  /* 0x0000000106067824 */ /* 0x100fe200028e0600 */
[-C--:B------:R-:W-:Y:S01]  /*33630*/  IADD3 R4, P5, PT, R4, R5.reuse, RZ ;  /* 0x0000000504047210 */ /* 0x080fe20007fbe0ff */
[--C-:B------:R-:W-:Y:S01]  /*33640*/  IMAD.X R3, R3, 0x1, R0.reuse, P6 ;  /* 0x0000000103037824 */ /* 0x100fe200030e0600 */
[----:B------:R0:W-:Y:S04]  /*33650*/  STL [R1+0x994], R16 ;  /* 0x0009941001007387 */ /* 0x0001e80000100800 */
[----:B------:R-:W-:Y:S01]  /*33660*/  STL [R1+0x99c], R22 ;  /* 0x00099c1601007387 */ /* 0x000fe20000100800 */
[----:B------:R-:W-:Y:S01]  /*33670*/  IADD3 R7, P6, PT, R7, R5, RZ ;  /* 0x0000000507077210 */ /* 0x000fe20007fde0ff */
[----:B------:R-:W-:-:S02]  /*33680*/  IMAD.X R19, R19, 0x1, R0, P1 ;  /* 0x0000000113137824 */ /* 0x000fc400008e0600 */
[----:B0-----:R-:W3:Y:S04]  /*33690*/  LDL.LU R16, [R1+0x978] ;  /* 0x0009780001107983 */ /* 0x001ee80000300800 */
[----:B------:R-:W-:Y:S01]  /*336a0*/  STL [R1+0x9c0], R23 ;  /* 0x0009c01701007387 */ /* 0x000fe20000100800 */
[----:B------:R-:W-:-:S03]  /*336b0*/  IMAD.X R28, R28, 0x1, R0, P2 ;  /* 0x000000011c1c7824 */ /* 0x000fc600010e0600 */
[----:B------:R-:W-:Y:S04]  /*336c0*/  STL [R1+0x9b8], R6 ;  /* 0x0009b80601007387 */ /* 0x000fe80000100800 */
        /* <DEDUP_REMOVED lines=9> */
[-C--:B------:R-:W-:Y:S02]  /*33760*/  IADD3 R13, P3, PT, R13, R5.reuse, RZ ;  /* 0x000000050d0d7210 */ /* 0x080fe40007f7e0ff */
[----:B------:R-:W-:Y:S01]  /*33770*/  IADD3 R2, P4, PT, R2, R5, RZ ;  /* 0x0000000502027210 */ /* 0x000fe20007f9e0ff */
[----:B0-----:R-:W3:Y:S04]  /*33780*/  LDL.LU R28, [R1+0x94c] ;  /* 0x00094c00011c7983 */ /* 0x001ee80000300800 */
[----:B------:R-:W-:Y:S04]  /*33790*/  STL [R1+0x97c], R18 ;  /* 0x00097c1201007387 */ /* 0x000fe80000100800 */
[----:B------:R-:W-:Y:S04]  /*337a0*/  STL [R1+0x974], R15 ;  /* 0x0009740f01007387 */ /* 0x000fe80000100800 */
[----:B------:R-:W-:Y:S04]  /*337b0*/  STL [R1+0x998], R14 ;  /* 0x0009980e01007387 */ /* 0x000fe80000100800 */
[----:B------:R0:W-:Y:S04]  /*337c0*/  STL [R1+0x964], R2 ;  /* 0x0009640201007387 */ /* 0x0001e80000100800 */
[----:B------:R-:W-:Y:S04]  /*337d0*/  STL [R1+0x96c], R13 ;  /* 0x00096c0d01007387 */ /* 0x000fe80000100800 */
[----:B0-----:R-:W3:Y:S01]  /*337e0*/  LDL.LU R2, [R1+0x970] ;  /* 0x0009700001027983 */ /* 0x001ee20000300800 */
[----:B------:R-:W-:-:S02]  /*337f0*/  IADD3.X R29, PT, PT, R29, R0, RZ, P5, !PT ;  /* 0x000000001d1d7210 */ /* 0x000fc40002ffe4ff */
[----:B------:R-:W-:Y:S01]  /*33800*/  IADD3 R25, P5, PT, R25, R5, RZ ;  /* 0x0000000519197210 */ /* 0x000fe20007fbe0ff */
        /* <DEDUP_REMOVED lines=19> */
[----:B------:R-:W2:Y:S01]  /*33940*/  LDL.LU R6, [R1+0x914] ;  /* 0x0009140001067983 */ /* 0x000ea20000300800 */
[----:B---3--:R-:W-:-:S03]  /*33950*/  IMAD.X R16, R16, 0x1, R0, P1 ;  /* 0x0000000110107824 */ /* 0x008fc600008e0600 */
        /* <DEDUP_REMOVED lines=12> */
[----:B------:R-:W3:Y:S01]  /*33a20*/  LDL.LU R12, [R1+0x8ec] ;  /* 0x0008ec00010c7983 */ /* 0x000ee20000300800 */
[----:B------:R-:W-:-:S03]  /*33a30*/  IMAD.X R2, R2, 0x1, R0, P2 ;  /* 0x0000000102027824 */ /* 0x000fc600010e0600 */
[----:B0-----:R-:W3:Y:S04]  /*33a40*/  LDL.LU R28, [R1+0x910] ;  /* 0x00091000011c7983 */ /* 0x001ee80000300800 */
[----:B------:R-:W3:Y:S04]  /*33a50*/  LDL.LU R29, [R1+0x8e4] ;  /* 0x0008e400011d7983 */ /* 0x000ee80000300800 */
[----:B------:R-:W3:Y:S04]  /*33a60*/  LDL.LU R25, [R1+0x908] ;  /* 0x0009080001197983 */ /* 0x000ee80000300800 */
[----:B------:R0:W-:Y:S04]  /*33a70*/  STL [R1+0x970], R2 ;  /* 0x0009700201007387 */ /* 0x0001e80000100800 */
[----:B0-----:R-:W3:Y:S01]  /*33a80*/  LDL.LU R2, [R1+0x8dc] ;  /* 0x0008dc0001027983 */ /* 0x001ee20000300800 */
[-C--:B------:R-:W-:Y:S01]  /*33a90*/  IADD3 R11, P2, PT, R11, R5.reuse, RZ ;  /* 0x000000050b0b7210 */ /* 0x080fe20007f5e0ff */
[----:B------:R-:W-:Y:S01]  /*33aa0*/  IMAD.X R10, R10, 0x1, R0, P3 ;  /* 0x000000010a0a7824 */ /* 0x000fe200018e0600 */
[----:B------:R-:W-:-:S03]  /*33ab0*/  IADD3 R9, P3, PT, R9, R5, RZ ;  /* 0x0000000509097210 */ /* 0x000fc60007f7e0ff */
[----:B------:R-:W-:Y:S01]  /*33ac0*/  STL [R1+0x944], R11 ;  /* 0x0009440b01007387 */ /* 0x000fe20000100800 */
[--C-:B----4-:R-:W-:Y:S01]  /*33ad0*/  IMAD.X R8, R8, 0x1, R0.reuse, P4 ;  /* 0x0000000108087824 */ /* 0x110fe200020e0600 */
[----:B------:R-:W-:Y:S01]  /*33ae0*/  IADD3 R26, P4, PT, R26, R5, RZ ;  /* 0x000000051a1a7210 */ /* 0x000fe20007f9e0ff */
[--C-:B------:R-:W-:Y:S01]  /*33af0*/  IMAD.X R27, R27, 0x1, R0.reuse, P5 ;  /* 0x000000011b1b7824 */ /* 0x100fe200028e0600 */
[----:B------:R-:W-:Y:S01]  /*33b00*/  STL [R1+0x968], R10 ;  /* 0x0009680a01007387 */ /* 0x000fe20000100800 */
[----:B------:R-:W-:-:S03]  /*33b10*/  IMAD.X R21, R21, 0x1, R0, P6 ;  /* 0x0000000115157824 */ /* 0x000fc600030e0600 */
[----:B------:R-:W-:Y:S01]  /*33b20*/  STL [R1+0x93c], R9 ;  /* 0x00093c0901007387 */ /* 0x000fe20000100800 */
[----:B------:R-:W-:-:S03]  /*33b30*/  IADD3 R20, P5, PT, R20, R5, RZ ;  /* 0x0000000514147210 */ /* 0x000fc60007fbe0ff */
[----:B------:R-:W-:Y:S01]  /*33b40*/  STL [R1+0x960], R8 ;  /* 0x0009600801007387 */ /* 0x000fe20000100800 */
[----:B------:R-:W-:-:S03]  /*33b50*/  IADD3 R24, P6, PT, R24, R5, RZ ;  /* 0x0000000518187210 */ /* 0x000fc60007fde0ff */
[----:B------:R-:W-:Y:S04]  /*33b60*/  STL [R1+0x934], R26 ;  /* 0x0009341a01007387 */ /* 0x000fe80000100800 */
[----:B------:R-:W-:Y:S04]  /*33b70*/  STL [R1+0x958], R27 ;  /* 0x0009581b01007387 */ /* 0x000fe80000100800 */
[----:B------:R0:W-:Y:S01]  /*33b80*/  STL [R1+0x924], R24 ;  /* 0x0009241801007387 */ /* 0x0001e20000100800 */
[----:B------:R-:W-:-:S03]  /*33b90*/  IMAD.X R22, R22, 0x1, R0, P1 ;  /* 0x0000000116167824 */ /* 0x000fc600008e0600 */
[----:B------:R-:W-:Y:S01]  /*33ba0*/  STL [R1+0x92c], R20 ;  /* 0x00092c1401007387 */ /* 0x000fe20000100800 */
[----:B------:R-:W-:-:S03]  /*33bb0*/  IADD3 R23, P1, PT, R23, R5, RZ ;  /* 0x0000000517177210 */ /* 0x000fc60007f3e0ff */
[----:B0-----:R-:W4:Y:S04]  /*33bc0*/  LDL.LU R24, [R1+0x900] ;  /* 0x0009000001187983 */ /* 0x001f280000300800 */
[----:B------:R-:W-:Y:S01]  /*33bd0*/  STL [R1+0x950], R21 ;  /* 0x0009501501007387 */ /* 0x000fe20000100800 */
[--C-:B--2---:R-:W-:Y:S01]  /*33be0*/  IMAD.X R17, R17, 0x1, R0.reuse, P2 ;  /* 0x0000000111117824 */ /* 0x104fe200010e0600 */
[-C--:B------:R-:W-:Y:S01]  /*33bf0*/  IADD3 R6, P2, PT, R6, R5.reuse, RZ ;  /* 0x0000000506067210 */ /* 0x080fe20007f5e0ff */
[--C-:B---3--:R-:W-:Y:S01]  /*33c00*/  IMAD.X R4, R4, 0x1, R0.reuse, P3 ;  /* 0x0000000104047824 */ /* 0x108fe200018e0600 */
[----:B------:R-:W-:Y:S02]  /*33c10*/  IADD3 R3, P3, PT, R3, R5, RZ ;  /* 0x0000000503037210 */ /* 0x000fe40007f7e0ff */
[----:B------:R0:W-:Y:S04]  /*33c20*/  STL [R1+0x940], R17 ;  /* 0x0009401101007387 */ /* 0x0001e80000100800 */
[----:B------:R-:W-:Y:S01]  /*33c30*/  STL [R1+0x948], R22 ;  /* 0x0009481601007387 */ /* 0x000fe20000100800 */
[----:B------:R-:W-:-:S02]  /*33c40*/  IMAD.X R7, R7, 0x1, R0, P4 ;  /* 0x0000000107077824 */ /* 0x000fc400020e0600 */
[----:B------:R-:W-:Y:S01]  /*33c50*/  IMAD.X R18, R18, 0x1, R0, P5 ;  /* 0x0000000112127824 */ /* 0x000fe200028e0600 */
[-C--:B------:R-:W-:Y:S01]  /*33c60*/  IADD3 R19, P4, PT, R19, R5.reuse, RZ ;  /* 0x0000000513137210 */ /* 0x080fe20007f9e0ff */
[----:B0-----:R-:W2:Y:S04]  /*33c70*/  LDL.LU R17, [R1+0x8d4] ;  /* 0x0008d40001117983 */ /* 0x001ea80000300800 */
[----:B------:R-:W-:Y:S01]  /*33c80*/  STL [R1+0x91c], R23 ;  /* 0x00091c1701007387 */ /* 0x000fe20000100800 */
[----:B------:R-:W-:-:S03]  /*33c90*/  IADD3 R16, P5, PT, R16, R5, RZ ;  /* 0x0000000510107210 */ /* 0x000fc60007fbe0ff */
[----:B------:R-:W-:Y:S04]  /*33ca0*/  STL [R1+0x914], R6 ;  /* 0x0009140601007387 */ /* 0x000fe80000100800 */
[----:B------:R-:W-:Y:S04]  /*33cb0*/  STL [R1+0x938], R4 ;  /* 0x0009380401007387 */ /* 0x000fe80000100800 */
[----:B------:R-:W-:Y:S04]  /*33cc0*/  STL [R1+0x90c], R3 ;  /* 0x00090c0301007387 */ /* 0x000fe80000100800 */
[----:B------:R-:W-:Y:S01]  /*33cd0*/  STL [R1+0x930], R7 ;  /* 0x0009300701007387 */ /* 0x000fe20000100800 */
[----:B------:R-:W-:-:S03]  /*33ce0*/  IMAD.X R15, R15, 0x1, R0, P6 ;  /* 0x000000010f0f7824 */ /* 0x000fc600030e0600 */
[----:B------:R0:W-:Y:S01]  /*33cf0*/  STL [R1+0x8fc], R16 ;  /* 0x0008fc1001007387 */ /* 0x0001e20000100800 */
[----:B------:R-:W-:-:S03]  /*33d00*/  IADD3 R14, P6, PT, R14, R5, RZ ;  /* 0x000000050e0e7210 */ /* 0x000fc60007fde0ff */
[----:B------:R-:W-:Y:S01]  /*33d10*/  STL [R1+0x904], R19 ;  /* 0x0009041301007387 */ /* 0x000fe20000100800 */
[--C-:B------:R-:W-:Y:S01]  /*33d20*/  IMAD.X R13, R13, 0x1, R0.reuse, P1 ;  /* 0x000000010d0d7824 */ /* 0x100fe200008e0600 */
[----:B------:R-:W-:Y:S02]  /*33d30*/  IADD3 R12, P1, PT, R12, R5, RZ ;  /* 0x000000050c0c7210 */ /* 0x000fe40007f3e0ff */
[----:B0-----:R-:W3:Y:S04]  /*33d40*/  LDL.LU R16, [R1+0x8f8] ;  /* 0x0008f80001107983 */ /* 0x001ee80000300800 */
[----:B------:R-:W-:Y:S04]  /*33d50*/  STL [R1+0x928], R18 ;  /* 0x0009281201007387 */ /* 0x000fe80000100800 */
[----:B------:R-:W-:Y:S01]  /*33d60*/  STL [R1+0x920], R15 ;  /* 0x0009200f01007387 */ /* 0x000fe20000100800 */
[----:B------:R-:W-:-:S03]  /*33d70*/  IMAD.X R28, R28, 0x1, R0, P2 ;  /* 0x000000011c1c7824 */ /* 0x000fc600010e0600 */
[----:B------:R-:W-:Y:S01]  /*33d80*/  STL [R1+0x8f4], R14 ;  /* 0x0008f40e01007387 */ /* 0x000fe20000100800 */
[----:B------:R-:W-:-:S03]  /*33d90*/  IMAD.X R25, R25, 0x1, R0, P3 ;  /* 0x0000000119197824 */ /* 0x000fc600018e0600 */
[----:B------:R0:W-:Y:S01]  /*33da0*/  STL [R1+0x910], R28 ;  /* 0x0009101c01007387 */ /* 0x0001e20000100800 */
[----:B------:R-:W-:-:S03]  /*33db0*/  IADD3 R29, P2, PT, R29, R5, RZ ;  /* 0x000000051d1d7210 */ /* 0x000fc60007f5e0ff */
[----:B------:R-:W-:Y:S04]  /*33dc0*/  STL [R1+0x918], R13 ;  /* 0x0009180d01007387 */ /* 0x000fe80000100800 */
[----:B0-----:R-:W3:Y:S01]  /*33dd0*/  LDL.LU R28, [R1+0x8cc] ;  /* 0x0008cc00011c7983 */ /* 0x001ee20000300800 */
[----:B------:R-:W-:-:S03]  /*33de0*/  IADD3 R2, P3, PT, R2, R5, RZ ;  /* 0x0000000502027210 */ /* 0x000fc60007f7e0ff */
[----:B------:R-:W-:Y:S04]  /*33df0*/  STL [R1+0x8ec], R12 ;  /* 0x0008ec0c01007387 */ /* 0x000fe80000100800 */
[----:B------:R0:W-:Y:S04]  /*33e00*/  STL [R1+0x8dc], R2 ;  /* 0x0008dc0201007387 */ /* 0x0001e80000100800 */
[----:B------:R-:W-:Y:S04]  /*33e10*/  STL [R1+0x8e4], R29 ;  /* 0x0008e41d01007387 */ /* 0x000fe80000100800 */
[----:B0-----:R-:W3:Y:S04]  /*33e20*/  LDL.LU R2, [R1+0x8f0] ;  /* 0x0008f00001027983 */ /* 0x001ee80000300800 */
[----:B------:R0:W-:Y:S04]  /*33e30*/  STL [R1+0x908], R25 ;  /* 0x0009081901007387 */ /* 0x0001e80000100800 */
[----:B------:R-:W3:Y:S04]  /*33e40*/  LDL.LU R11, [R1+0x8c4] ;  /* 0x0008c400010b7983 */ /* 0x000ee80000300800 */
        /* <DEDUP_REMOVED lines=22> */
[----:B------:R-:W2:Y:S04]  /*33fb0*/  LDL.LU R13, [R1+0x874] ;  /* 0x00087400010d7983 */ /* 0x000ea80000300800 */
[----:B------:R-:W2:Y:S01]  /*33fc0*/  LDL.LU R12, [R1+0x898] ;  /* 0x00089800010c7983 */ /* 0x000ea20000300800 */
[----:B---3--:R-:W-:-:S05]  /*33fd0*/  IMAD.X R16, R16, 0x1, R0, P5 ;  /* 0x0000000110107824 */ /* 0x008fca00028e0600 */
[----:B------:R3:W-:Y:S04]  /*33fe0*/  STL [R1+0x8f8], R16 ;  /* 0x0008f81001007387 */ /* 0x0007e80000100800 */
[----:B------:R-:W2:Y:S04]  /*33ff0*/  LDL.LU R29, [R1+0x86c] ;  /* 0x00086c00011d7983 */ /* 0x000ea80000300800 */
[----:B0-----:R-:W2:Y:S04]  /*34000*/  LDL.LU R24, [R1+0x890] ;  /* 0x0008900001187983 */ /* 0x001ea80000300800 */
[----:B-1----:R-:W2:Y:S04]  /*34010*/  LDL.LU R17, [R1+0x864] ;  /* 0x0008640001117983 */ /* 0x002ea80000300800 */
[----:B---3--:R-:W3:Y:S01]  /*34020*/  LDL.LU R16, [R1+0x888] ;  /* 0x0008880001107983 */ /* 0x008ee20000300800 */
[----:B------:R-:W-:-:S05]  /*34030*/  IADD3 R28, P5, PT, R28, R5, RZ ;  /* 0x000000051c1c7210 */ /* 0x000fca0007fbe0ff */
[----:B------:R0:W-:Y:S04]  /*34040*/  STL [R1+0x8cc], R28 ;  /* 0x0008cc1c01007387 */ /* 0x0001e80000100800 */
[----:B0-----:R-:W3:Y:S01]  /*34050*/  LDL.LU R28, [R1+0x85c] ;  /* 0x00085c00011c7983 */ /* 0x001ee20000300800 */
[----:B------:R-:W-:-:S05]  /*34060*/  IMAD.X R2, R2, 0x1, R0, P6 ;  /* 0x0000000102027824 */ /* 0x000fca00030e0600 */
[----:B------:R0:W-:Y:S04]  /*34070*/  STL [R1+0x8f0], R2 ;  /* 0x0008f00201007387 */ /* 0x0001e80000100800 */
[----:B0-----:R-:W3:Y:S01]  /*34080*/  LDL.LU R2, [R1+0x12c4] ;  /* 0x0012c40001027983 */ /* 0x001ee20000300800 */
[-C--:B------:R-:W-:Y:S01]  /*34090*/  IADD3 R11, P6, PT, R11, R5.reuse, RZ ;  /* 0x000000050b0b7210 */ /* 0x080fe20007fde0ff */
[--C-:B------:R-:W-:Y:S01]  /*340a0*/  IMAD.X R10, R10, 0x1, R0.reuse, P1 ;  /* 0x000000010a0a7824 */ /* 0x100fe200008e0600 */
[-C--:B------:R-:W-:Y:S01]  /*340b0*/  IADD3 R9, P1, PT, R9, R5.reuse, RZ ;  /* 0x0000000509097210 */ /* 0x080fe20007f3e0ff */
[--C-:B------:R-:W-:Y:S01]  /*340c0*/  IMAD.X R8, R8, 0x1, R0.reuse, P2 ;  /* 0x0000000108087824 */ /* 0x100fe200010e0600 */
[----:B------:R-:W-:Y:S01]  /*340d0*/  IADD3 R26, P2, PT, R26, R5, RZ ;  /* 0x000000051a1a7210 */ /* 0x000fe20007f5e0ff */
[----:B------:R-:W-:Y:S01]  /*340e0*/  STL [R1+0x8c4], R11 ;  /* 0x0008c40b01007387 */ /* 0x000fe20000100800 */
[----:B------:R-:W-:-:S03]  /*340f0*/  IMAD.X R25, R25, 0x1, R0, P4 ;  /* 0x0000000119197824 */ /* 0x000fc600020e0600 */
[----:B------:R-:W-:Y:S04]  /*34100*/  STL [R1+0x8e8], R10 ;  /* 0x0008e80a01007387 */ /* 0x000fe80000100800 */
[----:B------:R-:W-:Y:S04]  /*34110*/  STL [R1+0x8bc], R9 ;  /* 0x0008bc0901007387 */ /* 0x000fe80000100800 */
[----:B------:R-:W-:Y:S04]  /*34120*/  STL [R1+0x8e0], R8 ;  /* 0x0008e00801007387 */ /* 0x000fe80000100800 */
[----:B------:R-:W-:Y:S04]  /*34130*/  STL [R1+0x8b4], R26 ;  /* 0x0008b41a01007387 */ /* 0x000fe80000100800 */
[----:B------:R0:W-:Y:S02]  /*34140*/  STL [R1+0x8d0], R25 ;  /* 0x0008d01901007387 */ /* 0x0001e40000100800 */
[----:B0-----:R-:W0:Y:S01]  /*34150*/  LDC R25, c[0x0][0x3ac] ;  /* 0x0000eb00ff197b82 */ /* 0x001e220000000800 */
[----:B------:R-:W-:Y:S01]  /*34160*/  IMAD.X R27, R27, 0x1, R0, P3 ;  /* 0x000000011b1b7824 */ /* 0x000fe200018e0600 */
[----:B------:R-:W-:-:S02]  /*34170*/  IADD3 R20, P3, PT, R20, R5, RZ ;  /* 0x0000000514147210 */ /* 0x000fc40007f7e0ff */
[-C--:B------:R-:W-:Y:S01]  /*34180*/  IADD3 R21, P4, PT, R21, R5.reuse, RZ ;  /* 0x0000000515157210 */ /* 0x080fe20007f9e0ff */
[--C-:B------:R-:W-:Y:S01]  /*34190*/  IMAD.X R22, R22, 0x1, R0.reuse, P5 ;  /* 0x0000000116167824 */ /* 0x100fe200028e0600 */
[----:B------:R-:W-:Y:S01]  /*341a0*/  IADD3 R23, P5, PT, R23, R5, RZ ;  /* 0x0000000517177210 */ /* 0x000fe20007fbe0ff */
[----:B------:R-:W-:Y:S01]  /*341b0*/  STL [R1+0x8d8], R27 ;  /* 0x0008d81b01007387 */ /* 0x000fe20000100800 */
[----:B----4-:R-:W-:-:S03]  /*341c0*/  IMAD.X R6, R6, 0x1, R0, P6 ;  /* 0x0000000106067824 */ /* 0x010fc600030e0600 */
[----:B------:R-:W-:Y:S01]  /*341d0*/  STL [R1+0x8ac], R20 ;  /* 0x0008ac1401007387 */ /* 0x000fe20000100800 */
[----:B------:R-:W-:-:S03]  /*341e0*/  IADD3 R4, P6, PT, R4, R5, RZ ;  /* 0x0000000504047210 */ /* 0x000fc60007fde0ff */
[----:B------:R-:W-:Y:S01]  /*341f0*/  STL [R1+0x8a4], R21 ;  /* 0x0008a41501007387 */ /* 0x000fe20000100800 */
[----:B------:R-:W-:-:S03]  /*34200*/  IMAD.X R3, R3, 0x1, R0, P1 ;  /* 0x0000000103037824 */ /* 0x000fc600008e0600 */
[----:B------:R-:W-:Y:S04]  /*34210*/  STL [R1+0x8c8], R22 ;  /* 0x0008c81601007387 */ /* 0x000fe80000100800 */
[----:B------:R-:W-:Y:S01]  /*34220*/  STL [R1+0x89c], R23 ;  /* 0x00089c1701007387 */ /* 0x000fe20000100800 */
[----:B0-----:R-:W-:-:S04]  /*34230*/  IMAD.SHL.U32 R25, R25, 0x80, RZ ;  /* 0x0000008019197824 */ /* 0x001fc800078e00ff */
[----:B------:R-:W-:Y:S01]  /*34240*/  IMAD.SHL.U32 R25, R25, 0x2, RZ ;  /* 0x0000000219197824 */ /* 0x000fe200078e00ff */
[----:B------:R-:W-:Y:S04]  /*34250*/  STL [R1+0x8c0], R6 ;  /* 0x0008c00601007387 */ /* 0x000fe80000100800 */
[----:B------:R-:W-:Y:S04]  /*34260*/  STL [R1+0x894], R4 ;  /* 0x0008940401007387 */ /* 0x000fe80000100800 */
[----:B------:R-:W-:Y:S01]  /*34270*/  STL [R1+0x8b8], R3 ;  /* 0x0008b80301007387 */ /* 0x000fe20000100800 */
[----:B--2---:R-:W-:Y:S01]  /*34280*/  IADD3 R7, P1, PT, R7, R25, RZ ;  /* 0x0000001907077210 */ /* 0x004fe20007f3e0ff */
[----:B------:R-:W-:-:S02]  /*34290*/  IMAD.X R19, R19, 0x1, R0, P2 ;  /* 0x0000000113137824 */ /* 0x000fc400010e0600 */
[----:B------:R-:W-:Y:S01]  /*342a0*/  IMAD.X R15, R15, 0x1, R0, P3 ;  /* 0x000000010f0f7824 */ /* 0x000fe200018e0600 */
[-C--:B------:R-:W-:Y:S01]  /*342b0*/  IADD3 R18, P2, PT, R18, R25.reuse, RZ ;  /* 0x0000001912127210 */ /* 0x080fe20007f5e0ff */
[----:B------:R-:W-:Y:S04]  /*342c0*/  STL [R1+0x88c], R7 ;  /* 0x00088c0701007387 */ /* 0x000fe80000100800 */
[----:B------:R-:W-:Y:S01]  /*342d0*/  STL [R1+0x8b0], R19 ;  /* 0x0008b01301007387 */ /* 0x000fe20000100800 */
[----:B---3--:R-:W-:-:S05]  /*342e0*/  IADD3 R2, P3, PT, R2, R25, RZ ;  /* 0x0000001902027210 */ /* 0x008fca0007f7e0ff */
[----:B------:R0:W-:Y:S04]  /*342f0*/  STL [R1+0x87c], R2 ;  /* 0x00087c0201007387 */ /* 0x0001e80000100800 */
[----:B------:R-:W-:Y:S04]  /*34300*/  STL [R1+0x884], R18 ;  /* 0x0008841201007387 */ /* 0x000fe80000100800 */
[----:B0-----:R-:W2:Y:S01]  /*34310*/  LDL.LU R2, [R1+0x12c0] ;  /* 0x0012c00001027983 */ /* 0x001ea20000300800 */
[--C-:B------:R-:W-:Y:S01]  /*34320*/  IMAD.X R14, R14, 0x1, R0.reuse, P4 ;  /* 0x000000010e0e7824 */ /* 0x100fe200020e0600 */
[-C--:B------:R-:W-:Y:S01]  /*34330*/  IADD3 R13, P4, PT, R13, R25.reuse, RZ ;  /* 0x000000190d0d7210 */ /* 0x080fe20007f9e0ff */
[----:B------:R-:W-:Y:S01]  /*34340*/  IMAD.X R12, R12, 0x1, R0, P5 ;  /* 0x000000010c0c7824 */ /* 0x000fe200028e0600 */
[----:B------:R-:W-:Y:S01]  /*34350*/  STL [R1+0x8a8], R15 ;  /* 0x0008a80f01007387 */ /* 0x000fe20000100800 */
[----:B------:R-:W-:-:S03]  /*34360*/  IADD3 R29, P5, PT, R29, R25, RZ ;  /* 0x000000191d1d7210 */ /* 0x000fc60007fbe0ff */
[----:B------:R-:W-:Y:S01]  /*34370*/  STL [R1+0x8a0], R14 ;  /* 0x0008a00e01007387 */ /* 0x000fe20000100800 */
[----:B------:R-:W-:-:S03]  /*34380*/  IMAD.X R24, R24, 0x1, R0, P6 ;  /* 0x0000000118187824 */ /* 0x000fc600030e0600 */
        /* <DEDUP_REMOVED lines=8> */
[----:B--2---:R-:W-:Y:S01]  /*34410*/  IMAD.X R16, R16, 0x1, R2, P1 ;  /* 0x0000000110107824 */ /* 0x004fe200008e0602 */
[----:B------:R-:W-:-:S02]  /*34420*/  IADD3 R28, P1, PT, R28, R25, RZ ;  /* 0x000000191c1c7210 */ /* 0x000fc40007f3e0ff */
[----:B0-----:R-:W2:Y:S04]  /*34430*/  LDL.LU R25, [R1+0x880] ;  /* 0x0008800001197983 */ /* 0x001ea80000300800 */
[----:B------:R-:W-:Y:S04]  /*34440*/  STL [R1+0x888], R16 ;  /* 0x0008881001007387 */ /* 0x000fe80000100800 */
[----:B------:R-:W3:Y:S04]  /*34450*/  LDL.LU R0, [R1+0x870] ;  /* 0x0008700001007983 */ /* 0x000ee80000300800 */
[----:B------:R-:W-:Y:S04]  /*34460*/  STL [R1+0x85c], R28 ;  /* 0x00085c1c01007387 */ /* 0x000fe80000100800 */
[----:B---3--:R0:W-:Y:S04]  /*34470*/  STL [R1+0x12b0], R0 ;  /* 0x0012b00001007387 */ /* 0x0081e80000100800 */
[----:B0-----:R-:W3:Y:S04]  /*34480*/  LDL.LU R0, [R1+0x84c] ;  /* 0x00084c0001007983 */ /* 0x001ee80000300800 */
[----:B---3--:R0:W-:Y:S04]  /*34490*/  STL [R1+0x12b4], R0 ;  /* 0x0012b40001007387 */ /* 0x0081e80000100800 */
[----:B0-----:R-:W3:Y:S01]  /*344a0*/  LDL.LU R0, [R1+0x878] ;  /* 0x0008780001007983 */ /* 0x001ee20000300800 */
[----:B--2---:R-:W-:-:S03]  /*344b0*/  IMAD.X R25, R25, 0x1, R2, P2 ;  /* 0x0000000119197824 */ /* 0x004fc600010e0602 */
[----:B---3--:R0:W-:Y:S04]  /*344c0*/  STL [R1+0x12b8], R0 ;  /* 0x0012b80001007387 */ /* 0x0081e80000100800 */
        /* <DEDUP_REMOVED lines=27> */
[----:B------:R0:W-:Y:S04]  /*34680*/  STL [R1+0x880], R25 ;  /* 0x0008801901007387 */ /* 0x0001e80000100800 */
[----:B0-----:R-:W2:Y:S02]  /*34690*/  LDL.LU R25, [R1+0x12bc] ;  /* 0x0012bc0001197983 */ /* 0x001ea40000300800 */
[----:B--2---:R-:W-:-:S05]  /*346a0*/  IADD3 R0, P2, PT, R0, R25, RZ ;  /* 0x0000001900007210 */ /* 0x004fca0007f5e0ff */
[----:B------:R0:W-:Y:S04]  /*346b0*/  STL [R1+0x854], R0 ;  /* 0x0008540001007387 */ /* 0x0001e80000100800 */
[----:B0-----:R-:W2:Y:S02]  /*346c0*/  LDL.LU R0, [R1+0x12b8] ;  /* 0x0012b80001007983 */ /* 0x001ea40000300800 */
[----:B--2---:R-:W-:-:S05]  /*346d0*/  IMAD.X R0, R0, 0x1, R2, P3 ;  /* 0x0000000100007824 */ /* 0x004fca00018e0602 */
[----:B------:R0:W-:Y:S04]  /*346e0*/  STL [R1+0x878], R0 ;  /* 0x0008780001007387 */ /* 0x0001e80000100800 */
[----:B0-----:R-:W2:Y:S02]  /*346f0*/  LDL.LU R0, [R1+0x12b4] ;  /* 0x0012b40001007983 */ /* 0x001ea40000300800 */
[----:B--2---:R-:W-:-:S05]  /*34700*/  IADD3 R0, P3, PT, R0, R25, RZ ;  /* 0x0000001900007210 */ /* 0x004fca0007f7e0ff */
[----:B------:R0:W-:Y:S04]  /*34710*/  STL [R1+0x84c], R0 ;  /* 0x00084c0001007387 */ /* 0x0001e80000100800 */
[----:B0-----:R-:W2:Y:S01]  /*34720*/  LDL.LU R0, [R1+0x12b0] ;  /* 0x0012b00001007983 */ /* 0x001ea20000300800 */
[--C-:B----4-:R-:W-:Y:S01]  /*34730*/  IMAD.X R10, R10, 0x1, R2.reuse, P5 ;  /* 0x000000010a0a7824 */ /* 0x110fe200028e0602 */
[-C--:B------:R-:W-:Y:S02]  /*34740*/  IADD3 R9, P5, PT, R9, R25.reuse, RZ ;  /* 0x0000001909097210 */ /* 0x080fe40007fbe0ff */
[----:B------:R-:W-:Y:S02]  /*34750*/  IADD3.X R8, PT, PT, R8, R2, RZ, P6, !PT ;  /* 0x0000000208087210 */ /* 0x000fe400037fe4ff */
[-C--:B------:R-:W-:Y:S01]  /*34760*/  IADD3 R26, P6, PT, R26, R25.reuse, RZ ;  /* 0x000000191a1a7210 */ /* 0x080fe20007fde0ff */
[--C-:B------:R-:W-:Y:S01]  /*34770*/  IMAD.X R27, R27, 0x1, R2.reuse, P1 ;  /* 0x000000011b1b7824 */ /* 0x100fe200008e0602 */
        /* <DEDUP_REMOVED lines=14> */
[----:B------:R-:W-:Y:S01]  /*34860*/  IADD3 R24, P3, PT, R24, R25, RZ ;  /* 0x0000001918187210 */ /* 0x000fe20007f7e0ff */
[----:B------:R-:W-:-:S02]  /*34870*/  IMAD.X R28, R28, 0x1, R2, P5 ;  /* 0x000000011c1c7824 */ /* 0x000fc400028e0602 */
[----:B--2---:R-:W-:Y:S01]  /*34880*/  IMAD.X R0, R0, 0x1, R2, P4 ;  /* 0x0000000100007824 */ /* 0x004fe200020e0602 */
[----:B---3--:R-:W-:-:S04]  /*34890*/  IADD3 R11, P4, PT, R11, R25, RZ ;  /* 0x000000190b0b7210 */ /* 0x008fc80007f9e0ff */
        /* <DEDUP_REMOVED lines=8> */
[----:B------:R-:W-:-:S03]  /*34920*/  IMAD.X R5, R5, 0x1, R2, P4 ;  /* 0x0000000105057824 */ /* 0x000fc600020e0602 */
[----:B------:R-:W-:Y:S01]  /*34930*/  STL [R1+0x850], R21 ;  /* 0x0008501501007387 */ /* 0x000fe20000100800 */
[----:B------:R-:W-:-:S03]  /*34940*/  IADD3 R4, P4, PT, R4, R25, RZ ;  /* 0x0000001904047210 */ /* 0x000fc60007f9e0ff */
        /* <DEDUP_REMOVED lines=17> */
[----:B------:R0:W-:Y:S04]  /*34a60*/  STL [R1+0x12ac], R2 ;  /* 0x0012ac0201007387 */ /* 0x0001e80000100800 */
[----:B------:R-:W-:Y:S04]  /*34a70*/  STL [R1+0x810], R17 ;  /* 0x0008101101007387 */ /* 0x000fe80000100800 */
        /* <DEDUP_REMOVED lines=8> */
[----:B--2---:R-:W-:-:S03]  /*34b00*/  IADD3 R2, P5, PT, R2, R25, RZ ;  /* 0x0000001902027210 */ /* 0x004fc60007fbe0ff */
        /* <DEDUP_REMOVED lines=30> */
[----:B--2---:R-:W-:-:S05]  /*34cf0*/  IMAD.X R0, R0, 0x1, R2, P6 ;  /* 0x0000000100007824 */ /* 0x004fca00030e0602 */
[----:B------:R0:W-:Y:S04]  /*34d00*/  STL [R1+0x800], R0 ;  /* 0x0008000001007387 */ /* 0x0001e80000100800 */
[----:B0-----:R-:W2:Y:S02]  /*34d10*/  LDL.LU R0, [R1+0x12a8] ;  /* 0x0012a80001007983 */ /* 0x001ea40000300800 */
[----:B--2---:R-:W-:-:S05]  /*34d20*/  IADD3 R0, P6, PT, R0, R25, RZ ;  /* 0x0000001900007210 */ /* 0x004fca0007fde0ff */
[----:B------:R0:W-:Y:S04]  /*34d30*/  STL [R1+0x7d4], R0 ;  /* 0x0007d40001007387 */ /* 0x0001e80000100800 */
[----:B0-----:R-:W2:Y:S02]  /*34d40*/  LDL.LU R0, [R1+0x12a4] ;  /* 0x0012a40001007983 */ /* 0x001ea40000300800 */
[----:B--2---:R-:W-:-:S05]  /*34d50*/  IMAD.X R0, R0, 0x1, R2, P1 ;  /* 0x0000000100007824 */ /* 0x004fca00008e0602 */
[----:B------:R0:W-:Y:S04]  /*34d60*/  STL [R1+0x7f8], R0 ;  /* 0x0007f80001007387 */ /* 0x0001e80000100800 */
[----:B0-----:R-:W2:Y:S01]  /*34d70*/  LDL.LU R0, [R1+0x12a0] ;  /* 0x0012a00001007983 */ /* 0x001ea20000300800 */
[--C-:B---3--:R-:W-:Y:S01]  /*34d80*/  IMAD.X R11, R11, 0x1, R2.reuse, P2 ;  /* 0x000000010b0b7824 */ /* 0x108fe200010e0602 */
[-C--:B----4-:R-:W-:Y:S01]  /*34d90*/  IADD3 R10, P2, PT, R10, R25.reuse, RZ ;  /* 0x000000190a0a7210 */ /* 0x090fe20007f5e0ff */
        /* <DEDUP_REMOVED lines=18> */
[----:B------:R-:W-:Y:S01]  /*34ec0*/  IMAD.X R16, R16, 0x1, R2, P2 ;  /* 0x0000000110107824 */ /* 0x000fe200010e0602 */
[----:B------:R-:W-:-:S02]  /*34ed0*/  IADD3 R28, P2, PT, R28, R25, RZ ;  /* 0x000000191c1c7210 */ /* 0x000fc40007f5e0ff */
[----:B--2---:R-:W-:-:S05]  /*34ee0*/  IADD3 R0, P1, PT, R0, R25, RZ ;  /* 0x0000001900007210 */ /* 0x004fca0007f3e0ff */
        /* <DEDUP_REMOVED lines=94> */
[----:B------:R-:W-:Y:S02]  /*354d0*/  IADD3.X R13, PT, PT, R13, R2, RZ, P3, !PT ;  /* 0x000000020d0d7210 */ /* 0x000fe40001ffe4ff */
[-C--:B------:R-:W-:Y:S01]  /*354e0*/  IADD3 R12, P3, PT, R12, R25.reuse, RZ ;  /* 0x000000190c0c7210 */ /* 0x080fe20007f7e0ff */
[--C-:B------:R-:W-:Y:S01]  /*354f0*/  IMAD.X R29, R29, 0x1, R2.reuse, P4 ;  /* 0x000000011d1d7824 */ /* 0x100fe200020e0602 */
[-C--:B------:R-:W-:Y:S01]  /*35500*/  IADD3 R24, P4, PT, R24, R25.reuse, RZ ;  /* 0x0000001918187210 */ /* 0x080fe20007f9e0ff */
[--C-:B------:R-:W-:Y:S02]  /*35510*/  IMAD.X R28, R28, 0x1, R2.reuse, P6 ;  /* 0x000000011c1c7824 */ /* 0x100fe400030e0602 */
        /* <DEDUP_REMOVED lines=284> */
[----:B------:R-:W-:Y:S01]  /*366e0*/  IMAD.X R9, R9, 0x1, R2, P5 ;  /* 0x0000000109097824 */ /* 0x000fe200028e0602 */
[----:B------:R-:W-:Y:S02]  /*366f0*/  IADD3 R8, P5, PT, R8, R25, RZ ;  /* 0x0000001908087210 */ /* 0x000fe40007fbe0ff */
[----:B------:R-:W-:-:S02]  /*36700*/  IADD3.X R26, PT, PT, R26, R2, RZ, P6, !PT ;  /* 0x000000021a1a7210 */ /* 0x000fc400037fe4ff */
        /* <DEDUP_REMOVED lines=208> */
[----:B------:R0:W-:Y:S04]  /*37410*/  STL [R1+0x1174], R0 ;  /* 0x0011740001007387 */ /* 0x0001e80000100800 */
[----:B0-----:R0:W5:Y:S04]  /*37420*/  LDL.LU R0, [R1+0x123c] ;  /* 0x00123c0001007983 */ /* 0x0011680000300800 */
[----:B------:R1:W-:Y:S04]  /*37430*/  STL [R1+0x1140], R8 ;  /* 0x0011400801007387 */ /* 0x0003e80000100800 */
[----:B-1----:R0:W5:Y:S04]  /*37440*/  LDL.LU R8, [R1+0x1238] ;  /* 0x0012380001087983 */ /* 0x0021680000300800 */
[----:B------:R1:W-:Y:S04]  /*37450*/  STL [R1+0x117c], R9 ;  /* 0x00117c0901007387 */ /* 0x0003e80000100800 */
[----:B-1----:R0:W5:Y:S04]  /*37460*/  LDL.LU R9, [R1+0x1234] ;  /* 0x0012340001097983 */ /* 0x0021680000300800 */
[----:B------:R1:W-:Y:S04]  /*37470*/  STL [R1+0x1148], R10 ;  /* 0x0011480a01007387 */ /* 0x0003e80000100800 */
[----:B-1----:R0:W5:Y:S04]  /*37480*/  LDL.LU R10, [R1+0x1230] ;  /* 0x00123000010a7983 */ /* 0x0021680000300800 */
[----:B------:R1:W-:Y:S04]  /*37490*/  STL [R1+0x1184], R11 ;  /* 0x0011840b01007387 */ /* 0x0003e80000100800 */
[----:B-1----:R0:W5:Y:S04]  /*374a0*/  LDL.LU R11, [R1+0x122c] ;  /* 0x00122c00010b7983 */ /* 0x0021680000300800 */
[----:B------:R1:W-:Y:S04]  /*374b0*/  STL [R1+0x1150], R6 ;  /* 0x0011500601007387 */ /* 0x0003e80000100800 */
[----:B-1----:R-:W2:Y:S04]  /*374c0*/  LDL.LU R6, [R1+0x1228] ;  /* 0x0012280001067983 */ /* 0x002ea80000300800 */
[----:B------:R1:W-:Y:S04]  /*374d0*/  STL [R1+0x118c], R5 ;  /* 0x00118c0501007387 */ /* 0x0003e80000100800 */
[----:B-1----:R-:W3:Y:S04]  /*374e0*/  LDL.LU R5, [R1+0x1224] ;  /* 0x0012240001057983 */ /* 0x002ee80000300800 */
[----:B------:R1:W-:Y:S04]  /*374f0*/  STL [R1+0x1158], R4 ;  /* 0x0011580401007387 */ /* 0x0003e80000100800 */
[----:B-1----:R-:W4:Y:S04]  /*37500*/  LDL.LU R4, [R1+0x1220] ;  /* 0x0012200001047983 */ /* 0x002f280000300800 */
[----:B------:R1:W-:Y:S04]  /*37510*/  STL [R1+0x1194], R3 ;  /* 0x0011940301007387 */ /* 0x0003e80000100800 */
[----:B-1----:R-:W4:Y:S01]  /*37520*/  LDL.LU R3, [R1+0x121c] ;  /* 0x00121c0001037983 */ /* 0x002f220000300800 */
[----:B------:R-:W-:-:S03]  /*37530*/  IMAD.X R15, R15, 0x1, R2, P4 ;  /* 0x000000010f0f7824 */ /* 0x000fc600020e0602 */
[----:B------:R1:W-:Y:S01]  /*37540*/  STL [R1+0x1160], R7 ;  /* 0x0011600701007387 */ /* 0x0003e20000100800 */
[-C--:B------:R-:W-:Y:S01]  /*37550*/  IADD3 R18, P4, PT, R18, R25.reuse, RZ ;  /* 0x0000001912127210 */ /* 0x080fe20007f9e0ff */
[--C-:B------:R-:W-:Y:S01]  /*37560*/  IMAD.X R19, R19, 0x1, R2.reuse, P5 ;  /* 0x0000000113137824 */ /* 0x100fe200028e0602 */
[-C--:B------:R-:W-:Y:S01]  /*37570*/  IADD3 R12, P5, PT, R12, R25.reuse, RZ ;  /* 0x000000190c0c7210 */ /* 0x080fe20007fbe0ff */
[--C-:B------:R-:W-:Y:S01]  /*37580*/  IMAD.X R13, R13, 0x1, R2.reuse, P6 ;  /* 0x000000010d0d7824 */ /* 0x100fe200030e0602 */
[----:B-1----:R0:W5:Y:S04]  /*37590*/  LDL.LU R7, [R1+0x1218] ;  /* 0x0012180001077983 */ /* 0x0021680000300800 */
[----:B------:R1:W-:Y:S01]  /*375a0*/  STL [R1+0x119c], R14 ;  /* 0x00119c0e01007387 */ /* 0x0003e20000100800 */
[----:B------:R-:W-:Y:S01]  /*375b0*/  IADD3 R29, P6, PT, R29, R25, RZ ;  /* 0x000000191d1d7210 */ /* 0x000fe20007fde0ff */
[----:B------:R-:W-:-:S02]  /*375c0*/  IMAD.X R16, R16, 0x1, R2, P1 ;  /* 0x0000000110107824 */ /* 0x000fc400008e0602 */
[----:B-1----:R0:W5:Y:S04]  /*375d0*/  LDL.LU R14, [R1+0x1214] ;  /* 0x00121400010e7983 */ /* 0x0021680000300800 */
[----:B------:R1:W-:Y:S01]  /*375e0*/  STL [R1+0x1168], R15 ;  /* 0x0011680f01007387 */ /* 0x0003e20000100800 */
[----:B------:R-:W-:-:S03]  /*375f0*/  IADD3 R17, P1, PT, R17, R25, RZ ;  /* 0x0000001911117210 */ /* 0x000fc60007f3e0ff */
[----:B-1----:R0:W5:Y:S04]  /*37600*/  LDL.LU R15, [R1+0x1210] ;  /* 0x00121000010f7983 */ /* 0x0021680000300800 */
[----:B------:R1:W-:Y:S01]  /*37610*/  STL [R1+0x11a4], R18 ;  /* 0x0011a41201007387 */ /* 0x0003e20000100800 */
[----:B------:R-:W-:-:S03]  /*37620*/  IMAD.X R24, R24, 0x1, R2, P2 ;  /* 0x0000000118187824 */ /* 0x000fc600010e0602 */
[----:B-1----:R0:W5:Y:S04]  /*37630*/  LDL.LU R18, [R1+0x120c] ;  /* 0x00120c0001127983 */ /* 0x0021680000300800 */
[----:B------:R1:W-:Y:S01]  /*37640*/  STL [R1+0x1170], R19 ;  /* 0x0011701301007387 */ /* 0x0003e20000100800 */
[----:B------:R-:W-:-:S03]  /*37650*/  IADD3 R28, P2, PT, R28, R25, RZ ;  /* 0x000000191c1c7210 */ /* 0x000fc60007f5e0ff */
[----:B-1----:R0:W5:Y:S04]  /*37660*/  LDL.LU R19, [R1+0x1208] ;  /* 0x0012080001137983 */ /* 0x0021680000300800 */
[----:B------:R1:W-:Y:S01]  /*37670*/  STL [R1+0x11ac], R12 ;  /* 0x0011ac0c01007387 */ /* 0x0003e20000100800 */
[----:B------:R-:W-:-:S03]  /*37680*/  IADD3.X R26, PT, PT, R26, R2, RZ, P3, !PT ;  /* 0x000000021a1a7210 */ /* 0x000fc60001ffe4ff */
[----:B-1----:R0:W5:Y:S04]  /*37690*/  LDL.LU R12, [R1+0x1204] ;  /* 0x00120400010c7983 */ /* 0x0021680000300800 */
[----:B------:R1:W-:Y:S01]  /*376a0*/  STL [R1+0x1178], R13 ;  /* 0x0011780d01007387 */ /* 0x0003e20000100800 */
[----:B------:R-:W-:-:S03]  /*376b0*/  IMAD.X R27, R27, 0x1, R2, P4 ;  /* 0x000000011b1b7824 */ /* 0x000fc600020e0602 */
[----:B-1----:R0:W5:Y:S04]  /*376c0*/  LDL.LU R13, [R1+0x1200] ;  /* 0x00120000010d7983 */ /* 0x0021680000300800 */
[----:B------:R1:W-:Y:S01]  /*376d0*/  STL [R1+0x11b4], R29 ;  /* 0x0011b41d01007387 */ /* 0x0003e20000100800 */
[--C-:B------:R-:W-:Y:S02]  /*376e0*/  IMAD.X R20, R20, 0x1, R2.reuse, P5 ;  /* 0x0000000114147824 */ /* 0x100fe400028e0602 */
[--C-:B------:R-:W-:Y:S01]  /*376f0*/  IMAD.X R21, R21, 0x1, R2.reuse, P6 ;  /* 0x0000000115157824 */ /* 0x100fe200030e0602 */
[----:B-1----:R0:W5:Y:S04]  /*37700*/  LDL.LU R29, [R1+0x11fc] ;  /* 0x0011fc00011d7983 */ /* 0x0021680000300800 */
[----:B------:R1:W-:Y:S04]  /*37710*/  STL [R1+0x1180], R16 ;  /* 0x0011801001007387 */ /* 0x0003e80000100800 */
[----:B-1----:R0:W5:Y:S04]  /*37720*/  LDL.LU R16, [R1+0x11f8] ;  /* 0x0011f80001107983 */ /* 0x0021680000300800 */
[----:B------:R1:W-:Y:S04]  /*37730*/  STL [R1+0x11bc], R17 ;  /* 0x0011bc1101007387 */ /* 0x0003e80000100800 */
[----:B-1----:R0:W5:Y:S04]  /*37740*/  LDL.LU R17, [R1+0x11f4] ;  /* 0x0011f40001117983 */ /* 0x0021680000300800 */
[----:B------:R1:W-:Y:S01]  /*37750*/  STL [R1+0x1188], R24 ;  /* 0x0011881801007387 */ /* 0x0003e20000100800 */
[----:B------:R-:W-:-:S03]  /*37760*/  IMAD.X R22, R22, 0x1, R2, P1 ;  /* 0x0000000116167824 */ /* 0x000fc600008e0602 */
[----:B-1----:R0:W5:Y:S04]  /*37770*/  LDL.LU R24, [R1+0x11f0] ;  /* 0x0011f00001187983 */ /* 0x0021680000300800 */
[----:B------:R0:W5:Y:S04]  /*37780*/  LDL.LU R25, [R1+0x11ec] ;  /* 0x0011ec0001197983 */ /* 0x0001680000300800 */
[----:B------:R1:W-:Y:S01]  /*37790*/  STL [R1+0x11c0], R28 ;  /* 0x0011c01c01007387 */ /* 0x0003e20000100800 */
[----:B------:R-:W-:-:S03]  /*377a0*/  IMAD.X R23, R23, 0x1, R2, P2 ;  /* 0x0000000117177824 */ /* 0x000fc600010e0602 */
[----:B-1----:R0:W5:Y:S04]  /*377b0*/  LDL.LU R28, [R1+0x11e8] ;  /* 0x0011e800011c7983 */ /* 0x0021680000300800 */
[----:B------:R-:W-:Y:S04]  /*377c0*/  STL [R1+0x1190], R26 ;  /* 0x0011901a01007387 */ /* 0x000fe80000100800 */
[----:B------:R-:W-:Y:S04]  /*377d0*/  STL [R1+0x1198], R27 ;  /* 0x0011981b01007387 */ /* 0x000fe80000100800 */
[----:B------:R-:W-:Y:S04]  /*377e0*/  STL [R1+0x11a0], R20 ;  /* 0x0011a01401007387 */ /* 0x000fe80000100800 */
[----:B------:R3:W-:Y:S04]  /*377f0*/  STL [R1+0x11a8], R21 ;  /* 0x0011a81501007387 */ /* 0x0007e80000100800 */
[----:B------:R0:W-:Y:S01]  /*37800*/  STL [R1+0x11b0], R22 ;  /* 0x0011b01601007387 */ /* 0x0001e20000100800 */
[----:B---3--:R-:W-:-:S02]  /*37810*/  IMAD.MOV.U32 R21, RZ, RZ, R5 ;  /* 0x000000ffff157224 */ /* 0x008fc400078e0005 */
[----:B--2---:R-:W-:-:S05]  /*37820*/  IMAD.MOV.U32 R5, RZ, RZ, R6 ;  /* 0x000000ffff057224 */ /* 0x004fca00078e0006 */
[----:B----4-:R0:W-:Y:S04]  /*37830*/  STL.64 [R1+0x3d0], R4 ;  /* 0x0003d00401007387 */ /* 0x0101e80000100a00 */
[----:B------:R0:W-:Y:S01]  /*37840*/  STL [R1+0x11b8], R23 ;  /* 0x0011b81701007387 */ /* 0x0001e20000100800 */
[----:B------:R-:W-:-:S05]  /*37850*/  IMAD.MOV.U32 R20, RZ, RZ, R3 ;  /* 0x000000ffff147224 */ /* 0x000fca00078e0003 */
[----:B------:R0:W-:Y:S01]  /*37860*/  STL.64 [R1+0x3d8], R20 ;  /* 0x0003d81401007387 */ /* 0x0001e20000100a00 */
[----:B------:R-:W-:Y:S05]  /*37870*/  @P0 BRA `(.L_x_1) ;  /* 0xfffffd6000d00947 */ /* 0x000fea000383ffff */
[----:B------:R-:W2:Y:S04]  /*37880*/  LDL.LU R27, [R1+0x13c] ;  /* 0x00013c00011b7983 */ /* 0x000ea80000300800 */
[----:B------:R-:W3:Y:S04]  /*37890*/  LDL.LU R26, [R1+0x134] ;  /* 0x00013400011a7983 */ /* 0x000ee80000300800 */
[----:B0-----:R-:W4:Y:S04]  /*378a0*/  LDL.LU R20, [R1+0x2fc] ;  /* 0x0002fc0001147983 */ /* 0x001f280000300800 */
[----:B------:R-:W4:Y:S04]  /*378b0*/  LDL.LU R21, [R1+0x2f4] ;  /* 0x0002f40001157983 */ /* 0x000f280000300800 */
[----:B------:R-:W4:Y:S04]  /*378c0*/  LDL.LU R23, [R1+0x138] ;  /* 0x0001380001177983 */ /* 0x000f280000300800 */
[----:B------:R-:W4:Y:S04]  /*378d0*/  LDL.LU R22, [R1+0x130] ;  /* 0x0001300001167983 */ /* 0x000f280000300800 */
[----:B-----5:R0:W-:Y:S04]  /*378e0*/  STL [R1+0x12e8], R18 ;  /* 0x0012e81201007387 */ /* 0x0201e80000100800 */
[----:B------:R-:W-:Y:S04]  /*378f0*/  STL [R1+0x12dc], R15 ;  /* 0x0012dc0f01007387 */ /* 0x000fe80000100800 */
[----:B------:R-:W-:Y:S01]  /*37900*/  STL [R1+0x12d8], R14 ;  /* 0x0012d80e01007387 */ /* 0x000fe20000100800 */
[----:B0-----:R-:W-:-:S03]  /*37910*/  IMAD.MOV.U32 R18, RZ, RZ, R7 ;  /* 0x000000ffff127224 */ /* 0x001fc600078e0007 */
[----:B------:R-:W-:Y:S04]  /*37920*/  STL [R1+0x11ec], R28 ;  /* 0x0011ec1c01007387 */ /* 0x000fe80000100800 */
[----:B------:R-:W-:Y:S01]  /*37930*/  STL [R1+0x11e8], R29 ;  /* 0x0011e81d01007387 */ /* 0x000fe20000100800 */
[----:B--2---:R-:W-:Y:S02]  /*37940*/  F2FP.F16.F32.PACK_AB R27, R11, R27 ;  /* 0x0000001b0b1b723e */ /* 0x004fe400000000ff */
[----:B---3--:R-:W-:-:S03]  /*37950*/  F2FP.F16.F32.PACK_AB R26, R10, R26 ;  /* 0x0000001a0a1a723e */ /* 0x008fc600000000ff */
[----:B------:R-:W-:Y:S01]  /*37960*/  STL [R1+0x11f0], R27 ;  /* 0x0011f01b01007387 */ /* 0x000fe20000100800 */
[----:B----4-:R-:W-:-:S03]  /*37970*/  F2FP.F16.F32.PACK_AB R25, R20, R25 ;  /* 0x000000191419723e */ /* 0x010fc600000000ff */
[----:B------:R-:W-:Y:S01]  /*37980*/  STL [R1+0x11f4], R26 ;  /* 0x0011f41a01007387 */ /* 0x000fe20000100800 */
[----:B------:R-:W-:Y:S02]  /*37990*/  F2FP.F16.F32.PACK_AB R20, R12, R16 ;  /* 0x000000100c14723e */ /* 0x000fe400000000ff */
[----:B------:R-:W-:Y:S01]  /*379a0*/  F2FP.F16.F32.PACK_AB R24, R21, R24 ;  /* 0x000000181518723e */ /* 0x000fe200000000ff */
[----:B------:R-:W-:Y:S01]  /*379b0*/  STL [R1+0x11f8], R25 ;  /* 0x0011f81901007387 */ /* 0x000fe20000100800 */
[----:B------:R-:W-:Y:S02]  /*379c0*/  F2FP.F16.F32.PACK_AB R21, R13, R17 ;  /* 0x000000110d15723e */ /* 0x000fe400000000ff */
[----:B------:R-:W-:Y:S01]  /*379d0*/  F2FP.F16.F32.PACK_AB R23, R9, R23 ;  /* 0x000000170917723e */ /* 0x000fe200000000ff */
[----:B------:R-:W-:Y:S01]  /*379e0*/  STL [R1+0x11fc], R24 ;  /* 0x0011fc1801007387 */ /* 0x000fe20000100800 */
[----:B------:R-:W-:-:S03]  /*379f0*/  F2FP.F16.F32.PACK_AB R22, R8, R22 ;  /* 0x000000160816723e */ /* 0x000fc600000000ff */
[----:B------:R-:W-:Y:S04]  /*37a00*/  STL [R1+0x1200], R23 ;  /* 0x0012001701007387 */ /* 0x000fe80000100800 */
[----:B------:R-:W-:Y:S04]  /*37a10*/  STL [R1+0x1204], R22 ;  /* 0x0012041601007387 */ /* 0x000fe80000100800 */
[----:B------:R-:W-:Y:S04]  /*37a20*/  STL [R1+0x1208], R21 ;  /* 0x0012081501007387 */ /* 0x000fe80000100800 */
[----:B------:R-:W2:Y:S04]  /*37a30*/  LDL.LU R17, [R1+0x21c] ;  /* 0x00021c0001117983 */ /* 0x000ea80000300800 */
[----:B--2---:R0:W-:Y:S04]  /*37a40*/  STL [R1+0x12e4], R17 ;  /* 0x0012e41101007387 */ /* 0x0041e80000100800 */
[----:B0-----:R-:W2:Y:S04]  /*37a50*/  LDL.LU R17, [R1+0x254] ;  /* 0x0002540001117983 */ /* 0x001ea80000300800 */
[----:B------:R-:W3:Y:S04]  /*37a60*/  LDL.LU R15, [R1+0x334] ;  /* 0x00033400010f7983 */ /* 0x000ee80000300800 */
[----:B---3--:R0:W-:Y:S04]  /*37a70*/  STL [R1+0x12e0], R15 ;  /* 0x0012e00f01007387 */ /* 0x0081e80000100800 */
[----:B0-----:R-:W3:Y:S04]  /*37a80*/  LDL.LU R15, [R1+0x33c] ;  /* 0x00033c00010f7983 */ /* 0x001ee80000300800 */
[----:B------:R-:W4:Y:S04]  /*37a90*/  LDL.LU R16, [R1+0x214] ;  /* 0x0002140001107983 */ /* 0x000f280000300800 */
[----:B------:R-:W2:Y:S04]  /*37aa0*/  LDL.LU R14, [R1+0x258] ;  /* 0x00025800010e7983 */ /* 0x000ea80000300800 */
[----:B------:R-:W2:Y:S04]  /*37ab0*/  LDL.LU R13, [R1+0x218] ;  /* 0x00021800010d7983 */ /* 0x000ea80000300800 */
[----:B--2---:R0:W-:Y:S04]  /*37ac0*/  STL [R1+0x12d4], R13 ;  /* 0x0012d40d01007387 */ /* 0x0041e80000100800 */
[----:B0-----:R-:W2:Y:S04]  /*37ad0*/  LDL.LU R13, [R1+0x250] ;  /* 0x00025000010d7983 */ /* 0x001ea80000300800 */
        /* <DEDUP_REMOVED lines=9> */
[----:B------:R-:W2:Y:S01]  /*37b70*/  LDL.LU R9, [R1+0x28c] ;  /* 0x00028c0001097983 */ /* 0x000ea20000300800 */
[----:B------:R-:W-:-:S03]  /*37b80*/  F2FP.F16.F32.PACK_AB R19, R18, R19 ;  /* 0x000000131213723e */ /* 0x000fc600000000ff */
        /* <DEDUP_REMOVED lines=20> */
[----:B0-----:R-:W2:Y:S04]  /*37cd0*/  LDL.LU R20, [R1+0x280] ;  /* 0x0002800001147983 */ /* 0x001ea80000300800 */
[----:B------:R-:W2:Y:S04]  /*37ce0*/  LDL.LU R18, [R1+0x12e8] ;  /* 0x0012e80001127983 */ /* 0x000ea80000300800 */
[----:B------:R0:W-:Y:S04]  /*37cf0*/  STL [R1+0x1210], R19 ;  /* 0x0012101301007387 */ /* 0x0001e80000100800 */
[----:B0-----:R-:W3:Y:S01]  /*37d00*/  LDL.LU R19, [R1+0x340] ;  /* 0x0003400001137983 */ /* 0x001ee20000300800 */
[----:B--2---:R-:W-:-:S03]  /*37d10*/  F2FP.F16.F32.PACK_AB R18, R17, R18 ;  /* 0x000000121112723e */ /* 0x004fc600000000ff */
[----:B------:R-:W3:Y:S04]  /*37d20*/  LDL.LU R17, [R1+0x12e4] ;  /* 0x0012e40001117983 */ /* 0x000ee80000300800 */
[----:B------:R0:W-:Y:S04]  /*37d30*/  STL [R1+0x1214], R18 ;  /* 0x0012141201007387 */ /* 0x0001e80000100800 */
[----:B0-----:R-:W2:Y:S01]  /*37d40*/  LDL.LU R18, [R1+0x288] ;  /* 0x0002880001127983 */ /* 0x001ea20000300800 */
[----:B---3--:R-:W-:-:S03]  /*37d50*/  F2FP.F16.F32.PACK_AB R17, R15, R17 ;  /* 0x000000110f11723e */ /* 0x008fc600000000ff */
[----:B------:R-:W4:Y:S04]  /*37d60*/  LDL.LU R15, [R1+0x12e0] ;  /* 0x0012e000010f7983 */ /* 0x000f280000300800 */
[----:B------:R0:W-:Y:S04]  /*37d70*/  STL [R1+0x1218], R17 ;  /* 0x0012181101007387 */ /* 0x0001e80000100800 */
[----:B0-----:R-:W2:Y:S01]  /*37d80*/  LDL.LU R17, [R1+0x348] ;  /* 0x0003480001117983 */ /* 0x001ea20000300800 */
[----:B----4-:R-:W-:-:S03]  /*37d90*/  F2FP.F16.F32.PACK_AB R16, R15, R16 ;  /* 0x000000100f10723e */ /* 0x010fc600000000ff */
[----:B------:R-:W3:Y:S04]  /*37da0*/  LDL.LU R15, [R1+0x12dc] ;  /* 0x0012dc00010f7983 */ /* 0x000ee80000300800 */
[----:B------:R0:W-:Y:S04]  /*37db0*/  STL [R1+0x121c], R16 ;  /* 0x00121c1001007387 */ /* 0x0001e80000100800 */
[----:B0-----:R-:W4:Y:S01]  /*37dc0*/  LDL.LU R16, [R1+0x1b0] ;  /* 0x0001b00001107983 */ /* 0x001f220000300800 */
[----:B---3--:R-:W-:-:S03]  /*37dd0*/  F2FP.F16.F32.PACK_AB R15, R14, R15 ;  /* 0x0000000f0e0f723e */ /* 0x008fc600000000ff */
[----:B------:R-:W3:Y:S04]  /*37de0*/  LDL.LU R14, [R1+0x12d8] ;  /* 0x0012d800010e7983 */ /* 0x000ee80000300800 */
[----:B------:R0:W-:Y:S04]  /*37df0*/  STL [R1+0x1220], R15 ;  /* 0x0012200f01007387 */ /* 0x0001e80000100800 */
[----:B0-----:R-:W4:Y:S01]  /*37e00*/  LDL.LU R15, [R1+0x230] ;  /* 0x00023000010f7983 */ /* 0x001f220000300800 */
[----:B---3--:R-:W-:-:S03]  /*37e10*/  F2FP.F16.F32.PACK_AB R14, R13, R14 ;  /* 0x0000000e0d0e723e */ /* 0x008fc600000000ff */
[----:B------:R-:W3:Y:S04]  /*37e20*/  LDL.LU R13, [R1+0x12d4] ;  /* 0x0012d400010d7983 */ /* 0x000ee80000300800 */
[----:B------:R0:W-:Y:S04]  /*37e30*/  STL [R1+0x1224], R14 ;  /* 0x0012240e01007387 */ /* 0x0001e80000100800 */
[----:B0-----:R-:W2:Y:S01]  /*37e40*/  LDL.LU R14, [R1+0x1b8] ;  /* 0x0001b800010e7983 */ /* 0x001ea20000300800 */
        /* <DEDUP_REMOVED lines=11> */
[----:B0-----:R-:W4:Y:S01]  /*37f00*/  LDL.LU R11, [R1+0x34c] ;  /* 0x00034c00010b7983 */ /* 0x001f220000300800 */
[----:B---3--:R-:W-:-:S03]  /*37f10*/  F2FP.F16.F32.PACK_AB R10, R9, R10 ;  /* 0x0000000a090a723e */ /* 0x008fc600000000ff */
[----:B------:R-:W4:Y:S01]  /*37f20*/  LDL.LU R9, [R1+0x12c4] ;  /* 0x0012c40001097983 */ /* 0x000f220000300800 */
[----:B--2---:R-:W-:Y:S02]  /*37f30*/  F2FP.F16.F32.PACK_AB R8, R12, R8 ;  /* 0x000000080c08723e */ /* 0x004fe400000000ff */
[----:B------:R-:W-:Y:S01]  /*37f40*/  F2FP.F16.F32.PACK_AB R4, R0, R4 ;  /* 0x000000040004723e */ /* 0x000fe200000000ff */
[----:B------:R0:W-:Y:S01]  /*37f50*/  STL [R1+0x1234], R10 ;  /* 0x0012340a01007387 */ /* 0x0001e20000100800 */
[----:B------:R-:W-:Y:S02]  /*37f60*/  F2FP.F16.F32.PACK_AB R0, R5, R7 ;  /* 0x000000070500723e */ /* 0x000fe400000000ff */
[----:B0-----:R-:W-:Y:S02]  /*37f70*/  F2FP.F16.F32.PACK_AB R10, R13, R14 ;  /* 0x0000000e0d0a723e */ /* 0x001fe400000000ff */
[----:B----4-:R-:W-:-:S05]  /*37f80*/  F2FP.F16.F32.PACK_AB R9, R11, R9 ;  /* 0x000000090b09723e */ /* 0x010fca00000000ff */
[----:B------:R0:W-:Y:S04]  /*37f90*/  STL [R1+0x1238], R9 ;  /* 0x0012380901007387 */ /* 0x0001e80000100800 */
[----:B------:R1:W-:Y:S04]  /*37fa0*/  STL [R1+0x123c], R8 ;  /* 0x00123c0801007387 */ /* 0x0003e80000100800 */
[----:B------:R2:W-:Y:S01]  /*37fb0*/  STL [R1+0x5c], R10 ;  /* 0x00005c0a01007387 */ /* 0x0005e20000100800 */
[----:B0-----:R-:W-:Y:S02]  /*37fc0*/  F2FP.F16.F32.PACK_AB R9, R15, R16 ;  /* 0x000000100f09723e */ /* 0x001fe400000000ff */
[----:B-1----:R-:W-:-:S03]  /*37fd0*/  F2FP.F16.F32.PACK_AB R8, R17, R18 ;  /* 0x000000121108723e */ /* 0x002fc600000000ff */
[----:B------:R0:W-:Y:S01]  /*37fe0*/  STL [R1+0x58], R9 ;  /* 0x0000580901007387 */ /* 0x0001e20000100800 */
[----:B--2---:R-:W-:-:S03]  /*37ff0*/  F2FP.F16.F32.PACK_AB R10, R19, R20 ;  /* 0x00000014130a723e */ /* 0x004fc600000000ff */
[----:B------:R1:W-:Y:S04]  /*38000*/  STL [R1+0x54], R8 ;  /* 0x0000540801007387 */ /* 0x0003e80000100800 */
[----:B------:R2:W-:Y:S01]  /*38010*/  STL [R1+0x50], R10 ;  /* 0x0000500a01007387 */ /* 0x0005e20000100800 */
[----:B0-----:R-:W-:Y:S02]  /*38020*/  F2FP.F16.F32.PACK_AB R9, R21, R22 ;  /* 0x000000161509723e */ /* 0x001fe400000000ff */
[----:B-1----:R-:W-:-:S03]  /*38030*/  F2FP.F16.F32.PACK_AB R8, R23, R24 ;  /* 0x000000181708723e */ /* 0x002fc600000000ff */
[----:B------:R0:W-:Y:S01]  /*38040*/  STL [R1+0x6c], R9 ;  /* 0x00006c0901007387 */ /* 0x0001e20000100800 */
[----:B--2---:R-:W-:-:S03]  /*38050*/  F2FP.F16.F32.PACK_AB R10, R25, R26 ;  /* 0x0000001a190a723e */ /* 0x004fc600000000ff */
[----:B------:R1:W-:Y:S04]  /*38060*/  STL [R1+0x68], R8 ;  /* 0x0000680801007387 */ /* 0x0003e80000100800 */
[----:B------:R-:W-:Y:S01]  /*38070*/  STL [R1+0x64], R10 ;  /* 0x0000640a01007387 */ /* 0x000fe20000100800 */
[----:B0-----:R-:W-:Y:S02]  /*38080*/  F2FP.F16.F32.PACK_AB R9, R27, R29 ;  /* 0x0000001d1b09723e */ /* 0x001fe400000000ff */
[----:B-1----:R-:W-:-:S03]  /*38090*/  F2FP.F16.F32.PACK_AB R8, R28, R2 ;  /* 0x000000021c08723e */ /* 0x002fc600000000ff */
[----:B------:R-:W-:Y:S01]  /*380a0*/  STL [R1+0x60], R9 ;  /* 0x0000600901007387 */ /* 0x000fe20000100800 */
[----:B------:R-:W-:-:S03]  /*380b0*/  F2FP.F16.F32.PACK_AB R2, R6, R3 ;  /* 0x000000030602723e */ /* 0x000fc600000000ff */
[----:B------:R-:W-:Y:S04]  /*380c0*/  STL [R1+0x7c], R8 ;  /* 0x00007c0801007387 */ /* 0x000fe80000100800 */
[----:B------:R-:W-:Y:S04]  /*380d0*/  STL [R1+0x78], R4 ;  /* 0x0000780401007387 */ /* 0x000fe80000100800 */
[----:B------:R-:W2:Y:S04]  /*380e0*/  LDL.LU R7, [R1+0x20c] ;  /* 0x00020c0001077983 */ /* 0x000ea80000300800 */
[----:B------:R-:W-:Y:S04]  /*380f0*/  STL [R1+0x74], R2 ;  /* 0x0000740201007387 */ /* 0x000fe80000100800 */
[----:B--2---:R0:W-:Y:S04]  /*38100*/  STL [R1+0x1284], R7 ;  /* 0x0012840701007387 */ /* 0x0041e80000100800 */
[----:B------:R-:W-:Y:S04]  /*38110*/  STL [R1+0x70], R0 ;  /* 0x0000700001007387 */ /* 0x000fe80000100800 */
[----:B0-----:R-:W2:Y:S04]  /*38120*/  LDL.LU R7, [R1+0x2c0] ;  /* 0x0002c00001077983 */ /* 0x001ea80000300800 */
[----:B--2---:R0:W-:Y:S04]  /*38130*/  STL [R1+0x128c], R7 ;  /* 0x00128c0701007387 */ /* 0x0041e80000100800 */
        /* <DEDUP_REMOVED lines=13> */
[----:B------:R-:W3:Y:S04]  /*38210*/  LDL.LU R6, [R1+0x204] ;  /* 0x0002040001067983 */ /* 0x000ee80000300800 */
[----:B---3--:R0:W-:Y:S04]  /*38220*/  STL [R1+0x1280], R6 ;  /* 0x0012800601007387 */ /* 0x0081e80000100800 */
[----:B0-----:R-:W3:Y:S04]  /*38230*/  LDL.LU R6, [R1+0x2ac] ;  /* 0x0002ac0001067983 */ /* 0x001ee80000300800 */
        /* <DEDUP_REMOVED lines=15> */
[----:B0-----:R-:W2:Y:S04]  /*38330*/  LDL.LU R6, [R1+0x26c] ;  /* 0x00026c0001067983 */ /* 0x001ea80000300800 */
[----:B------:R-:W3:Y:S04]  /*38340*/  LDL.LU R5, [R1+0x2dc] ;  /* 0x0002dc0001057983 */ /* 0x000ee80000300800 */
[----:B---3--:R0:W-:Y:S04]  /*38350*/  STL [R1+0x127c], R5 ;  /* 0x00127c0501007387 */ /* 0x0081e80000100800 */
[----:B0-----:R-:W3:Y:S04]  /*38360*/  LDL.LU R5, [R1+0x2a4] ;  /* 0x0002a40001057983 */ /* 0x001ee80000300800 */
[----:B------:R-:W4:Y:S04]  /*38370*/  LDL.LU R4, [R1+0x2d4] ;  /* 0x0002d40001047983 */ /* 0x000f280000300800 */
[----:B----4-:R0:W-:Y:S04]  /*38380*/  STL [R1+0x1278], R4 ;  /* 0x0012780401007387 */ /* 0x0101e80000100800 */
[----:B0-----:R-:W4:Y:S04]  /*38390*/  LDL.LU R4, [R1+0x37c] ;  /* 0x00037c0001047983 */ /* 0x001f280000300800 */
[----:B------:R-:W2:Y:S04]  /*383a0*/  LDL.LU R8, [R1+0x30c] ;  /* 0x00030c0001087983 */ /* 0x000ea80000300800 */
        /* <DEDUP_REMOVED lines=26> */
[----:B0-----:R-:W2:Y:S01]  /*38550*/  LDL.LU R9, [R1+0x2a0] ;  /* 0x0002a00001097983 */ /* 0x001ea20000300800 */
        /* <DEDUP_REMOVED lines=29> */
[----:B--2---:R-:W-:-:S02]  /*38730*/  F2FP.F16.F32.PACK_AB R7, R6, R7 ;  /* 0x000000070607723e */ /* 0x004fc400000000ff */
        /* <DEDUP_REMOVED lines=28> */
[----:B------:R-:W3:Y:S02]  /*38900*/  LDL.LU R6, [R1+0x1280] ;  /* 0x0012800001067983 */ /* 0x000ee40000300800 */
[----:B---3--:R-:W-:Y:S02]  /*38910*/  F2FP.F16.F32.PACK_AB R6, R5, R6 ;  /* 0x000000060506723e */ /* 0x008fe400000000ff */
[----:B------:R-:W4:Y:S02]  /*38920*/  LDL.LU R5, [R1+0x127c] ;  /* 0x00127c0001057983 */ /* 0x000f240000300800 */
[----:B----4-:R-:W-:Y:S02]  /*38930*/  F2FP.F16.F32.PACK_AB R5, R4, R5 ;  /* 0x000000050405723e */ /* 0x010fe400000000ff */
[----:B------:R-:W2:Y:S02]  /*38940*/  LDL.LU R4, [R1+0x1278] ;  /* 0x0012780001047983 */ /* 0x000ea40000300800 */
[----:B--2---:R-:W-:-:S02]  /*38950*/  F2FP.F16.F32.PACK_AB R4, R8, R4 ;  /* 0x000000040804723e */ /* 0x004fc400000000ff */
[----:B------:R-:W2:Y:S02]  /*38960*/  LDL.LU R8, [R1+0x1274] ;  /* 0x0012740001087983 */ /* 0x000ea40000300800 */
[----:B--2---:R-:W-:Y:S02]  /*38970*/  F2FP.F16.F32.PACK_AB R8, R9, R8 ;  /* 0x000000080908723e */ /* 0x004fe400000000ff */
        /* <DEDUP_REMOVED lines=13> */
[----:B------:R0:W-:Y:S04]  /*38a50*/  STL [R1], R8 ;  /* 0x0000000801007387 */ /* 0x0001e80000100800 */
        /* <DEDUP_REMOVED lines=10> */
[----:B------:R-:W2:Y:S01]  /*38b00*/  LDL.LU R9, [R1+0x1240] ;  /* 0x0012400001097983 */ /* 0x000ea20000300800 */
[----:B------:R-:W-:-:S03]  /*38b10*/  F2FP.F16.F32.PACK_AB R12, R11, R12 ;  /* 0x0000000c0b0c723e */ /* 0x000fc600000000ff */
[----:B------:R0:W-:Y:S01]  /*38b20*/  STL [R1+0x14], R8 ;  /* 0x0000140801007387 */ /* 0x0001e20000100800 */
[----:B------:R-:W-:Y:S02]  /*38b30*/  F2FP.F16.F32.PACK_AB R14, R13, R14 ;  /* 0x0000000e0d0e723e */ /* 0x000fe400000000ff */
[----:B------:R-:W-:Y:S01]  /*38b40*/  F2FP.F16.F32.PACK_AB R16, R15, R16 ;  /* 0x000000100f10723e */ /* 0x000fe200000000ff */
[----:B0-----:R1:W5:Y:S01]  /*38b50*/  LDL.LU R8, [R1+0x123c] ;  /* 0x00123c0001087983 */ /* 0x0013620000300800 */
[----:B------:R-:W-:Y:S02]  /*38b60*/  F2FP.F16.F32.PACK_AB R18, R17, R18 ;  /* 0x000000121112723e */ /* 0x000fe400000000ff */
[----:B------:R-:W-:Y:S02]  /*38b70*/  F2FP.F16.F32.PACK_AB R20, R19, R20 ;  /* 0x000000141314723e */ /* 0x000fe400000000ff */
[----:B------:R-:W-:Y:S02]  /*38b80*/  F2FP.F16.F32.PACK_AB R22, R21, R22 ;  /* 0x000000161516723e */ /* 0x000fe400000000ff */
[----:B------:R-:W-:-:S02]  /*38b90*/  F2FP.F16.F32.PACK_AB R24, R23, R24 ;  /* 0x000000181718723e */ /* 0x000fc400000000ff */
[----:B------:R-:W-:Y:S02]  /*38ba0*/  F2FP.F16.F32.PACK_AB R26, R25, R26 ;  /* 0x0000001a191a723e */ /* 0x000fe400000000ff */
[----:B------:R-:W-:Y:S02]  /*38bb0*/  F2FP.F16.F32.PACK_AB R28, R27, R28 ;  /* 0x0000001c1b1c723e */ /* 0x000fe400000000ff */
[----:B------:R-:W-:Y:S02]  /*38bc0*/  F2FP.F16.F32.PACK_AB R2, R29, R2 ;  /* 0x000000021d02723e */ /* 0x000fe400000000ff */
[----:B--2---:R-:W-:Y:S02]  /*38bd0*/  F2FP.F16.F32.PACK_AB R10, R9, R10 ;  /* 0x0000000a090a723e */ /* 0x004fe400000000ff */
[----:B------:R1:W5:Y:S04]  /*38be0*/  LDL.LU R9, [R1+0x1238] ;  /* 0x0012380001097983 */ /* 0x0003680000300800 */
[----:B------:R0:W-:Y:S04]  /*38bf0*/  STL [R1+0x10], R10 ;  /* 0x0000100a01007387 */ /* 0x0001e80000100800 */
[----:B0-----:R1:W5:Y:S04]  /*38c00*/  LDL.LU R10, [R1+0x1234] ;  /* 0x00123400010a7983 */ /* 0x0013680000300800 */
        /* <DEDUP_REMOVED lines=26> */
[----:B0-----:R-:W2:Y:S04]  /*38db0*/  LDL.LU R28, [R1+0x11ec] ;  /* 0x0011ec00011c7983 */ /* 0x001ea80000300800 */
[----:B------:R-:W2:Y:S04]  /*38dc0*/  LDL.LU R29, [R1+0x11e8] ;  /* 0x0011e800011d7983 */ /* 0x000ea80000300800 */
[----:B------:R0:W-:Y:S02]  /*38dd0*/  STL [R1+0x48], R2 ;  /* 0x0000480201007387 */ /* 0x0001e40000100800 */
[----:B0-----:R-:W-:-:S02]  /*38de0*/  F2FP.F16.F32.PACK_AB R2, R0, R3 ;  /* 0x000000030002723e */ /* 0x001fc400000000ff */
[----:B--2---:R-:W-:-:S05]  /*38df0*/  F2FP.F16.F32.PACK_AB R0, R29, R28 ;  /* 0x0000001c1d00723e */ /* 0x004fca00000000ff */
[----:B------:R1:W-:Y:S04]  /*38e00*/  STL [R1+0x40], R0 ;  /* 0x0000400001007387 */ /* 0x0003e80000100800 */
[----:B------:R1:W-:Y:S02]  /*38e10*/  STL [R1+0x44], R2 ;  /* 0x0000440201007387 */ /* 0x0003e40000100800 */
.L_x_0:
[----:B------:R-:W2:Y:S01]  /*38e20*/  LDL.LU R29, [R1+0x2c] ;  /* 0x00002c00011d7983 */ /* 0x000ea20000300800 */
[----:B------:R-:W3:Y:S01]  /*38e30*/  S2UR UR5, SR_CgaCtaId ;  /* 0x00000000000579c3 */ /* 0x000ee20000008800 */
[----:B------:R-:W-:Y:S01]  /*38e40*/  UMOV UR4, 0x400 ;  /* 0x0000040000047882 */ /* 0x000fe20000000000 */
[----:B------:R-:W4:Y:S01]  /*38e50*/  LDCU.128 UR8, c[0x0][0x390] ;  /* 0x00007200ff0877ac */ /* 0x000f220008000c00 */
[----:B------:R-:W4:Y:S01]  /*38e60*/  LDL.LU R28, [R1+0x30] ;  /* 0x00003000011c7983 */ /* 0x000f220000300800 */
[----:B------:R-:W0:Y:S03]  /*38e70*/  LDCU UR6, c[0x0][0x398] ;  /* 0x00007300ff0677ac */ /* 0x000e260008000800 */
[----:B-----5:R-:W4:Y:S01]  /*38e80*/  LDL.LU R3, [R1+0x34] ;  /* 0x0000340001037983 */ /* 0x020f220000300800 */
[----:B------:R-:W1:Y:S03]  /*38e90*/  LDCU UR7, c[0x0][0x398] ;  /* 0x00007300ff0777ac */ /* 0x000e660008000800 */
[----:B-1----:R-:W4:Y:S01]  /*38ea0*/  LDL.LU R2, [R1+0x38] ;  /* 0x0000380001027983 */ /* 0x002f220000300800 */
[----:B------:R-:W1:Y:S03]  /*38eb0*/  LDCU UR14, c[0x0][0x398] ;  /* 0x00007300ff0e77ac */ /* 0x000e660008000800 */
[----:B0-----:R-:W4:Y:S01]  /*38ec0*/  LDL.LU R0, [R1+0x3c] ;  /* 0x00003c0001007983 */ /* 0x001f220000300800 */
[----:B------:R-:W0:Y:S03]  /*38ed0*/  LDCU UR15, c[0x0][0x398] ;  /* 0x00007300ff0f77ac */ /* 0x000e260008000800 */
[----:B------:R-:W-:Y:S01]  /*38ee0*/  STL.64 [R1+0x1280], R10 ;  /* 0x0012800a01007387 */ /* 0x000fe20000100a00 */
[----:B------:R-:W0:Y:S03]  /*38ef0*/  LDCU UR16, c[0x0][0x398] ;  /* 0x00007300ff1077ac */ /* 0x000e260008000800 */
[----:B------:R1:W-:Y:S01]  /*38f00*/  STL.64 [R1+0x1278], R8 ;  /* 0x0012780801007387 */ /* 0x0003e20000100a00 */
[----:B------:R-:W0:Y:S03]  /*38f10*/  LDCU UR17, c[0x0][0x398] ;  /* 0x00007300ff1177ac */ /* 0x000e260008000800 */
[----:B-1----:R-:W4:Y:S04]  /*38f20*/  LDL.LU R8, [R1] ;  /* 0x0000000001087983 */ /* 0x002f280000300800 */
[----:B------:R-:W4:Y:S04]  /*38f30*/  LDL.LU R9, [R1+0x4] ;  /* 0x0000040001097983 */ /* 0x000f280000300800 */
[----:B------:R-:W4:Y:S04]  /*38f40*/  LDL.LU R10, [R1+0x8] ;  /* 0x00000800010a7983 */ /* 0x000f280000300800 */
[----:B------:R-:W4:Y:S04]  /*38f50*/  LDL.LU R11, [R1+0xc] ;  /* 0x00000c00010b7983 */ /* 0x000f280000300800 */
[----:B------:R1:W-:Y:S04]  /*38f60*/  STL.64 [R1+0x1270], R14 ;  /* 0x0012700e01007387 */ /* 0x0003e80000100a00 */
[----:B-1----:R-:W4:Y:S04]  /*38f70*/  LDL.LU R14, [R1+0x48] ;  /* 0x00004800010e7983 */ /* 0x002f280000300800 */
[----:B------:R-:W4:Y:S04]  /*38f80*/  LDL.LU R15, [R1+0x54c] ;  /* 0x00054c00010f7983 */ /* 0x000f280000300800 */
[----:B------:R-:W-:Y:S04]  /*38f90*/  STL.64 [R1+0x1268], R12 ;  /* 0x0012680c01007387 */ /* 0x000fe80000100a00 */
[----:B------:R-:W-:Y:S04]  /*38fa0*/  STL.64 [R1+0x1260], R18 ;  /* 0x0012601201007387 */ /* 0x000fe80000100a00 */
[----:B------:R1:W-:Y:S04]  /*38fb0*/  STL.64 [R1+0x1258], R16 ;  /* 0x0012581001007387 */ /* 0x0003e80000100a00 */
[----:B-1----:R-:W4:Y:S04]  /*38fc0*/  LDL.LU R16, [R1+0x10] ;  /* 0x0000100001107983 */ /* 0x002f280000300800 */
[----:B------:R-:W4:Y:S04]  /*38fd0*/  LDL.LU R17, [R1+0x14] ;  /* 0x0000140001117983 */ /* 0x000f280000300800 */
[----:B------:R-:W4:Y:S04]  /*38fe0*/  LDL.LU R18, [R1+0x18] ;  /* 0x0000180001127983 */ /* 0x000f280000300800 */
[----:B------:R-:W4:Y:S04]  /*38ff0*/  LDL.LU R19, [R1+0x1c] ;  /* 0x00001c0001137983 */ /* 0x000f280000300800 */
[----:B------:R-:W4:Y:S04]  /*39000*/  LDL.LU R12, [R1+0x40] ;  /* 0x00004000010c7983 */ /* 0x000f280000300800 */
[----:B------:R-:W4:Y:S04]  /*39010*/  LDL.LU R13, [R1+0x44] ;  /* 0x00004400010d7983 */ /* 0x000f280000300800 */
[----:B------:R-:W-:Y:S04]  /*39020*/  STL.64 [R1+0x1250], R22 ;  /* 0x0012501601007387 */ /* 0x000fe80000100a00 */
[----:B------:R1:W-:Y:S04]  /*39030*/  STL.64 [R1+0x1248], R20 ;  /* 0x0012481401007387 */ /* 0x0003e80000100a00 */
[----:B-1----:R-:W4:Y:S04]  /*39040*/  LDL.LU R20, [R1+0x20] ;  /* 0x0000200001147983 */ /* 0x002f280000300800 */
[----:B------:R-:W4:Y:S04]  /*39050*/  LDL.LU R21, [R1+0x24] ;  /* 0x0000240001157983 */ /* 0x000f280000300800 */
[----:B------:R-:W4:Y:S01]  /*39060*/  LDL.LU R22, [R1+0x28] ;  /* 0x0000280001167983 */ /* 0x000f220000300800 */
[----:B---3--:R-:W-:Y:S01]  /*39070*/  ULEA UR4, UR5, UR4, 0x18 ;  /* 0x0000000405047291 */ /* 0x008fe2000f8ec0ff */
[----:B------:R-:W1:Y:S02]  /*39080*/  LDCU UR5, c[0x0][0x3b4] ;  /* 0x00007680ff0577ac */ /* 0x000e640008000800 */
[----:B------:R-:W-:Y:S04]  /*39090*/  STL.64 [R1+0x1240], R26 ;  /* 0x0012401a01007387 */ /* 0x000fe80000100a00 */
[----:B------:R4:W-:Y:S01]  /*390a0*/  STL.64 [R1+0x1238], R24 ;  /* 0x0012381801007387 */ /* 0x0009e20000100a00 */
[----:B--2---:R-:W-:-:S02]  /*390b0*/  IMAD.MOV.U32 R23, RZ, RZ, R29 ;  /* 0x000000ffff177224 */ /* 0x004fc400078e001d */
[----:B----4-:R-:W-:Y:S02]  /*390c0*/  IMAD.MOV.U32 R24, RZ, RZ, R28 ;  /* 0x000000ffff187224 */ /* 0x010fe400078e001c */
[----:B------:R-:W-:Y:S02]  /*390d0*/  IMAD.MOV.U32 R25, RZ, RZ, R3 ;  /* 0x000000ffff197224 */ /* 0x000fe400078e0003 */
[----:B------:R-:W-:Y:S02]  /*390e0*/  IMAD.MOV.U32 R26, RZ, RZ, R2 ;  /* 0x000000ffff1a7224 */ /* 0x000fe400078e0002 */
[----:B------:R-:W2:Y:S01]  /*390f0*/  S2R R2, SR_TID.X ;  /* 0x0000000000027919 */ /* 0x000ea20000002100 */
[----:B------:R-:W-:Y:S02]  /*39100*/  IMAD.MOV.U32 R27, RZ, RZ, R0 ;  /* 0x000000ffff1b7224 */ /* 0x000fe400078e0000 */
[C---:B--2---:R-:W-:Y:S02]  /*39110*/  IMAD.SHL.U32 R3, R2.reuse, 0x20, RZ ;  /* 0x0000002002037824 */ /* 0x044fe400078e00ff */
[----:B------:R-:W-:-:S02]  /*39120*/  IMAD.SHL.U32 R28, R2, 0x10, RZ ;  /* 0x00000010021c7824 */ /* 0x000fc400078e00ff */
[----:B------:R-:W-:Y:S01]  /*39130*/  IMAD.SHL.U32 R29, R2, 0x8, RZ ;  /* 0x00000008021d7824 */ /* 0x000fe200078e00ff */
[----:B------:R-:W-:Y:S02]  /*39140*/  LOP3.LUT R3, R3, 0x200, RZ, 0xc0, !PT ;  /* 0x0000020003037812 */ /* 0x000fe400078ec0ff */
[----:B------:R-:W-:-:S04]  /*39150*/  LOP3.LUT R28, R28, 0xf0, RZ, 0xc0, !PT ;  /* 0x000000f01c1c7812 */ /* 0x000fc800078ec0ff */
[----:B------:R-:W-:Y:S02]  /*39160*/  IADD3 R2, PT, PT, R3, UR4, R28 ;  /* 0x0000000403027c10 */ /* 0x000fe4000fffe01c */
[----:B------:R-:W2:Y:S01]  /*39170*/  LDL.LU R3, [R1+0x4c] ;  /* 0x00004c0001037983 */ /* 0x000ea20000300800 */
[C---:B------:R-:W-:Y:S01]  /*39180*/  VIADD R0, R15.reuse, 0x3f ;  /* 0x0000003f0f007836 */ /* 0x040fe20000000000 */
[----:B------:R-:W-:Y:S04]  /*39190*/  BAR.SYNC.DEFER_BLOCKING 0x0 ;  /* 0x0000000000007b1d */ /* 0x000fe80000010000 */
[----:B------:R-:W-:Y:S01]  /*391a0*/  ISETP.GE.AND P1, PT, R0, UR11, PT ;  /* 0x0000000b00007c0c */ /* 0x000fe2000bf26270 */
[----:B------:R-:W-:Y:S01]  /*391b0*/  VIADD R0, R15, 0x1 ;  /* 0x000000010f007836 */ /* 0x000fe20000000000 */
[----:B------:R-:W-:-:S04]  /*391c0*/  LOP3.LUT R29, R29, 0x100, RZ, 0xc0, !PT ;  /* 0x000001001d1d7812 */ /* 0x000fc800078ec0ff */
[----:B------:R-:W-:Y:S01]  /*391d0*/  ISETP.GE.AND P3, PT, R0, UR11, PT ;  /* 0x0000000b00007c0c */ /* 0x000fe2000bf66270 */
[C---:B------:R-:W-:Y:S01]  /*391e0*/  VIADD R28, R15.reuse, 0x2 ;  /* 0x000000020f1c7836 */ /* 0x040fe20000000000 */
[----:B------:R3:W-:Y:S04]  /*391f0*/  STL [R1+0x1288], R15 ;  /* 0x0012880f01007387 */ /* 0x0007e80000100800 */
[----:B------:R-:W-:Y:S01]  /*39200*/  ISETP.GE.AND P0, PT, R28, UR11, PT ;  /* 0x0000000b1c007c0c */ /* 0x000fe2000bf06270 */
[----:B--2---:R-:W-:Y:S02]  /*39210*/  IMAD.MOV.U32 R0, RZ, RZ, R3 ;  /* 0x000000ffff007224 */ /* 0x004fe400078e0003 */
[----:B------:R-:W-:Y:S02]  /*39220*/  VIADD R3, R15, 0x3 ;  /* 0x000000030f037836 */ /* 0x000fe40000000000 */
[----:B---3--:R-:W-:-:S02]  /*39230*/  IMAD.MOV.U32 R15, RZ, RZ, R0 ;  /* 0x000000ffff0f7224 */ /* 0x008fc400078e0000 */
[----:B------:R-:W-:Y:S02]  /*39240*/  IMAD.IADD R0, R29, 0x1, R2 ;  /* 0x000000011d007824 */ /* 0x000fe400078e0202 */
[----:B------:R-:W2:Y:S03]  /*39250*/  S2R R2, SR_TID.X ;  /* 0x0000000000027919 */ /* 0x000ea60000002100 */
[----:B------:R-:W-:Y:S01]  /*39260*/  STSM.16.M88.4 [R0], R12 ;  /* 0x0000000c00007844 */ /* 0x000fe20000000200 */
[----:B--2---:R-:W-:-:S04]  /*39270*/  LOP3.LUT R2, R2, 0x3f, RZ, 0xc0, !PT ;  /* 0x0000003f02027812 */ /* 0x004fc800078ec0ff */
[----:B------:R-:W-:Y:S01]  /*39280*/  LEA R29, R2, UR4, 0x4 ;  /* 0x00000004021d7c11 */ /* 0x000fe2000f8e20ff */
[----:B------:R-:W-:Y:S06]  /*39290*/  BAR.SYNC.DEFER_BLOCKING 0x0 ;  /* 0x0000000000007b1d */ /* 0x000fec0000010000 */
[----:B------:R-:W2:Y:S01]  /*392a0*/  LDCU UR4, c[0x0][0x3b8] ;  /* 0x00007700ff0477ac */ /* 0x000ea20008000800 */
[----:B------:R-:W3:Y:S01]  /*392b0*/  LDS.128 R12, [R29] ;  /* 0x000000001d0c7984 */ /* 0x000ee20000000c00 */
[----:B------:R-:W-:Y:S06]  /*392c0*/  BAR.SYNC.DEFER_BLOCKING 0x0 ;  /* 0x0000000000007b1d */ /* 0x000fec0000010000 */
[----:B------:R-:W-:Y:S02]  /*392d0*/  STSM.16.M88.4 [R0], R24 ;  /* 0x0000001800007844 */ /* 0x000fe40000000200 */
[----:B------:R-:W-:Y:S06]  /*392e0*/  BAR.SYNC.DEFER_BLOCKING 0x0 ;  /* 0x0000000000007b1d */ /* 0x000fec0000010000 */
[----:B------:R-:W-:Y:S01]  /*392f0*/  STL [R1+0xa0], R29 ;  /* 0x0000a01d01007387 */ /* 0x000fe20000100800 */
[----:B---3--:R-:W-:-:S03]  /*39300*/  IMAD.MOV.U32 R28, RZ, RZ, R13 ;  /* 0x000000ffff1c7224 */ /* 0x008fc600078e000d */
[----:B------:R-:W-:Y:S04]  /*39310*/  STL [R1+0x40], R12 ;  /* 0x0000400c01007387 */ /* 0x000fe80000100800 */
[----:B------:R-:W-:Y:S04]  /*39320*/  STL.64 [R1+0x48], R14 ;  /* 0x0000480e01007387 */ /* 0x000fe80000100a00 */
[----:B------:R-:W3:Y:S01]  /*39330*/  LDS.128 R12, [R29] ;  /* 0x000000001d0c7984 */ /* 0x000ee20000000c00 */
[----:B------:R-:W-:Y:S06]  /*39340*/  BAR.SYNC.DEFER_BLOCKING 0x0 ;  /* 0x0000000000007b1d */ /* 0x000fec0000010000 */
[----:B------:R-:W-:Y:S04]  /*39350*/  STSM.16.M88.4 [R0], R20 ;  /* 0x0000001400007844 */ /* 0x000fe80000000200 */
[----:B---3--:R-:W-:Y:S04]  /*39360*/  STL.64 [R1+0x30], R12 ;  /* 0x0000300c01007387 */ /* 0x008fe80000100a00 */
[----:B------:R-:W-:Y:S01]  /*39370*/  STL.64 [R1+0x38], R14 ;  /* 0x0000380e01007387 */ /* 0x000fe20000100a00 */
[----:B------:R-:W-:Y:S06]  /*39380*/  BAR.SYNC.DEFER_BLOCKING 0x0 ;  /* 0x0000000000007b1d */ /* 0x000fec0000010000 */
[----:B------:R-:W3:Y:S02]  /*39390*/  LDS.128 R12, [R29] ;  /* 0x000000001d0c7984 */ /* 0x000ee40000000c00 */
[----:B------:R-:W-:Y:S06]  /*393a0*/  BAR.SYNC.DEFER_BLOCKING 0x0 ;  /* 0x0000000000007b1d */ /* 0x000fec0000010000 */
[----:B------:R-:W-:Y:S04]  /*393b0*/  STSM.16.M88.4 [R0], R16 ;  /* 0x0000001000007844 */ /* 0x000fe80000000200 */
[----:B---3--:R-:W-:Y:S04]  /*393c0*/  STL.64 [R1+0x20], R12 ;  /* 0x0000200c01007387 */ /* 0x008fe80000100a00 */
[----:B------:R-:W-:Y:S01]  /*393d0*/  STL.64 [R1+0x28], R14 ;  /* 0x0000280e01007387 */ /* 0x000fe20000100a00 */
[----:B------:R-:W-:Y:S06]  /*393e0*/  BAR.SYNC.DEFER_BLOCKING 0x0 ;  /* 0x0000000000007b1d */ /* 0x000fec0000010000 */
[----:B------:R-:W3:Y:S02]  /*393f0*/  LDS.128 R12, [R29] ;  /* 0x000000001d0c7984 */ /* 0x000ee40000000c00 */
[----:B------:R-:W-:Y:S06]  /*39400*/  BAR.SYNC.DEFER_BLOCKING 0x0 ;  /* 0x0000000000007b1d */ /* 0x000fec0000010000 */
[----:B---3--:R3:W-:Y:S04]  /*39410*/  STL.64 [R1+0x10], R12 ;  /* 0x0000100c01007387 */ /* 0x0087e80000100a00 */
[----:B------:R4:W-:Y:S04]  /*39420*/  STL.64 [R1+0x18], R14 ;  /* 0x0000180e01007387 */ /* 0x0009e80000100a00 */
[----:B---3--:R-:W3:Y:S04]  /*39430*/  LDL.LU R12, [R1+0x90] ;  /* 0x00009000010c7983 */ /* 0x008ee80000300800 */
[----:B------:R-:W3:Y:S04]  /*39440*/  LDL.LU R13, [R1+0x94] ;  /* 0x00009400010d7983 */ /* 0x000ee80000300800 */
[----:B----4-:R-:W3:Y:S04]  /*39450*/  LDL.LU R14, [R1+0x98] ;  /* 0x00009800010e7983 */ /* 0x010ee80000300800 */
[----:B------:R-:W3:Y:S04]  /*39460*/  LDL.LU R15, [R1+0x9c] ;  /* 0x00009c00010f7983 */ /* 0x000ee80000300800 */
[----:B------:R4:W-:Y:S01]  /*39470*/  STSM.16.M88.4 [R0], R8 ;  /* 0x0000000800007844 */ /* 0x0009e20000000200 */
[----:B------:R-:W-:Y:S06]  /*39480*/  BAR.SYNC.DEFER_BLOCKING 0x0 ;  /* 0x0000000000007b1d */ /* 0x000fec0000010000 */
[----:B----4-:R-:W4:Y:S04]  /*39490*/  LDL.LU R8, [R1+0x80] ;  /* 0x0000800001087983 */ /* 0x010f280000300800 */
[----:B------:R-:W4:Y:S04]  /*394a0*/  LDL.LU R9, [R1+0x84] ;  /* 0x0000840001097983 */ /* 0x000f280000300800 */
[----:B------:R-:W4:Y:S04]  /*394b0*/  LDL.LU R10, [R1+0x88] ;  /* 0x00008800010a7983 */ /* 0x000f280000300800 */
[----:B------:R-:W0:Y:S01]  /*394c0*/  LDS.128 R24, [R29] ;  /* 0x000000001d187984 */ /* 0x000e220000000c00 */
[----:B------:R-:W-:Y:S06]  /*394d0*/  BAR.SYNC.DEFER_BLOCKING 0x0 ;  /* 0x0000000000007b1d */ /* 0x000fec0000010000 */
[----:B------:R-:W4:Y:S04]  /*394e0*/  LDL.LU R11, [R1+0x8c] ;  /* 0x00008c00010b7983 */ /* 0x000f280000300800 */
[----:B------:R-:W2:Y:S04]  /*394f0*/  LDL.LU R16, [R1+0x70] ;  /* 0x0000700001107983 */ /* 0x000ea80000300800 */
[----:B------:R-:W2:Y:S04]  /*39500*/  LDL.LU R17, [R1+0x74] ;  /* 0x0000740001117983 */ /* 0x000ea80000300800 */
[----:B------:R-:W2:Y:S04]  /*39510*/  LDL.LU R18, [R1+0x78] ;  /* 0x0000780001127983 */ /* 0x000ea80000300800 */
[----:B------:R-:W-:Y:S01]  /*39520*/  STSM.16.M88.4 [R0], R4 ;  /* 0x0000000400007844 */ /* 0x000fe20000000200 */
[----:B------:R-:W-:Y:S06]  /*39530*/  BAR.SYNC.DEFER_BLOCKING 0x0 ;  /* 0x0000000000007b1d */ /* 0x000fec0000010000 */
[----:B------:R-:W2:Y:S04]  /*39540*/  LDL.LU R19, [R1+0x7c] ;  /* 0x00007c0001137983 */ /* 0x000ea80000300800 */
[----:B------:R-:W2:Y:S04]  /*39550*/  LDL.LU R20, [R1+0x60] ;  /* 0x0000600001147983 */ /* 0x000ea80000300800 */
[----:B------:R-:W1:Y:S01]  /*39560*/  LDS.128 R4, [R29] ;  /* 0x000000001d047984 */ /* 0x000e620000000c00 */
[----:B------:R-:W-:Y:S06]  /*39570*/  BAR.SYNC.DEFER_BLOCKING 0x0 ;  /* 0x0000000000007b1d */ /* 0x000fec0000010000 */
[----:B0-----:R0:W-:Y:S04]  /*39580*/  STL.64 [R1], R24 ;  /* 0x0000001801007387 */ /* 0x0011e80000100a00 */
[----:B------:R0:W-:Y:S04]  /*39590*/  STL.64 [R1+0x8], R26 ;  /* 0x0000081a01007387 */ /* 0x0001e80000100a00 */
[----:B------:R-:W2:Y:S04]  /*395a0*/  LDL.LU R21, [R1+0x64] ;  /* 0x0000640001157983 */ /* 0x000ea80000300800 */
[----:B------:R-:W2:Y:S04]  /*395b0*/  LDL.LU R22, [R1+0x68] ;  /* 0x0000680001167983 */ /* 0x000ea80000300800 */
[----:B------:R-:W2:Y:S04]  /*395c0*/  LDL.LU R23, [R1+0x6c] ;  /* 0x00006c0001177983 */ /* 0x000ea80000300800 */
[----:B0-----:R-:W2:Y:S04]  /*395d0*/  LDL.LU R24, [R1+0x50] ;  /* 0x0000500001187983 */ /* 0x001ea80000300800 */
[----:B------:R-:W2:Y:S04]  /*395e0*/  LDL.LU R25, [R1+0x54] ;  /* 0x0000540001197983 */ /* 0x000ea80000300800 */
[----:B------:R-:W2:Y:S04]  /*395f0*/  LDL.LU R26, [R1+0x58] ;  /* 0x00005800011a7983 */ /* 0x000ea80000300800 */
[----:B------:R-:W2:Y:S04]  /*39600*/  LDL.LU R27, [R1+0x5c] ;  /* 0x00005c00011b7983 */ /* 0x000ea80000300800 */
[----:B-1----:R-:W-:Y:S04]  /*39610*/  STL [R1+0x1218], R4 ;  /* 0x0012180401007387 */ /* 0x002fe80000100800 */
[----:B------:R-:W-:Y:S04]  /*39620*/  STL [R1+0x122c], R4 ;  /* 0x00122c0401007387 */ /* 0x000fe80000100800 */
[----:B------:R-:W-:Y:S04]  /*39630*/  STL [R1+0x1214], R5 ;  /* 0x0012140501007387 */ /* 0x000fe80000100800 */
[----:B------:R-:W-:Y:S04]  /*39640*/  STL [R1+0x1224], R5 ;  /* 0x0012240501007387 */ /* 0x000fe80000100800 */
[----:B------:R-:W-:Y:S04]  /*39650*/  STL [R1+0x1230], R5 ;  /* 0x0012300501007387 */ /* 0x000fe80000100800 */
[----:B------:R-:W-:Y:S04]  /*39660*/  STL [R1+0x1210], R6 ;  /* 0x0012100601007387 */ /* 0x000fe80000100800 */
[----:B------:R-:W-:Y:S04]  /*39670*/  STL [R1+0x120c], R7 ;  /* 0x00120c0701007387 */ /* 0x000fe80000100800 */
[----:B---3--:R-:W-:Y:S01]  /*39680*/  STSM.16.M88.4 [R0], R12 ;  /* 0x0000000c00007844 */ /* 0x008fe20000000200 */
[----:B------:R-:W-:Y:S06]  /*39690*/  BAR.SYNC.DEFER_BLOCKING 0x0 ;  /* 0x0000000000007b1d */ /* 0x000fec0000010000 */
[----:B------:R-:W0:Y:S02]  /*396a0*/  LDS.128 R12, [R29] ;  /* 0x000000001d0c7984 */ /* 0x000e240000000c00 */
[----:B------:R-:W-:Y:S06]  /*396b0*/  BAR.SYNC.DEFER_BLOCKING 0x0 ;  /* 0x0000000000007b1d */ /* 0x000fec0000010000 */
[----:B0-----:R-:W-:Y:S04]  /*396c0*/  STL.64 [R1+0x90], R12 ;  /* 0x0000900c01007387 */ /* 0x001fe80000100a00 */
[----:B------:R0:W-:Y:S04]  /*396d0*/  STL.64 [R1+0x98], R14 ;  /* 0x0000980e01007387 */ /* 0x0001e80000100a00 */
[----:B0-----:R-:W3:Y:S04]  /*396e0*/  LDL.LU R15, [R1+0x1288] ;  /* 0x00128800010f7983 */ /* 0x001ee80000300800 */
[----:B----4-:R0:W-:Y:S04]  /*396f0*/  STSM.16.M88.4 [R0], R8 ;  /* 0x0000000800007844 */ /* 0x0101e80000000200 */
[----:B0-----:R-:W4:Y:S04]  /*39700*/  LDL.LU.64 R10, [R1+0x1280] ;  /* 0x00128000010a7983 */ /* 0x001f280000300a00 */
[----:B------:R-:W4:Y:S01]  /*39710*/  LDL.LU.64 R8, [R1+0x1278] ;  /* 0x0012780001087983 */ /* 0x000f220000300a00 */
[----:B------:R-:W-:Y:S01]  /*39720*/  BAR.SYNC.DEFER_BLOCKING 0x0 ;  /* 0x0000000000007b1d */ /* 0x000fe20000010000 */
[----:B---3--:R-:W-:-:S05]  /*39730*/  IMAD.MOV.U32 R2, RZ, RZ, R15 ;  /* 0x000000ffff027224 */ /* 0x008fca00078e000f */
[----:B------:R-:W0:Y:S02]  /*39740*/  LDS.128 R12, [R29] ;  /* 0x000000001d0c7984 */ /* 0x000e240000000c00 */
[----:B------:R-:W-:Y:S06]  /*39750*/  BAR.SYNC.DEFER_BLOCKING 0x0 ;  /* 0x0000000000007b1d */ /* 0x000fec0000010000 */
[----:B--2---:R-:W-:Y:S02]  /*39760*/  STSM.16.M88.4 [R0], R16 ;  /* 0x0000001000007844 */ /* 0x004fe40000000200 */
[----:B------:R-:W-:Y:S06]  /*39770*/  BAR.SYNC.DEFER_BLOCKING 0x0 ;  /* 0x0000000000007b1d */ /* 0x000fec0000010000 */
[----:B0-----:R-:W-:Y:S04]  /*39780*/  STL.64 [R1+0x80], R12 ;  /* 0x0000800c01007387 */ /* 0x001fe80000100a00 */
[----:B------:R0:W-:Y:S04]  /*39790*/  STL.64 [R1+0x88], R14 ;  /* 0x0000880e01007387 */ /* 0x0001e80000100a00 */
[----:B0-----:R-:W2:Y:S04]  /*397a0*/  LDL.LU.64 R14, [R1+0x1270] ;  /* 0x00127000010e7983 */ /* 0x001ea80000300a00 */
[----:B------:R-:W2:Y:S04]  /*397b0*/  LDL.LU.64 R12, [R1+0x1268] ;  /* 0x00126800010c7983 */ /* 0x000ea80000300a00 */
[----:B------:R-:W0:Y:S01]  /*397c0*/  LDS.128 R16, [R29] ;  /* 0x000000001d107984 */ /* 0x000e220000000c00 */
[----:B------:R-:W-:Y:S06]  /*397d0*/  BAR.SYNC.DEFER_BLOCKING 0x0 ;  /* 0x0000000000007b1d */ /* 0x000fec0000010000 */
[----:B0-----:R-:W-:Y:S04]  /*397e0*/  STL.64 [R1+0x70], R16 ;  /* 0x0000701001007387 */ /* 0x001fe80000100a00 */
[----:B------:R0:W-:Y:S04]  /*397f0*/  STL.64 [R1+0x78], R18 ;  /* 0x0000781201007387 */ /* 0x0001e80000100a00 */
[----:B0-----:R-:W3:Y:S04]  /*39800*/  LDL.LU.64 R18, [R1+0x1260] ;  /* 0x0012600001127983 */ /* 0x001ee80000300a00 */
[----:B------:R-:W3:Y:S04]  /*39810*/  LDL.LU.64 R16, [R1+0x1258] ;  /* 0x0012580001107983 */ /* 0x000ee80000300a00 */
[----:B------:R-:W-:Y:S01]  /*39820*/  STSM.16.M88.4 [R0], R20 ;  /* 0x0000001400007844 */ /* 0x000fe20000000200 */
[----:B------:R-:W-:Y:S06]  /*39830*/  BAR.SYNC.DEFER_BLOCKING 0x0 ;  /* 0x0000000000007b1d */ /* 0x000fec0000010000 */
[----:B------:R-:W3:Y:S04]  /*39840*/  LDL R7, [R1+0x5cc] ;  /* 0x0005cc0001077983 */ /* 0x000ee80000100800 */
[----:B------:R-:W0:Y:S01]  /*39850*/  LDS.128 R20, [R29] ;  /* 0x000000001d147984 */ /* 0x000e220000000c00 */
[----:B------:R-:W-:Y:S06]  /*39860*/  BAR.SYNC.DEFER_BLOCKING 0x0 ;  /* 0x0000000000007b1d */ /* 0x000fec0000010000 */
[----:B------:R-:W-:Y:S02]  /*39870*/  STSM.16.M88.4 [R0], R24 ;  /* 0x0000001800007844 */ /* 0x000fe40000000200 */
[----:B------:R-:W-:Y:S06]  /*39880*/  BAR.SYNC.DEFER_BLOCKING 0x0 ;  /* 0x0000000000007b1d */ /* 0x000fec0000010000 */
[----:B------:R-:W1:Y:S02]  /*39890*/  LDS.128 R24, [R29] ;  /* 0x000000001d187984 */ /* 0x000e640000000c00 */
[----:B------:R-:W-:Y:S06]  /*398a0*/  BAR.SYNC.DEFER_BLOCKING 0x0 ;  /* 0x0000000000007b1d */ /* 0x000fec0000010000 */
[----:B----4-:R-:W-:Y:S02]  /*398b0*/  STSM.16.M88.4 [R0], R8 ;  /* 0x0000000800007844 */ /* 0x010fe40000000200 */
[----:B------:R-:W-:Y:S06]  /*398c0*/  BAR.SYNC.DEFER_BLOCKING 0x0 ;  /* 0x0000000000007b1d */ /* 0x000fec0000010000 */
[----:B------:R-:W4:Y:S02]  /*398d0*/  LDS.128 R8, [R29] ;  /* 0x000000001d087984 */ /* 0x000f240000000c00 */
[----:B------:R-:W-:Y:S06]  /*398e0*/  BAR.SYNC.DEFER_BLOCKING 0x0 ;  /* 0x0000000000007b1d */ /* 0x000fec0000010000 */
[----:B0-----:R-:W-:Y:S04]  /*398f0*/  STL.64 [R1+0x60], R20 ;  /* 0x0000601401007387 */ /* 0x001fe80000100a00 */
[----:B------:R0:W-:Y:S04]  /*39900*/  STL.64 [R1+0x68], R22 ;  /* 0x0000681601007387 */ /* 0x0001e80000100a00 */
[----:B0-----:R-:W3:Y:S04]  /*39910*/  LDL.LU.64 R22, [R1+0x1250] ;  /* 0x0012500001167983 */ /* 0x001ee80000300a00 */
[----:B------:R-:W3:Y:S04]  /*39920*/  LDL.LU.64 R20, [R1+0x1248] ;  /* 0x0012480001147983 */ /* 0x000ee80000300a00 */
[----:B-1----:R-:W-:Y:S04]  /*39930*/  STL.64 [R1+0xc0], R24 ;  /* 0x0000c01801007387 */ /* 0x002fe80000100a00 */
[----:B------:R0:W-:Y:S04]  /*39940*/  STL.64 [R1+0xc8], R26 ;  /* 0x0000c81a01007387 */ /* 0x0001e80000100a00 */
[----:B0-----:R-:W3:Y:S04]  /*39950*/  LDL.LU.64 R26, [R1+0x1240] ;  /* 0x00124000011a7983 */ /* 0x001ee80000300a00 */
[----:B------:R-:W3:Y:S04]  /*39960*/  LDL.LU.64 R24, [R1+0x1238] ;  /* 0x0012380001187983 */ /* 0x000ee80000300a00 */
[----:B------:R-:W3:Y:S04]  /*39970*/  LDL R5, [R1+0x5d0] ;  /* 0x0005d00001057983 */ /* 0x000ee80000100800 */
[----:B----4-:R-:W-:Y:S04]  /*39980*/  STL.64 [R1+0xb0], R8 ;  /* 0x0000b00801007387 */ /* 0x010fe80000100a00 */
[----:B------:R-:W-:Y:S04]  /*39990*/  STL.64 [R1+0xb8], R10 ;  /* 0x0000b80a01007387 */ /* 0x000fe80000100a00 */
[----:B--2---:R-:W-:Y:S01]  /*399a0*/  STSM.16.M88.4 [R0], R12 ;  /* 0x0000000c00007844 */ /* 0x004fe20000000200 */
[----:B------:R-:W-:Y:S06]  /*399b0*/  BAR.SYNC.DEFER_BLOCKING 0x0 ;  /* 0x0000000000007b1d */ /* 0x000fec0000010000 */
[----:B------:R-:W0:Y:S02]  /*399c0*/  LDS.128 R8, [R29] ;  /* 0x000000001d087984 */ /* 0x000e240000000c00 */
[----:B------:R-:W-:Y:S06]  /*399d0*/  BAR.SYNC.DEFER_BLOCKING 0x0 ;  /* 0x0000000000007b1d */ /* 0x000fec0000010000 */
[----:B---3--:R-:W-:Y:S02]  /*399e0*/  STSM.16.M88.4 [R0], R16 ;  /* 0x0000001000007844 */ /* 0x008fe40000000200 */
[----:B------:R-:W-:Y:S06]  /*399f0*/  BAR.SYNC.DEFER_BLOCKING 0x0 ;  /* 0x0000000000007b1d */ /* 0x000fec0000010000 */
[----:B------:R-:W1:Y:S04]  /*39a00*/  LDS.128 R12, [R29] ;  /* 0x000000001d0c7984 */ /* 0x000e680000000c00 */
[----:B0-----:R-:W-:Y:S04]  /*39a10*/  STL [R1+0x11fc], R8 ;  /* 0x0011fc0801007387 */ /* 0x001fe80000100800 */
[----:B------:R-:W-:Y:S04]  /*39a20*/  STL [R1+0x121c], R8 ;  /* 0x00121c0801007387 */ /* 0x000fe80000100800 */
[----:B------:R-:W-:Y:S04]  /*39a30*/  STL [R1+0x11f8], R9 ;  /* 0x0011f80901007387 */ /* 0x000fe80000100800 */
[----:B------:R-:W-:Y:S04]  /*39a40*/  STL [R1+0x11f4], R10 ;  /* 0x0011f40a01007387 */ /* 0x000fe80000100800 */
[----:B------:R0:W-:Y:S01]  /*39a50*/  STL [R1+0x1220], R10 ;  /* 0x0012200a01007387 */ /* 0x0001e20000100800 */
[----:B------:R-:W-:Y:S06]  /*39a60*/  BAR.SYNC.DEFER_BLOCKING 0x0 ;  /* 0x0000000000007b1d */ /* 0x000fec0000010000 */
[----:B0-----:R-:W2:Y:S04]  /*39a70*/  LDL.LU R10, [R1+0x40] ;  /* 0x00004000010a7983 */ /* 0x001ea80000300800 */
[----:B------:R-:W-:Y:S04]  /*39a80*/  STL [R1+0x11f0], R11 ;  /* 0x0011f00b01007387 */ /* 0x000fe80000100800 */
[----:B-1----:R-:W-:Y:S04]  /*39a90*/  STL [R1+0x1208], R12 ;  /* 0x0012080c01007387 */ /* 0x002fe80000100800 */
[----:B------:R-:W-:Y:S04]  /*39aa0*/  STL [R1+0x1228], R12 ;  /* 0x0012280c01007387 */ /* 0x000fe80000100800 */
[----:B------:R-:W-:Y:S04]  /*39ab0*/  STL [R1+0x1204], R13 ;  /* 0x0012040d01007387 */ /* 0x000fe80000100800 */
[----:B------:R-:W-:Y:S04]  /*39ac0*/  STL [R1+0x1200], R14 ;  /* 0x0012000e01007387 */ /* 0x000fe80000100800 */
[----:B------:R0:W-:Y:S04]  /*39ad0*/  STL [R1+0x11ec], R15 ;  /* 0x0011ec0f01007387 */ /* 0x0001e80000100800 */
[----:B0-----:R-:W3:Y:S01]  /*39ae0*/  LDL.LU R15, [R1+0xa0] ;  /* 0x0000a000010f7983 */ /* 0x001ee20000300800 */
[----:B------:R-:W-:Y:S01]  /*39af0*/  ISETP.GE.AND P6, PT, R3, UR11, PT ;  /* 0x0000000b03007c0c */ /* 0x000fe2000bfc6270 */
[----:B------:R-:W-:-:S02]  /*39b00*/  IMAD R3, R7, UR5, RZ ;  /* 0x0000000507037c24 */ /* 0x000fc4000f8e02ff */
[----:B------:R-:W-:Y:S01]  /*39b10*/  IMAD.MOV.U32 R9, RZ, RZ, R2 ;  /* 0x000000ffff097224 */ /* 0x000fe200078e0002 */
[----:B------:R-:W4:Y:S02]  /*39b20*/  LDL.LU R12, [R1+0x30] ;  /* 0x00003000010c7983 */ /* 0x000f240000300800 */
[----:B------:R-:W-:-:S04]  /*39b30*/  LEA R2, P2, R3, UR8, 0x1 ;  /* 0x0000000803027c11 */ /* 0x000fc8000f8408ff */
[----:B------:R-:W-:Y:S01]  /*39b40*/  LEA.HI.X.SX32 R3, R3, UR9, 0x1, P2 ;  /* 0x0000000903037c11 */ /* 0x000fe200090f0eff */
[----:B------:R0:W-:Y:S01]  /*39b50*/  STSM.16.M88.4 [R0], R20 ;  /* 0x0000001400007844 */ /* 0x0001e20000000200 */
[C---:B------:R-:W-:Y:S01]  /*39b60*/  IMAD R16, R5.reuse, UR5, RZ ;  /* 0x0000000505107c24 */ /* 0x040fe2000f8e02ff */
[----:B------:R-:W-:Y:S04]  /*39b70*/  BAR.SYNC.DEFER_BLOCKING 0x0 ;  /* 0x0000000000007b1d */ /* 0x000fe80000010000 */
[C---:B0-----:R-:W-:Y:S02]  /*39b80*/  LEA R20, P5, R16.reuse, UR8, 0x1 ;  /* 0x0000000810147c11 */ /* 0x041fe4000f8a08ff */
[----:B------:R-:W-:Y:S01]  /*39b90*/  ISETP.GE.AND P4, PT, R5, UR10, PT ;  /* 0x0000000a05007c0c */ /* 0x000fe2000bf86270 */
[----:B------:R-:W-:Y:S01]  /*39ba0*/  IMAD.MOV.U32 R8, RZ, RZ, R28 ;  /* 0x000000ffff087224 */ /* 0x000fe200078e001c */
[----:B------:R-:W-:Y:S01]  /*39bb0*/  LEA.HI.X.SX32 R21, R16, UR9, 0x1, P5 ;  /* 0x0000000910157c11 */ /* 0x000fe2000a8f0eff */
[----:B------:R-:W-:Y:S01]  /*39bc0*/  IMAD R5, R9, UR4, RZ ;  /* 0x0000000409057c24 */ /* 0x000fe2000f8e02ff */
[----:B------:R-:W-:Y:S01]  /*39bd0*/  ISETP.GE.AND P2, PT, R7, UR10, PT ;  /* 0x0000000a07007c0c */ /* 0x000fe2000bf46270 */
[----:B------:R-:W0:Y:S02]  /*39be0*/  LDCU UR5, c[0x0][0x398] ;  /* 0x00007300ff0577ac */ /* 0x000e240008000800 */
[----:B------:R-:W-:Y:S01]  /*39bf0*/  IMAD.WIDE R28, R5, 0x2, R2 ;  /* 0x00000002051c7825 */ /* 0x000fe200078e0202 */
[----:B------:R-:W-:Y:S01]  /*39c00*/  ISETP.LT.AND P4, PT, R9, UR11, !P4 ;  /* 0x0000000b09007c0c */ /* 0x000fe2000e781270 */
[----:B------:R-:W1:Y:S02]  /*39c10*/  LDCU UR8, c[0x0][0x398] ;  /* 0x00007300ff0877ac */ /* 0x000e640008000800 */
[C---:B------:R-:W-:Y:S01]  /*39c20*/  IMAD.WIDE R22, R5.reuse, 0x2, R20 ;  /* 0x0000000205167825 */ /* 0x040fe200078e0214 */
[----:B---3--:R-:W3:Y:S01]  /*39c30*/  LDS.128 R16, [R15] ;  /* 0x000000000f107984 */ /* 0x008ee20000000c00 */
[----:B--2---:R-:W-:Y:S01]  /*39c40*/  PRMT R4, R10, 0x7632, R4 ;  /* 0x000076320a047816 */ /* 0x004fe20000000004 */
[----:B------:R-:W2:Y:S01]  /*39c50*/  LDCU UR9, c[0x0][0x398] ;  /* 0x00007300ff0977ac */ /* 0x000ea20008000800 */
[----:B------:R-:W-:Y:S06]  /*39c60*/  BAR.SYNC.DEFER_BLOCKING 0x0 ;  /* 0x0000000000007b1d */ /* 0x000fec0000010000 */
[----:B------:R-:W-:Y:S04]  /*39c70*/  STSM.16.M88.4 [R0], R24 ;  /* 0x0000001800007844 */ /* 0x000fe80000000200 */
[----:B---3--:R3:W-:Y:S04]  /*39c80*/  STL [R1+0x11e8], R19 ;  /* 0x0011e81301007387 */ /* 0x0087e80000100800 */
[----:B---3--:R-:W3:Y:S01]  /*39c90*/  LDL.LU R19, [R1+0x5d0] ;  /* 0x0005d00001137983 */ /* 0x008ee20000300800 */
[----:B------:R-:W-:-:S03]  /*39ca0*/  VIADD R26, R5, UR4 ;  /* 0x00000004051a7c36 */ /* 0x000fc60008000000 */
[----:B------:R-:W2:Y:S01]  /*39cb0*/  LDL.LU R5, [R1+0x1230] ;  /* 0x0012300001057983 */ /* 0x000ea20000300800 */
[----:B------:R-:W-:Y:S01]  /*39cc0*/  BAR.SYNC.DEFER_BLOCKING 0x0 ;  /* 0x0000000000007b1d */ /* 0x000fe20000010000 */
[----:B------:R-:W-:Y:S02]  /*39cd0*/  ISETP.LT.AND P5, PT, R9, UR11, !P2 ;  /* 0x0000000b09007c0c */ /* 0x000fe4000d7a1270 */
[----:B------:R-:W-:Y:S01]  /*39ce0*/  ISETP.LT.AND P2, PT, R7, UR10, !P3 ;  /* 0x0000000a07007c0c */ /* 0x000fe2000df41270 */
[----:B------:R-:W-:-:S10]  /*39cf0*/  VIADD R0, R9, 0x4 ;  /* 0x0000000409007836 */ /* 0x000fd40000000000 */
[----:B------:R-:W-:Y:S04]  /*39d00*/  @P5 STG.E.U16 desc[UR12][R28.64], R10 ;  /* 0x0000000a1c005986 */ /* 0x000fe8000c10150c */
[----:B------:R0:W-:Y:S01]  /*39d10*/  @P4 STG.E.U16 desc[UR12][R22.64], R4 ;  /* 0x0000000416004986 */ /* 0x0001e2000c10150c */
[----:B------:R-:W-:Y:S01]  /*39d20*/  ISETP.GE.AND P5, PT, R0, UR11, PT ;  /* 0x0000000b00007c0c */ /* 0x000fe2000bfa6270 */
[C---:B------:R-:W-:Y:S02]  /*39d30*/  VIADD R0, R26.reuse, UR4 ;  /* 0x000000041a007c36 */ /* 0x040fe40008000000 */
[----:B0-----:R-:W2:Y:S01]  /*39d40*/  LDL.LU R4, [R1+0x34] ;  /* 0x0000340001047983 */ /* 0x001ea20000300800 */
[----:B------:R-:W-:-:S03]  /*39d50*/  IMAD.WIDE R22, R26, 0x2, R2 ;  /* 0x000000021a167825 */ /* 0x000fc600078e0202 */
[----:B------:R-:W2:Y:S01]  /*39d60*/  LDL.LU R10, [R1+0x48] ;  /* 0x00004800010a7983 */ /* 0x000ea20000300800 */
[----:B------:R-:W-:-:S03]  /*39d70*/  IMAD.WIDE R26, R26, 0x2, R20 ;  /* 0x000000021a1a7825 */ /* 0x000fc600078e0214 */
[----:B----4-:R-:W-:Y:S01]  /*39d80*/  @P2 STG.E.U16 desc[UR12][R22.64], R12 ;  /* 0x0000000c16002986 */ /* 0x010fe2000c10150c */
[----:B---3--:R-:W-:Y:S02]  /*39d90*/  ISETP.LT.AND P3, PT, R19, UR10, !P3 ;  /* 0x0000000a13007c0c */ /* 0x008fe4000df61270 */
[----:B--2---:R-:W-:-:S11]  /*39da0*/  PRMT R5, R12, 0x7632, R5 ;  /* 0x000076320c057816 */ /* 0x004fd60000000005 */
[----:B------:R0:W-:Y:S04]  /*39db0*/  @P3 STG.E.U16 desc[UR12][R26.64], R5 ;  /* 0x000000051a003986 */ /* 0x0001e8000c10150c */
[----:B0-----:R-:W2:Y:S04]  /*39dc0*/  LDL.LU R5, [R1+0x38] ;  /* 0x0000380001057983 */ /* 0x001ea80000300800 */
[----:B------:R-:W3:Y:S01]  /*39dd0*/  LDL.LU R12, [R1+0x4c] ;  /* 0x00004c00010c7983 */ /* 0x000ee20000300800 */
[----:B------:R-:W-:Y:S01]  /*39de0*/  ISETP.LT.AND P4, PT, R7, UR10, !P0 ;  /* 0x0000000a07007c0c */ /* 0x000fe2000c781270 */
[----:B------:R-:W-:Y:S01]  /*39df0*/  VIADD R28, R9, 0x5 ;  /* 0x00000005091c7836 */ /* 0x000fe20000000000 */
[----:B------:R-:W-:Y:S01]  /*39e00*/  ISETP.LT.AND P0, PT, R19, UR10, !P0 ;  /* 0x0000000a13007c0c */ /* 0x000fe2000c701270 */
[----:B------:R-:W-:-:S03]  /*39e10*/  IMAD.WIDE R24, R0, 0x2, R2 ;  /* 0x0000000200187825 */ /* 0x000fc600078e0202 */
[----:B------:R-:W-:Y:S01]  /*39e20*/  ISETP.GE.AND P2, PT, R28, UR11, PT ;  /* 0x0000000b1c007c0c */ /* 0x000fe2000bf46270 */
[----:B------:R-:W-:Y:S01]  /*39e30*/  IMAD.MOV.U32 R28, RZ, RZ, R8 ;  /* 0x000000ffff1c7224 */ /* 0x000fe200078e0008 */
[----:B------:R-:W-:Y:S01]  /*39e40*/  PRMT R29, R8, 0x7632, R29 ;  /* 0x00007632081d7816 */ /* 0x000fe2000000001d */
[----:B------:R-:W-:Y:S01]  /*39e50*/  IMAD.WIDE R22, R0, 0x2, R20 ;  /* 0x0000000200167825 */ /* 0x000fe200078e0214 */
[C---:B------:R-:W-:Y:S01]  /*39e60*/  ISETP.LT.AND P3, PT, R7.reuse, UR10, !P5 ;  /* 0x0000000a07007c0c */ /* 0x040fe2000ef61270 */
[----:B------:R-:W4:Y:S04]  /*39e70*/  LDL.LU R8, [R1+0x3c] ;  /* 0x00003c0001087983 */ /* 0x000f280000300800 */
[----:B------:R-:W-:Y:S01]  /*39e80*/  @P4 STG.E.U16 desc[UR12][R24.64], R28 ;  /* 0x0000001c18004986 */ /* 0x000fe2000c10150c */
[----:B------:R-:W-:-:S02]  /*39e90*/  ISETP.LT.AND P4, PT, R7, UR10, !P6 ;  /* 0x0000000a07007c0c */ /* 0x000fc4000f781270 */
[C---:B------:R-:W-:Y:S01]  /*39ea0*/  ISETP.LT.AND P6, PT, R19.reuse, UR10, !P6 ;  /* 0x0000000a13007c0c */ /* 0x040fe2000f7c1270 */
[----:B------:R0:W-:Y:S01]  /*39eb0*/  @P0 STG.E.U16 desc[UR12][R22.64], R29 ;  /* 0x0000001d16000986 */ /* 0x0001e2000c10150c */
[----:B------:R-:W-:Y:S01]  /*39ec0*/  ISETP.LT.AND P5, PT, R19, UR10, !P5 ;  /* 0x0000000a13007c0c */ /* 0x000fe2000efa1270 */
[----:B0-----:R-:W-:Y:S01]  /*39ed0*/  VIADD R22, R0, UR4 ;  /* 0x0000000400167c36 */ /* 0x001fe20008000000 */
[----:B------:R-:W-:-:S03]  /*39ee0*/  PRMT R29, R4, 0x7632, R29 ;  /* 0x00007632041d7816 */ /* 0x000fc6000000001d */
[----:B------:R-:W-:-:S04]  /*39ef0*/  IMAD.WIDE R26, R22, 0x2, R2 ;  /* 0x00000002161a7825 */ /* 0x000fc800078e0202 */
[C---:B------:R-:W-:Y:S01]  /*39f00*/  IMAD.WIDE R24, R22.reuse, 0x2, R20 ;  /* 0x0000000216187825 */ /* 0x040fe200078e0214 */
[----:B------:R0:W-:Y:S03]  /*39f10*/  @P4 STG.E.U16 desc[UR12][R26.64], R4 ;  /* 0x000000041a004986 */ /* 0x0001e6000c10150c */
[C---:B------:R-:W-:Y:S01]  /*39f20*/  VIADD R23, R9.reuse, 0x6 ;  /* 0x0000000609177836 */ /* 0x040fe20000000000 */
[----:B------:R1:W-:Y:S01]  /*39f30*/  @P6 STG.E.U16 desc[UR12][R24.64], R29 ;  /* 0x0000001d18006986 */ /* 0x0003e2000c10150c */
[----:B------:R-:W-:Y:S02]  /*39f40*/  VIADD R28, R9, 0x7 ;  /* 0x00000007091c7836 */ /* 0x000fe40000000000 */
[----:B------:R-:W-:Y:S01]  /*39f50*/  VIADD R0, R22, UR4 ;  /* 0x0000000416007c36 */ /* 0x000fe20008000000 */
[----:B------:R-:W-:Y:S02]  /*39f60*/  ISETP.LT.AND P6, PT, R7, UR10, !P2 ;  /* 0x0000000a07007c0c */ /* 0x000fe4000d7c1270 */
[----:B------:R-:W-:Y:S01]  /*39f70*/  ISETP.GE.AND P0, PT, R23, UR11, PT ;  /* 0x0000000b17007c0c */ /* 0x000fe2000bf06270 */
[----:B------:R-:W-:Y:S01]  /*39f80*/  IMAD.WIDE R22, R0, 0x2, R2 ;  /* 0x0000000200167825 */ /* 0x000fe200078e0202 */
[----:B------:R-:W-:Y:S01]  /*39f90*/  ISETP.LT.AND P2, PT, R19, UR10, !P2 ;  /* 0x0000000a13007c0c */ /* 0x000fe2000d741270 */
[----:B0-----:R-:W4:Y:S01]  /*39fa0*/  LDL.LU R4, [R1+0x122c] ;  /* 0x00122c0001047983 */ /* 0x001f220000300800 */
[----:B------:R-:W-:Y:S01]  /*39fb0*/  ISETP.GE.AND P4, PT, R28, UR11, PT ;  /* 0x0000000b1c007c0c */ /* 0x000fe2000bf86270 */
[----:B------:R-:W-:Y:S01]  /*39fc0*/  VIADD R28, R0, UR4 ;  /* 0x00000004001c7c36 */ /* 0x000fe20008000000 */
[----:B------:R-:W-:Y:S01]  /*39fd0*/  PRMT R6, R10, 0x7632, R6 ;  /* 0x000076320a067816 */ /* 0x000fe20000000006 */
[----:B------:R0:W-:Y:S01]  /*39fe0*/  @P3 STG.E.U16 desc[UR12][R22.64], R10 ;  /* 0x0000000a16003986 */ /* 0x0001e2000c10150c */
[----:B------:R-:W-:-:S04]  /*39ff0*/  IMAD.WIDE R26, R0, 0x2, R20 ;  /* 0x00000002001a7825 */ /* 0x000fc800078e0214 */
[C---:B-1----:R-:W-:Y:S01]  /*3a000*/  IMAD.WIDE R24, R28.reuse, 0x2, R20 ;  /* 0x000000021c187825 */ /* 0x042fe200078e0214 */
[----:B------:R1:W-:Y:S03]  /*3a010*/  @P5 STG.E.U16 desc[UR12][R26.64], R6 ;  /* 0x000000061a005986 */ /* 0x0003e6000c10150c */
[----:B0-----:R-:W-:-:S04]  /*3a020*/  IMAD.WIDE R22, R28, 0x2, R2 ;  /* 0x000000021c167825 */ /* 0x001fc800078e0202 */
[C---:B------:R-:W-:Y:S01]  /*3a030*/  VIADD R29, R9.reuse, 0x9 ;  /* 0x00000009091d7836 */ /* 0x040fe20000000000 */
[----:B------:R-:W-:-:S04]  /*3a040*/  IADD3 R10, PT, PT, R9, 0x8, RZ ;  /* 0x00000008090a7810 */ /* 0x000fc80007ffe0ff */
[----:B------:R-:W-:Y:S02]  /*3a050*/  ISETP.GE.AND P5, PT, R29, UR11, PT ;  /* 0x0000000b1d007c0c */ /* 0x000fe4000bfa6270 */
[----:B------:R-:W-:Y:S02]  /*3a060*/  ISETP.GE.AND P3, PT, R10, UR11, PT ;  /* 0x0000000b0a007c0c */ /* 0x000fe4000bf66270 */
[----:B------:R-:W4:Y:S04]  /*3a070*/  LDL.LU R10, [R1+0x20] ;  /* 0x00002000010a7983 */ /* 0x000f280000300800 */
[----:B-1----:R-:W4:Y:S01]  /*3a080*/  LDL.LU R6, [R1+0x10] ;  /* 0x0000100001067983 */ /* 0x002f220000300800 */
[----:B--2---:R-:W-:-:S03]  /*3a090*/  PRMT R0, R5, 0x7632, R0 ;  /* 0x0000763205007816 */ /* 0x004fc60000000000 */
[----:B------:R0:W-:Y:S04]  /*3a0a0*/  @P6 STG.E.U16 desc[UR12][R22.64], R5 ;  /* 0x0000000516006986 */ /* 0x0001e8000c10150c */
[----:B------:R-:W-:Y:S01]  /*3a0b0*/  @P2 STG.E.U16 desc[UR12][R24.64], R0 ;  /* 0x0000000018002986 */ /* 0x000fe2000c10150c */
[----:B------:R-:W-:Y:S01]  /*3a0c0*/  ISETP.LT.AND P2, PT, R7, UR10, !P0 ;  /* 0x0000000a07007c0c */ /* 0x000fe2000c741270 */
[----:B0-----:R-:W-:-:S04]  /*3a0d0*/  VIADD R22, R28, UR4 ;  /* 0x000000041c167c36 */ /* 0x001fc80008000000 */
[----:B------:R-:W-:Y:S01]  /*3a0e0*/  IMAD.WIDE R28, R22, 0x2, R2 ;  /* 0x00000002161c7825 */ /* 0x000fe200078e0202 */
[----:B---3--:R-:W-:-:S07]  /*3a0f0*/  PRMT R11, R12, 0x7632, R11 ;  /* 0x000076320c0b7816 */ /* 0x008fce000000000b */
[----:B------:R0:W-:Y:S04]  /*3a100*/  @P2 STG.E.U16 desc[UR12][R28.64], R12 ;  /* 0x0000000c1c002986 */ /* 0x0001e8000c10150c */
[----:B0-----:R-:W2:Y:S01]  /*3a110*/  LDL.LU R12, [R1+0x1228] ;  /* 0x00122800010c7983 */ /* 0x001ea20000300800 */
[----:B------:R-:W-:Y:S01]  /*3a120*/  VIADD R5, R9, 0xa ;  /* 0x0000000a09057836 */ /* 0x000fe20000000000 */
[----:B------:R-:W-:Y:S02]  /*3a130*/  ISETP.LT.AND P0, PT, R19, UR10, !P0 ;  /* 0x0000000a13007c0c */ /* 0x000fe4000c701270 */
[----:B------:R-:W-:Y:S02]  /*3a140*/  ISETP.LT.AND P6, PT, R7, UR10, !P4 ;  /* 0x0000000a07007c0c */ /* 0x000fe4000e7c1270 */
[----:B------:R-:W-:-:S02]  /*3a150*/  ISETP.LT.AND P4, PT, R19, UR10, !P4 ;  /* 0x0000000a13007c0c */ /* 0x000fc4000e781270 */
[----:B------:R-:W-:Y:S01]  /*3a160*/  ISETP.GE.AND P2, PT, R5, UR11, PT ;  /* 0x0000000b05007c0c */ /* 0x000fe2000bf46270 */
[C---:B------:R-:W-:Y:S01]  /*3a170*/  VIADD R0, R22.reuse, UR4 ;  /* 0x0000000416007c36 */ /* 0x040fe20008000000 */
[----:B------:R-:W3:Y:S01]  /*3a180*/  LDL.LU R5, [R1+0x1224] ;  /* 0x0012240001057983 */ /* 0x000ee20000300800 */
[----:B------:R-:W-:-:S04]  /*3a190*/  IMAD.WIDE R26, R22, 0x2, R20 ;  /* 0x00000002161a7825 */ /* 0x000fc800078e0214 */
[C---:B------:R-:W-:Y:S01]  /*3a1a0*/  IMAD.WIDE R22, R0.reuse, 0x2, R2 ;  /* 0x0000000200167825 */ /* 0x040fe200078e0202 */
[----:B------:R-:W-:Y:S01]  /*3a1b0*/  @P0 STG.E.U16 desc[UR12][R26.64], R11 ;  /* 0x0000000b1a000986 */ /* 0x000fe2000c10150c */
[----:B------:R-:W-:Y:S02]  /*3a1c0*/  ISETP.LT.AND P0, PT, R7, UR10, !P3 ;  /* 0x0000000a07007c0c */ /* 0x000fe4000df01270 */
[----:B------:R-:W-:Y:S01]  /*3a1d0*/  IMAD.WIDE R24, R0, 0x2, R20 ;  /* 0x0000000200187825 */ /* 0x000fe200078e0214 */
[----:B----4-:R0:W-:Y:S01]  /*3a1e0*/  @P6 STG.E.U16 desc[UR12][R22.64], R8 ;  /* 0x0000000816006986 */ /* 0x0101e2000c10150c */
[----:B------:R-:W-:-:S05]  /*3a1f0*/  PRMT R4, R8, 0x7632, R4 ;  /* 0x0000763208047816 */ /* 0x000fca0000000004 */
[----:B------:R1:W-:Y:S01]  /*3a200*/  @P4 STG.E.U16 desc[UR12][R24.64], R4 ;  /* 0x0000000418004986 */ /* 0x0003e2000c10150c */
[C---:B0-----:R-:W-:Y:S02]  /*3a210*/  VIADD R22, R9.reuse, 0xb ;  /* 0x0000000b09167836 */ /* 0x041fe40000000000 */
[----:B------:R-:W-:-:S03]  /*3a220*/  VIADD R8, R9, 0xc ;  /* 0x0000000c09087836 */ /* 0x000fc60000000000 */
[----:B------:R-:W-:Y:S01]  /*3a230*/  ISETP.GE.AND P4, PT, R22, UR11, PT ;  /* 0x0000000b16007c0c */ /* 0x000fe2000bf86270 */
[----:B-1----:R-:W-:Y:S01]  /*3a240*/  VIADD R24, R0, UR4 ;  /* 0x0000000400187c36 */ /* 0x002fe20008000000 */
[----:B------:R-:W4:Y:S03]  /*3a250*/  LDL.LU R4, [R1+0x24] ;  /* 0x0000240001047983 */ /* 0x000f260000300800 */
[----:B------:R-:W-:Y:S01]  /*3a260*/  IMAD.WIDE R22, R24, 0x2, R2 ;  /* 0x0000000218167825 */ /* 0x000fe200078e0202 */
[----:B------:R-:W4:Y:S04]  /*3a270*/  LDL.LU R11, [R1+0x14] ;  /* 0x00001400010b7983 */ /* 0x000f280000300800 */
[----:B------:R0:W-:Y:S01]  /*3a280*/  @P0 STG.E.U16 desc[UR12][R22.64], R10 ;  /* 0x0000000a16000986 */ /* 0x0001e2000c10150c */
[----:B------:R-:W-:-:S02]  /*3a290*/  ISETP.GE.AND P0, PT, R8, UR11, PT ;  /* 0x0000000b08007c0c */ /* 0x000fc4000bf06270 */
[----:B--2---:R-:W-:Y:S02]  /*3a2a0*/  PRMT R12, R10, 0x7632, R12 ;  /* 0x000076320a0c7816 */ /* 0x004fe4000000000c */
[----:B0-----:R-:W2:Y:S04]  /*3a2b0*/  LDL.LU R10, [R1+0x1220] ;  /* 0x00122000010a7983 */ /* 0x001ea80000300800 */
[----:B------:R-:W2:Y:S01]  /*3a2c0*/  LDL.LU R8, [R1+0x121c] ;  /* 0x00121c0001087983 */ /* 0x000ea20000300800 */
[----:B------:R-:W-:Y:S02]  /*3a2d0*/  ISETP.LT.AND P3, PT, R19, UR10, !P3 ;  /* 0x0000000a13007c0c */ /* 0x000fe4000df61270 */
[----:B------:R-:W-:Y:S01]  /*3a2e0*/  ISETP.LT.AND P6, PT, R7, UR10, !P5 ;  /* 0x0000000a07007c0c */ /* 0x000fe2000efc1270 */
[----:B------:R-:W-:-:S02]  /*3a2f0*/  VIADD R0, R24, UR4 ;  /* 0x0000000418007c36 */ /* 0x000fc40008000000 */
[----:B------:R-:W-:-:S04]  /*3a300*/  IMAD.WIDE R24, R24, 0x2, R20 ;  /* 0x0000000218187825 */ /* 0x000fc800078e0214 */
[----:B------:R-:W-:Y:S01]  /*3a310*/  IMAD.WIDE R26, R0, 0x2, R2 ;  /* 0x00000002001a7825 */ /* 0x000fe200078e0202 */
[----:B---3--:R-:W-:-:S03]  /*3a320*/  PRMT R5, R6, 0x7632, R5 ;  /* 0x0000763206057816 */ /* 0x008fc60000000005 */
[----:B------:R-:W-:Y:S01]  /*3a330*/  @P3 STG.E.U16 desc[UR12][R24.64], R12 ;  /* 0x0000000c18003986 */ /* 0x000fe2000c10150c */
[----:B------:R-:W-:-:S03]  /*3a340*/  ISETP.LT.AND P5, PT, R19, UR10, !P5 ;  /* 0x0000000a13007c0c */ /* 0x000fc6000efa1270 */
[----:B------:R0:W-:Y:S01]  /*3a350*/  @P6 STG.E.U16 desc[UR12][R26.64], R6 ;  /* 0x000000061a006986 */ /* 0x0001e2000c10150c */
[----:B------:R-:W-:Y:S01]  /*3a360*/  ISETP.LT.AND P3, PT, R7, UR10, !P2 ;  /* 0x0000000a07007c0c */ /* 0x000fe2000d761270 */
[C---:B------:R-:W-:Y:S01]  /*3a370*/  IMAD.WIDE R28, R0.reuse, 0x2, R20 ;  /* 0x00000002001c7825 */ /* 0x040fe200078e0214 */
[----:B------:R-:W-:Y:S01]  /*3a380*/  ISETP.LT.AND P2, PT, R19, UR10, !P2 ;  /* 0x0000000a13007c0c */ /* 0x000fe2000d741270 */
[----:B0-----:R-:W3:Y:S04]  /*3a390*/  LDL.LU R6, [R1+0x28] ;  /* 0x0000280001067983 */ /* 0x001ee80000300800 */
[----:B------:R-:W3:Y:S01]  /*3a3a0*/  LDL.LU R12, [R1+0x18] ;  /* 0x00001800010c7983 */ /* 0x000ee20000300800 */
[----:B------:R-:W-:Y:S01]  /*3a3b0*/  VIADD R22, R9, 0xd ;  /* 0x0000000d09167836 */ /* 0x000fe20000000000 */
[----:B------:R-:W-:Y:S01]  /*3a3c0*/  ISETP.LT.AND P6, PT, R7, UR10, !P4 ;  /* 0x0000000a07007c0c */ /* 0x000fe2000e7c1270 */
[----:B------:R-:W-:Y:S01]  /*3a3d0*/  VIADD R24, R0, UR4 ;  /* 0x0000000400187c36 */ /* 0x000fe20008000000 */
[----:B------:R0:W-:Y:S01]  /*3a3e0*/  @P5 STG.E.U16 desc[UR12][R28.64], R5 ;  /* 0x000000051c005986 */ /* 0x0001e2000c10150c */
[----:B------:R-:W-:-:S02]  /*3a3f0*/  ISETP.LT.AND P4, PT, R19, UR10, !P4 ;  /* 0x0000000a13007c0c */ /* 0x000fc4000e781270 */
[----:B------:R-:W-:Y:S01]  /*3a400*/  VIADD R0, R24, UR4 ;  /* 0x0000000418007c36 */ /* 0x000fe20008000000 */
[----:B------:R-:W-:Y:S01]  /*3a410*/  ISETP.GE.AND P5, PT, R22, UR11, PT ;  /* 0x0000000b16007c0c */ /* 0x000fe2000bfa6270 */
[----:B------:R-:W-:Y:S01]  /*3a420*/  IMAD.WIDE R22, R24, 0x2, R2 ;  /* 0x0000000218167825 */ /* 0x000fe200078e0202 */
[----:B----4-:R-:W-:-:S03]  /*3a430*/  PRMT R14, R4, 0x7632, R14 ;  /* 0x00007632040e7816 */ /* 0x010fc6000000000e */
[----:B------:R-:W-:-:S04]  /*3a440*/  IMAD.WIDE R24, R24, 0x2, R20 ;  /* 0x0000000218187825 */ /* 0x000fc800078e0214 */
[----:B0-----:R-:W-:Y:S02]  /*3a450*/  VIADD R5, R9, 0xe ;  /* 0x0000000e09057836 */ /* 0x001fe40000000000 */
[C---:B------:R-:W-:Y:S01]  /*3a460*/  IMAD.WIDE R26, R0.reuse, 0x2, R2 ;  /* 0x00000002001a7825 */ /* 0x040fe200078e0202 */
[----:B------:R0:W-:Y:S02]  /*3a470*/  @P3 STG.E.U16 desc[UR12][R22.64], R4 ;  /* 0x0000000416003986 */ /* 0x0001e4000c10150c */
[----:B------:R-:W-:Y:S02]  /*3a480*/  ISETP.GE.AND P3, PT, R5, UR11, PT ;  /* 0x0000000b05007c0c */ /* 0x000fe4000bf66270 */
[----:B------:R-:W-:Y:S01]  /*3a490*/  @P2 STG.E.U16 desc[UR12][R24.64], R14 ;  /* 0x0000000e18002986 */ /* 0x000fe2000c10150c */
[----:B------:R-:W-:-:S03]  /*3a4a0*/  IMAD.WIDE R28, R0, 0x2, R20 ;  /* 0x00000002001c7825 */ /* 0x000fc600078e0214 */
[----:B------:R1:W-:Y:S04]  /*3a4b0*/  @P6 STG.E.U16 desc[UR12][R26.64], R11 ;  /* 0x0000000b1a006986 */ /* 0x0003e8000c10150c */
[----:B0-----:R-:W4:Y:S04]  /*3a4c0*/  LDL.LU R4, [R1+0x1218] ;  /* 0x0012180001047983 */ /* 0x001f280000300800 */
[----:B------:R-:W4:Y:S01]  /*3a4d0*/  LDL.LU R5, [R1+0x1214] ;  /* 0x0012140001057983 */ /* 0x000f220000300800 */
[----:B--2---:R-:W-:-:S03]  /*3a4e0*/  PRMT R8, R11, 0x7632, R8 ;  /* 0x000076320b087816 */ /* 0x004fc60000000008 */
[----:B-1----:R-:W2:Y:S04]  /*3a4f0*/  LDL.LU R11, [R1+0x2c] ;  /* 0x00002c00010b7983 */ /* 0x002ea80000300800 */
[----:B------:R0:W-:Y:S04]  /*3a500*/  @P4 STG.E.U16 desc[UR12][R28.64], R8 ;  /* 0x000000081c004986 */ /* 0x0001e8000c10150c */
[----:B0-----:R-:W4:Y:S01]  /*3a510*/  LDL.LU R8, [R1+0x1c] ;  /* 0x00001c0001087983 */ /* 0x001f220000300800 */
[----:B------:R-:W-:Y:S01]  /*3a520*/  ISETP.LT.AND P2, PT, R7, UR10, !P0 ;  /* 0x0000000a07007c0c */ /* 0x000fe2000c741270 */
[----:B------:R-:W-:Y:S01]  /*3a530*/  VIADD R22, R9, 0xf ;  /* 0x0000000f09167836 */ /* 0x000fe20000000000 */
[----:B------:R-:W-:Y:S01]  /*3a540*/  ISETP.LT.AND P0, PT, R19, UR10, !P0 ;  /* 0x0000000a13007c0c */ /* 0x000fe2000c701270 */
[----:B------:R-:W-:Y:S01]  /*3a550*/  VIADD R24, R0, UR4 ;  /* 0x0000000400187c36 */ /* 0x000fe20008000000 */
[----:B------:R-:W-:-:S02]  /*3a560*/  ISETP.LT.AND P6, PT, R7, UR10, !P5 ;  /* 0x0000000a07007c0c */ /* 0x000fc4000efc1270 */
[----:B------:R-:W-:Y:S01]  /*3a570*/  ISETP.LT.AND P5, PT, R19, UR10, !P5 ;  /* 0x0000000a13007c0c */ /* 0x000fe2000efa1270 */
[----:B------:R-:W-:Y:S01]  /*3a580*/  VIADD R0, R24, UR4 ;  /* 0x0000000418007c36 */ /* 0x000fe20008000000 */
[----:B------:R-:W-:Y:S01]  /*3a590*/  ISETP.GE.AND P4, PT, R22, UR11, PT ;  /* 0x0000000b16007c0c */ /* 0x000fe2000bf86270 */
[----:B------:R-:W-:Y:S01]  /*3a5a0*/  IMAD.WIDE R22, R24, 0x2, R2 ;  /* 0x0000000218167825 */ /* 0x000fe200078e0202 */
[----:B---3--:R-:W-:-:S03]  /*3a5b0*/  PRMT R13, R6, 0x7632, R13 ;  /* 0x00007632060d7816 */ /* 0x008fc6000000000d */
[----:B------:R-:W-:Y:S01]  /*3a5c0*/  IMAD.WIDE R24, R24, 0x2, R20 ;  /* 0x0000000218187825 */ /* 0x000fe200078e0214 */
[----:B------:R-:W-:-:S03]  /*3a5d0*/  PRMT R10, R12, 0x7632, R10 ;  /* 0x000076320c0a7816 */ /* 0x000fc6000000000a */
[C---:B------:R-:W-:Y:S01]  /*3a5e0*/  IMAD.WIDE R26, R0.reuse, 0x2, R2 ;  /* 0x00000002001a7825 */ /* 0x040fe200078e0202 */
[----:B------:R0:W-:Y:S03]  /*3a5f0*/  @P2 STG.E.U16 desc[UR12][R22.64], R6 ;  /* 0x0000000616002986 */ /* 0x0001e6000c10150c */
[C---:B------:R-:W-:Y:S01]  /*3a600*/  IMAD.WIDE R28, R0.reuse, 0x2, R20 ;  /* 0x00000002001c7825 */ /* 0x040fe200078e0214 */
[----:B------:R-:W-:Y:S04]  /*3a610*/  @P0 STG.E.U16 desc[UR12][R24.64], R13 ;  /* 0x0000000d18000986 */ /* 0x000fe8000c10150c */
[----:B------:R-:W-:Y:S04]  /*3a620*/  @P6 STG.E.U16 desc[UR12][R26.64], R12 ;  /* 0x0000000c1a006986 */ /* 0x000fe8000c10150c */
[----:B0-----:R-:W3:Y:S04]  /*3a630*/  LDL.LU R6, [R1+0x1210] ;  /* 0x0012100001067983 */ /* 0x001ee80000300800 */
[----:B------:R0:W-:Y:S01]  /*3a640*/  @P5 STG.E.U16 desc[UR12][R28.64], R10 ;  /* 0x0000000a1c005986 */ /* 0x0001e2000c10150c */
[----:B------:R-:W-:Y:S01]  /*3a650*/  ISETP.LT.AND P5, PT, R7, UR10, !P3 ;  /* 0x0000000a07007c0c */ /* 0x000fe2000dfa1270 */
[----:B------:R-:W-:Y:S01]  /*3a660*/  VIADD R22, R9, 0x11 ;  /* 0x0000001109167836 */ /* 0x000fe20000000000 */
[----:B------:R-:W-:Y:S01]  /*3a670*/  ISETP.LT.AND P3, PT, R19, UR10, !P3 ;  /* 0x0000000a13007c0c */ /* 0x000fe2000df61270 */
[----:B0-----:R-:W3:Y:S01]  /*3a680*/  LDL.LU R10, [R1] ;  /* 0x00000000010a7983 */ /* 0x001ee20000300800 */
[----:B------:R-:W-:Y:S01]  /*3a690*/  VIADD R24, R0, UR4 ;  /* 0x0000000400187c36 */ /* 0x000fe20008000000 */
[----:B------:R-:W-:-:S02]  /*3a6a0*/  ISETP.LT.AND P6, PT, R7, UR10, !P4 ;  /* 0x0000000a07007c0c */ /* 0x000fc4000e7c1270 */
[----:B------:R-:W-:Y:S01]  /*3a6b0*/  ISETP.GE.AND P0, PT, R22, UR11, PT ;  /* 0x0000000b16007c0c */ /* 0x000fe2000bf06270 */
[C---:B------:R-:W-:Y:S02]  /*3a6c0*/  VIADD R0, R24.reuse, UR4 ;  /* 0x0000000418007c36 */ /* 0x040fe40008000000 */
[----:B------:R-:W-:-:S04]  /*3a6d0*/  IMAD.WIDE R22, R24, 0x2, R2 ;  /* 0x0000000218167825 */ /* 0x000fc800078e0202 */
[----:B------:R-:W-:Y:S02]  /*3a6e0*/  VIADD R28, R9, 0x12 ;  /* 0x00000012091c7836 */ /* 0x000fe40000000000 */
[----:B------:R-:W-:-:S04]  /*3a6f0*/  IMAD.WIDE R24, R24, 0x2, R20 ;  /* 0x0000000218187825 */ /* 0x000fc800078e0214 */
[----:B------:R-:W-:Y:S01]  /*3a700*/  IMAD.WIDE R26, R0, 0x2, R2 ;  /* 0x00000002001a7825 */ /* 0x000fe200078e0202 */
[----:B--2---:R-:W-:Y:S01]  /*3a710*/  PRMT R29, R11, 0x7632, R29 ;  /* 0x000076320b1d7816 */ /* 0x004fe2000000001d */
[----:B------:R-:W-:Y:S01]  /*3a720*/  @P5 STG.E.U16 desc[UR12][R22.64], R11 ;  /* 0x0000000b16005986 */ /* 0x000fe2000c10150c */
[----:B------:R-:W-:-:S03]  /*3a730*/  ISETP.GE.AND P5, PT, R28, UR11, PT ;  /* 0x0000000b1c007c0c */ /* 0x000fc6000bfa6270 */
[----:B------:R-:W-:Y:S01]  /*3a740*/  @P3 STG.E.U16 desc[UR12][R24.64], R29 ;  /* 0x0000001d18003986 */ /* 0x000fe2000c10150c */
[----:B----4-:R-:W-:-:S03]  /*3a750*/  PRMT R28, R8, 0x7632, R28 ;  /* 0x00007632081c7816 */ /* 0x010fc6000000001c */
[----:B------:R0:W-:Y:S04]  /*3a760*/  @P6 STG.E.U16 desc[UR12][R26.64], R8 ;  /* 0x000000081a006986 */ /* 0x0001e8000c10150c */
[----:B0-----:R-:W2:Y:S01]  /*3a770*/  LDL.LU R8, [R1+0x4] ;  /* 0x0000040001087983 */ /* 0x001ea20000300800 */
[----:B------:R-:W-:Y:S01]  /*3a780*/  VIADD R14, R9, 0x10 ;  /* 0x00000010090e7836 */ /* 0x000fe20000000000 */
[----:B------:R-:W-:-:S04]  /*3a790*/  ISETP.LT.AND P4, PT, R19, UR10, !P4 ;  /* 0x0000000a13007c0c */ /* 0x000fc8000e781270 */
[----:B------:R-:W-:Y:S01]  /*3a7a0*/  ISETP.GE.AND P2, PT, R14, UR11, PT ;  /* 0x0000000b0e007c0c */ /* 0x000fe2000bf46270 */
[----:B------:R-:W-:-:S03]  /*3a7b0*/  IMAD.WIDE R22, R0, 0x2, R20 ;  /* 0x0000000200167825 */ /* 0x000fc600078e0214 */
[----:B------:R-:W-:Y:S02]  /*3a7c0*/  ISETP.LT.AND P3, PT, R7, UR10, !P2 ;  /* 0x0000000a07007c0c */ /* 0x000fe4000d761270 */
[----:B------:R-:W-:Y:S01]  /*3a7d0*/  ISETP.LT.AND P2, PT, R19, UR10, !P2 ;  /* 0x0000000a13007c0c */ /* 0x000fe2000d741270 */
[----:B------:R-:W-:Y:S01]  /*3a7e0*/  VIADD R25, R9, 0x13 ;  /* 0x0000001309197836 */ /* 0x000fe20000000000 */
[----:B------:R-:W-:Y:S01]  /*3a7f0*/  ISETP.LT.AND P6, PT, R7, UR10, !P0 ;  /* 0x0000000a07007c0c */ /* 0x000fe2000c7c1270 */
[----:B------:R-:W-:Y:S01]  /*3a800*/  VIADD R24, R0, UR4 ;  /* 0x0000000400187c36 */ /* 0x000fe20008000000 */
[----:B------:R0:W-:Y:S02]  /*3a810*/  @P4 STG.E.U16 desc[UR12][R22.64], R28 ;  /* 0x0000001c16004986 */ /* 0x0001e4000c10150c */
[----:B------:R-:W-:Y:S01]  /*3a820*/  ISETP.GE.AND P4, PT, R25, UR11, PT ;  /* 0x0000000b19007c0c */ /* 0x000fe2000bf86270 */
[----:B------:R-:W-:-:S04]  /*3a830*/  VIADD R0, R24, UR4 ;  /* 0x0000000418007c36 */ /* 0x000fc80008000000 */
[----:B------:R-:W-:-:S04]  /*3a840*/  IMAD.WIDE R26, R0, 0x2, R2 ;  /* 0x00000002001a7825 */ /* 0x000fc800078e0202 */
[----:B0-----:R-:W-:-:S04]  /*3a850*/  IMAD.WIDE R22, R24, 0x2, R2 ;  /* 0x0000000218167825 */ /* 0x001fc800078e0202 */
[----:B------:R-:W-:Y:S01]  /*3a860*/  IMAD.WIDE R24, R24, 0x2, R20 ;  /* 0x0000000218187825 */ /* 0x000fe200078e0214 */
[----:B---3--:R-:W-:Y:S01]  /*3a870*/  PRMT R29, R10, 0x7632, R29 ;  /* 0x000076320a1d7816 */ /* 0x008fe2000000001d */
[----:B------:R-:W-:Y:S02]  /*3a880*/  @P3 STG.E.U16 desc[UR12][R22.64], R10 ;  /* 0x0000000a16003986 */ /* 0x000fe4000c10150c */
[----:B------:R-:W-:Y:S02]  /*3a890*/  VIADD R28, R9, 0x14 ;  /* 0x00000014091c7836 */ /* 0x000fe40000000000 */
[----:B------:R0:W-:Y:S01]  /*3a8a0*/  @P2 STG.E.U16 desc[UR12][R24.64], R29 ;  /* 0x0000001d18002986 */ /* 0x0001e2000c10150c */
[----:B------:R-:W-:-:S03]  /*3a8b0*/  ISETP.LT.AND P0, PT, R19, UR10, !P0 ;  /* 0x0000000a13007c0c */ /* 0x000fc6000c701270 */
[----:B------:R1:W-:Y:S01]  /*3a8c0*/  @P6 STG.E.U16 desc[UR12][R26.64], R4 ;  /* 0x000000041a006986 */ /* 0x0003e2000c10150c */
[----:B------:R-:W-:Y:S01]  /*3a8d0*/  ISETP.LT.AND P6, PT, R7, UR10, !P5 ;  /* 0x0000000a07007c0c */ /* 0x000fe2000efc1270 */
[----:B------:R-:W3:Y:S01]  /*3a8e0*/  LDCU UR10, c[0x0][0x398] ;  /* 0x00007300ff0a77ac */ /* 0x000ee20008000800 */
[----:B0-----:R-:W-:Y:S01]  /*3a8f0*/  IMAD.MOV.U32 R29, RZ, RZ, R9 ;  /* 0x000000ffff1d7224 */ /* 0x001fe200078e0009 */
[----:B------:R-:W-:Y:S01]  /*3a900*/  ISETP.GE.AND P3, PT, R28, UR11, PT ;  /* 0x0000000b1c007c0c */ /* 0x000fe2000bf66270 */
[----:B------:R-:W4:Y:S02]  /*3a910*/  LDL.LU R9, [R1+0x8] ;  /* 0x0000080001097983 */ /* 0x000f240000300800 */
[----:B------:R-:W-:Y:S02]  /*3a920*/  VIADD R22, R29, 0x15 ;  /* 0x000000151d167836 */ /* 0x000fe40000000000 */
[----:B------:R-:W-:Y:S01]  /*3a930*/  VIADD R28, R0, UR4 ;  /* 0x00000004001c7c36 */ /* 0x000fe20008000000 */
[----:B-1----:R-:W-:-:S02]  /*3a940*/  PRMT R4, R4, 0x7632, R4 ;  /* 0x0000763204047816 */ /* 0x002fc40000000004 */
[----:B------:R-:W-:Y:S01]  /*3a950*/  ISETP.GE.AND P2, PT, R22, UR11, PT ;  /* 0x0000000b16007c0c */ /* 0x000fe2000bf46270 */
[----:B------:R-:W-:-:S04]  /*3a960*/  IMAD.WIDE R22, R0, 0x2, R20 ;  /* 0x0000000200167825 */ /* 0x000fc800078e0214 */
[C---:B------:R-:W-:Y:S01]  /*3a970*/  IMAD.WIDE R24, R28.reuse, 0x2, R2 ;  /* 0x000000021c187825 */ /* 0x040fe200078e0202 */
[----:B------:R-:W-:Y:S01]  /*3a980*/  @P0 STG.E.U16 desc[UR12][R22.64], R4 ;  /* 0x0000000416000986 */ /* 0x000fe2000c10150c */
[----:B------:R-:W-:Y:S01]  /*3a990*/  ISETP.LT.AND P0, PT, R7, UR6, !P4 ;  /* 0x0000000607007c0c */ /* 0x000fe2000e701270 */
[----:B------:R-:W0:Y:S02]  /*3a9a0*/  LDCU UR6, c[0x0][0x398] ;  /* 0x00007300ff0677ac */ /* 0x000e240008000800 */
[----:B------:R-:W3:Y:S01]  /*3a9b0*/  LDL.LU R7, [R1+0x120c] ;  /* 0x00120c0001077983 */ /* 0x000ee20000300800 */
[----:B------:R-:W-:Y:S01]  /*3a9c0*/  IMAD.WIDE R26, R28, 0x2, R20 ;  /* 0x000000021c1a7825 */ /* 0x000fe200078e0214 */
[----:B--2---:R-:W-:Y:S02]  /*3a9d0*/  PRMT R0, R8, 0x7632, R0 ;  /* 0x0000763208007816 */ /* 0x004fe40000000000 */
[----:B------:R1:W-:Y:S04]  /*3a9e0*/  @P6 STG.E.U16 desc[UR12][R24.64], R8 ;  /* 0x0000000818006986 */ /* 0x0003e8000c10150c */
[----:B-1----:R-:W2:Y:S01]  /*3a9f0*/  LDL.LU R8, [R1+0xc] ;  /* 0x00000c0001087983 */ /* 0x002ea20000300800 */
[----:B------:R-:W-:-:S03]  /*3aa00*/  VIADD R24, R28, UR4 ;  /* 0x000000041c187c36 */ /* 0x000fc60008000000 */
[----:B------:R-:W2:Y:S04]  /*3aa10*/  LDL.LU R12, [R1+0x90] ;  /* 0x00009000010c7983 */ /* 0x000ea80000300800 */
[----:B------:R-:W2:Y:S04]  /*3aa20*/  LDL.LU R28, [R1+0x5cc] ;  /* 0x0005cc00011c7983 */ /* 0x000ea80000300800 */
[----:B------:R-:W3:Y:S01]  /*3aa30*/  LDL.LU R13, [R1+0x80] ;  /* 0x00008000010d7983 */ /* 0x000ee20000300800 */
[C---:B------:R-:W-:Y:S01]  /*3aa40*/  ISETP.LT.AND P5, PT, R19.reuse, UR5, !P5 ;  /* 0x0000000513007c0c */ /* 0x040fe2000efa1270 */
[----:B------:R-:W2:Y:S01]  /*3aa50*/  LDCU UR5, c[0x0][0x398] ;  /* 0x00007300ff0577ac */ /* 0x000ea20008000800 */
[----:B------:R-:W-:Y:S01]  /*3aa60*/  ISETP.LT.AND P4, PT, R19, UR7, !P4 ;  /* 0x0000000713007c0c */ /* 0x000fe2000e781270 */
[----:B------:R-:W-:Y:S01]  /*3aa70*/  IMAD.WIDE R22, R24, 0x2, R2 ;  /* 0x0000000218167825 */ /* 0x000fe200078e0202 */
[----:B------:R-:W1:Y:S03]  /*3aa80*/  LDCU UR7, c[0x0][0x398] ;  /* 0x00007300ff0777ac */ /* 0x000e660008000800 */
[----:B------:R-:W-:-:S06]  /*3aa90*/  VIADD R4, R29, 0x17 ;  /* 0x000000171d047836 */ /* 0x000fcc0000000000 */
[----:B------:R0:W-:Y:S04]  /*3aaa0*/  @P5 STG.E.U16 desc[UR12][R26.64], R0 ;  /* 0x000000001a005986 */ /* 0x0001e8000c10150c */
[----:B------:R1:W-:Y:S01]  /*3aab0*/  @P0 STG.E.U16 desc[UR12][R22.64], R5 ;  /* 0x0000000516000986 */ /* 0x0003e2000c10150c */
[----:B------:R-:W-:Y:S01]  /*3aac0*/  ISETP.GE.AND P0, PT, R4, UR11, PT ;  /* 0x0000000b04007c0c */ /* 0x000fe2000bf06270 */
[C---:B0-----:R-:W-:Y:S01]  /*3aad0*/  VIADD R26, R24.reuse, UR4 ;  /* 0x00000004181a7c36 */ /* 0x041fe20008000000 */
[----:B------:R-:W-:Y:S01]  /*3aae0*/  PRMT R27, R5, 0x7632, R27 ;  /* 0x00007632051b7816 */ /* 0x000fe2000000001b */
[----:B------:R-:W-:-:S04]  /*3aaf0*/  IMAD.WIDE R24, R24, 0x2, R20 ;  /* 0x0000000218187825 */ /* 0x000fc800078e0214 */
[----:B------:R-:W-:Y:S01]  /*3ab00*/  VIADD R0, R29, 0x16 ;  /* 0x000000161d007836 */ /* 0x000fe20000000000 */
[----:B------:R4:W-:Y:S01]  /*3ab10*/  @P4 STG.E.U16 desc[UR12][R24.64], R27 ;  /* 0x0000001b18004986 */ /* 0x0009e2000c10150c */
[----:B-1----:R-:W-:-:S03]  /*3ab20*/  IMAD.WIDE R4, R26, 0x2, R2 ;  /* 0x000000021a047825 */ /* 0x002fc600078e0202 */
[----:B------:R-:W-:Y:S01]  /*3ab30*/  ISETP.GE.AND P6, PT, R0, UR11, PT ;  /* 0x0000000b00007c0c */ /* 0x000fe2000bfc6270 */
[----:B------:R-:W-:-:S04]  /*3ab40*/  VIADD R0, R26, UR4 ;  /* 0x000000041a007c36 */ /* 0x000fc80008000000 */
[----:B------:R-:W-:Y:S01]  /*3ab50*/  IMAD.WIDE R22, R0, 0x2, R2 ;  /* 0x0000000200167825 */ /* 0x000fe200078e0202 */
[----:B----4-:R-:W-:-:S03]  /*3ab60*/  PRMT R25, R9, 0x7632, R25 ;  /* 0x0000763209197816 */ /* 0x010fc60000000019 */
[----:B------:R-:W-:Y:S01]  /*3ab70*/  VIADD R24, R29, 0x18 ;  /* 0x000000181d187836 */ /* 0x000fe20000000000 */
[----:B------:R-:W4:Y:S04]  /*3ab80*/  LDL.LU R27, [R1+0x84] ;  /* 0x00008400011b7983 */ /* 0x000f280000300800 */
[----:B------:R-:W3:Y:S04]  /*3ab90*/  LDL.LU R11, [R1+0x98] ;  /* 0x00009800010b7983 */ /* 0x000ee80000300800 */
[----:B------:R-:W3:Y:S01]  /*3aba0*/  LDL.LU R10, [R1+0x88] ;  /* 0x00008800010a7983 */ /* 0x000ee20000300800 */
[----:B--2---:R-:W-:Y:S01]  /*3abb0*/  ISETP.LT.AND P5, PT, R28, UR5, !P3 ;  /* 0x000000051c007c0c */ /* 0x004fe2000dfa1270 */
[----:B------:R-:W0:Y:S01]  /*3abc0*/  LDCU UR5, c[0x0][0x398] ;  /* 0x00007300ff0577ac */ /* 0x000e220008000800 */
[----:B------:R-:W-:-:S02]  /*3abd0*/  ISETP.LT.AND P3, PT, R19, UR8, !P3 ;  /* 0x0000000813007c0c */ /* 0x000fc4000df61270 */
[----:B------:R-:W-:Y:S01]  /*3abe0*/  ISETP.LT.AND P4, PT, R28, UR9, !P2 ;  /* 0x000000091c007c0c */ /* 0x000fe2000d781270 */
[----:B------:R-:W1:Y:S01]  /*3abf0*/  LDCU UR8, c[0x0][0x398] ;  /* 0x00007300ff0877ac */ /* 0x000e620008000800 */
[----:B------:R-:W-:Y:S01]  /*3ac00*/  ISETP.LT.AND P2, PT, R19, UR6, !P2 ;  /* 0x0000000613007c0c */ /* 0x000fe2000d741270 */
[----:B------:R-:W2:Y:S06]  /*3ac10*/  LDCU UR6, c[0x0][0x398] ;  /* 0x00007300ff0677ac */ /* 0x000eac0008000800 */
[----:B------:R0:W-:Y:S01]  /*3ac20*/  @P5 STG.E.U16 desc[UR12][R4.64], R9 ;  /* 0x0000000904005986 */ /* 0x0001e2000c10150c */
[----:B------:R-:W1:Y:S01]  /*3ac30*/  LDCU UR9, c[0x0][0x398] ;  /* 0x00007300ff0977ac */ /* 0x000e620008000800 */
[----:B0-----:R-:W-:-:S05]  /*3ac40*/  IMAD.WIDE R4, R26, 0x2, R20 ;  /* 0x000000021a047825 */ /* 0x001fca00078e0214 */
[----:B------:R0:W-:Y:S04]  /*3ac50*/  @P3 STG.E.U16 desc[UR12][R4.64], R25 ;  /* 0x0000001904003986 */ /* 0x0001e8000c10150c */
[----:B------:R1:W-:Y:S01]  /*3ac60*/  @P4 STG.E.U16 desc[UR12][R22.64], R6 ;  /* 0x0000000616004986 */ /* 0x0003e2000c10150c */
[----:B------:R-:W-:Y:S01]  /*3ac70*/  ISETP.LT.AND P4, PT, R28, UR5, !P6 ;  /* 0x000000051c007c0c */ /* 0x000fe2000f781270 */
[----:B------:R-:W2:Y:S01]  /*3ac80*/  LDCU UR5, c[0x0][0x398] ;  /* 0x00007300ff0577ac */ /* 0x000ea20008000800 */
[----:B------:R-:W-:Y:S02]  /*3ac90*/  ISETP.LT.AND P6, PT, R19, UR7, !P6 ;  /* 0x0000000713007c0c */ /* 0x000fe4000f7c1270 */
[----:B------:R-:W-:Y:S01]  /*3aca0*/  ISETP.GE.AND P5, PT, R24, UR11, PT ;  /* 0x0000000b18007c0c */ /* 0x000fe2000bfa6270 */
[----:B------:R-:W3:Y:S01]  /*3acb0*/  LDCU UR7, c[0x0][0x398] ;  /* 0x00007300ff0777ac */ /* 0x000ee20008000800 */
[----:B0-----:R-:W-:Y:S01]  /*3acc0*/  IMAD.WIDE R4, R0, 0x2, R20 ;  /* 0x0000000200047825 */ /* 0x001fe200078e0214 */
[----:B-1----:R-:W-:-:S03]  /*3acd0*/  PRMT R22, R6, 0x7632, R22 ;  /* 0x0000763206167816 */ /* 0x002fc60000000016 */
[----:B------:R-:W-:Y:S01]  /*3ace0*/  VIADD R0, R0, UR4 ;  /* 0x0000000400007c36 */ /* 0x000fe20008000000 */
[----:B------:R-:W-:Y:S01]  /*3acf0*/  PRMT R24, R8, 0x7632, R24 ;  /* 0x0000763208187816 */ /* 0x000fe20000000018 */
[----:B------:R0:W-:Y:S01]  /*3ad00*/  @P2 STG.E.U16 desc[UR12][R4.64], R22 ;  /* 0x0000001604002986 */ /* 0x0001e2000c10150c */
[----:B------:R-:W-:Y:S01]  /*3ad10*/  ISETP.LT.AND P2, PT, R28, UR8, !P0 ;  /* 0x000000081c007c0c */ /* 0x000fe2000c741270 */
[----:B------:R-:W-:Y:S01]  /*3ad20*/  VIADD R6, R29, 0x19 ;  /* 0x000000191d067836 */ /* 0x000fe20000000000 */
[----:B--2---:R-:W-:Y:S01]  /*3ad30*/  ISETP.LT.AND P0, PT, R19, UR6, !P0 ;  /* 0x0000000613007c0c */ /* 0x004fe2000c701270 */
[----:B------:R-:W1:Y:S01]  /*3ad40*/  LDCU UR8, c[0x0][0x398] ;  /* 0x00007300ff0877ac */ /* 0x000e620008000800 */
[----:B0-----:R-:W-:-:S04]  /*3ad50*/  IMAD.WIDE R4, R0, 0x2, R2 ;  /* 0x0000000200047825 */ /* 0x001fc800078e0202 */
[----:B------:R-:W-:Y:S01]  /*3ad60*/  IMAD.WIDE R22, R0, 0x2, R20 ;  /* 0x0000000200167825 */ /* 0x000fe200078e0214 */
[----:B------:R0:W-:Y:S01]  /*3ad70*/  @P4 STG.E.U16 desc[UR12][R4.64], R8 ;  /* 0x0000000804004986 */ /* 0x0001e2000c10150c */
[----:B------:R-:W-:Y:S01]  /*3ad80*/  ISETP.GE.AND P3, PT, R6, UR11, PT ;  /* 0x0000000b06007c0c */ /* 0x000fe2000bf66270 */
[----:B------:R-:W2:Y:S01]  /*3ad90*/  LDCU UR6, c[0x0][0x398] ;  /* 0x00007300ff0677ac */ /* 0x000ea20008000800 */
[----:B------:R-:W-:Y:S01]  /*3ada0*/  VIADD R0, R0, UR4 ;  /* 0x0000000400007c36 */ /* 0x000fe20008000000 */
[----:B------:R1:W-:Y:S01]  /*3adb0*/  @P6 STG.E.U16 desc[UR12][R22.64], R24 ;  /* 0x0000001816006986 */ /* 0x0003e2000c10150c */
[----:B------:R-:W-:Y:S01]  /*3adc0*/  ISETP.LT.AND P6, PT, R28, UR9, !P5 ;  /* 0x000000091c007c0c */ /* 0x000fe2000efc1270 */
[----:B------:R-:W-:Y:S01]  /*3add0*/  VIADD R6, R29, 0x1a ;  /* 0x0000001a1d067836 */ /* 0x000fe20000000000 */
[----:B------:R-:W-:Y:S01]  /*3ade0*/  ISETP.LT.AND P5, PT, R19, UR5, !P5 ;  /* 0x0000000513007c0c */ /* 0x000fe2000efa1270 */
[----:B------:R-:W2:Y:S01]  /*3adf0*/  LDCU UR5, c[0x0][0x398] ;  /* 0x00007300ff0577ac */ /* 0x000ea20008000800 */
[----:B---3--:R-:W-:Y:S01]  /*3ae00*/  PRMT R26, R7, 0x7632, R26 ;  /* 0x00007632071a7816 */ /* 0x008fe2000000001a */
[C---:B0-----:R-:W-:Y:S01]  /*3ae10*/  VIADD R4, R0.reuse, UR4 ;  /* 0x0000000400047c36 */ /* 0x041fe20008000000 */
[----:B------:R-:W3:Y:S01]  /*3ae20*/  LDL.LU R8, [R1+0x9c] ;  /* 0x00009c0001087983 */ /* 0x000ee20000300800 */
[----:B-1----:R-:W-:Y:S01]  /*3ae30*/  IMAD.WIDE R22, R0, 0x2, R2 ;  /* 0x0000000200167825 */ /* 0x002fe200078e0202 */
[----:B------:R-:W-:-:S02]  /*3ae40*/  ISETP.GE.AND P4, PT, R6, UR11, PT ;  /* 0x0000000b06007c0c */ /* 0x000fc4000bf86270 */
[----:B------:R-:W3:Y:S01]  /*3ae50*/  LDL.LU R9, [R1+0x8c] ;  /* 0x00008c0001097983 */ /* 0x000ee20000300800 */
[----:B------:R-:W-:Y:S01]  /*3ae60*/  IADD3 R5, PT, PT, R29, 0x1b, RZ ;  /* 0x0000001b1d057810 */ /* 0x000fe20007ffe0ff */
[----:B------:R-:W0:Y:S02]  /*3ae70*/  LDCU UR9, c[0x0][0x398] ;  /* 0x00007300ff0977ac */ /* 0x000e240008000800 */
[----:B------:R1:W-:Y:S01]  /*3ae80*/  @P2 STG.E.U16 desc[UR12][R22.64], R7 ;  /* 0x0000000716002986 */ /* 0x0003e2000c10150c */
[----:B------:R-:W-:-:S03]  /*3ae90*/  IMAD.WIDE R24, R4, 0x2, R20 ;  /* 0x0000000204187825 */ /* 0x000fc600078e0214 */
[----:B------:R-:W3:Y:S01]  /*3aea0*/  LDL.LU R14, [R1+0x70] ;  /* 0x00007000010e7983 */ /* 0x000ee20000300800 */
[----:B-1----:R-:W-:Y:S01]  /*3aeb0*/  IMAD.WIDE R6, R0, 0x2, R20 ;  /* 0x0000000200067825 */ /* 0x002fe200078e0214 */
[----:B------:R-:W-:-:S03]  /*3aec0*/  PRMT R0, R12, 0x7632, R0 ;  /* 0x000076320c007816 */ /* 0x000fc60000000000 */
[----:B------:R-:W-:Y:S01]  /*3aed0*/  IMAD.WIDE R22, R4, 0x2, R2 ;  /* 0x0000000204167825 */ /* 0x000fe200078e0202 */
[----:B------:R1:W-:Y:S04]  /*3aee0*/  @P0 STG.E.U16 desc[UR12][R6.64], R26 ;  /* 0x0000001a06000986 */ /* 0x0003e8000c10150c */
[----:B------:R0:W-:Y:S04]  /*3aef0*/  @P6 STG.E.U16 desc[UR12][R22.64], R12 ;  /* 0x0000000c16006986 */ /* 0x0001e8000c10150c */
[----:B------:R2:W-:Y:S01]  /*3af00*/  @P5 STG.E.U16 desc[UR12][R24.64], R0 ;  /* 0x0000000018005986 */ /* 0x0005e2000c10150c */
[----:B------:R-:W-:Y:S01]  /*3af10*/  ISETP.LT.AND P5, PT, R28, UR7, !P3 ;  /* 0x000000071c007c0c */ /* 0x000fe2000dfa1270 */
[----:B------:R-:W3:Y:S01]  /*3af20*/  LDCU UR7, c[0x0][0x398] ;  /* 0x00007300ff0777ac */ /* 0x000ee20008000800 */
[----:B-1----:R-:W-:Y:S01]  /*3af30*/  VIADD R6, R4, UR4 ;  /* 0x0000000404067c36 */ /* 0x002fe20008000000 */
[----:B------:R-:W-:-:S03]  /*3af40*/  ISETP.GE.AND P2, PT, R5, UR11, PT ;  /* 0x0000000b05007c0c */ /* 0x000fc6000bf46270 */
[----:B------:R-:W-:Y:S01]  /*3af50*/  IMAD.WIDE R4, R6, 0x2, R2 ;  /* 0x0000000206047825 */ /* 0x000fe200078e0202 */
[----:B0-----:R-:W3:Y:S01]  /*3af60*/  LDL.LU R12, [R1+0x1208] ;  /* 0x00120800010c7983 */ /* 0x001ee20000300800 */
[----:B--2---:R-:W-:-:S05]  /*3af70*/  PRMT R25, R13, 0x7632, R25 ;  /* 0x000076320d197816 */ /* 0x004fca0000000019 */
[----:B------:R0:W-:Y:S04]  /*3af80*/  @P5 STG.E.U16 desc[UR12][R4.64], R13 ;  /* 0x0000000d04005986 */ /* 0x0001e8000c10150c */
[----:B0-----:R-:W2:Y:S04]  /*3af90*/  LDL.LU R13, [R1+0x1204] ;  /* 0x00120400010d7983 */ /* 0x001ea80000300800 */
[----:B------:R-:W2:Y:S01]  /*3afa0*/  LDL.LU R5, [R1+0x94] ;  /* 0x0000940001057983 */ /* 0x000ea20000300800 */
[----:B------:R-:W-:Y:S01]  /*3afb0*/  ISETP.LT.AND P3, PT, R19, UR8, !P3 ;  /* 0x0000000813007c0c */ /* 0x000fe2000df61270 */
[----:B------:R-:W-:Y:S01]  /*3afc0*/  VIADD R0, R29, 0x1c ;  /* 0x0000001c1d007836 */ /* 0x000fe20000000000 */
[----:B------:R-:W-:Y:S01]  /*3afd0*/  ISETP.LT.AND P6, PT, R28, UR10, !P4 ;  /* 0x0000000a1c007c0c */ /* 0x000fe2000e7c1270 */
[----:B------:R-:W0:Y:S03]  /*3afe0*/  LDCU UR8, c[0x0][0x398] ;  /* 0x00007300ff0877ac */ /* 0x000e260008000800 */
[----:B------:R-:W-:Y:S01]  /*3aff0*/  ISETP.GE.AND P0, PT, R0, UR11, PT ;  /* 0x0000000b00007c0c */ /* 0x000fe2000bf06270 */
[C---:B------:R-:W-:Y:S01]  /*3b000*/  VIADD R0, R6.reuse, UR4 ;  /* 0x0000000406007c36 */ /* 0x040fe20008000000 */
[----:B------:R-:W1:Y:S01]  /*3b010*/  LDCU UR10, c[0x0][0x398] ;  /* 0x00007300ff0a77ac */ /* 0x000e620008000800 */
[----:B------:R-:W-:Y:S01]  /*3b020*/  IMAD.WIDE R6, R6, 0x2, R20 ;  /* 0x0000000206067825 */ /* 0x000fe200078e0214 */
[C---:B------:R-:W-:Y:S01]  /*3b030*/  ISETP.LT.AND P4, PT, R19.reuse, UR5, !P4 ;  /* 0x0000000513007c0c */ /* 0x040fe2000e781270 */
[----:B------:R-:W0:Y:S02]  /*3b040*/  LDCU UR5, c[0x0][0x398] ;  /* 0x00007300ff0577ac */ /* 0x000e240008000800 */
[----:B------:R-:W-:Y:S01]  /*3b050*/  IMAD.WIDE R22, R0, 0x2, R2 ;  /* 0x0000000200167825 */ /* 0x000fe200078e0202 */
[----:B------:R1:W-:Y:S01]  /*3b060*/  @P3 STG.E.U16 desc[UR12][R6.64], R25 ;  /* 0x0000001906003986 */ /* 0x0003e2000c10150c */
[----:B------:R-:W-:Y:S01]  /*3b070*/  ISETP.LT.AND P3, PT, R28, UR6, !P2 ;  /* 0x000000061c007c0c */ /* 0x000fe2000d761270 */
[----:B------:R-:W0:Y:S01]  /*3b080*/  LDCU UR6, c[0x0][0x398] ;  /* 0x00007300ff0677ac */ /* 0x000e220008000800 */
[----:B------:R-:W-:Y:S01]  /*3b090*/  ISETP.LT.AND P2, PT, R19, UR9, !P2 ;  /* 0x0000000913007c0c */ /* 0x000fe2000d741270 */
[C---:B------:R-:W-:Y:S01]  /*3b0a0*/  VIADD R24, R29.reuse, 0x1d ;  /* 0x0000001d1d187836 */ /* 0x040fe20000000000 */
[----:B------:R-:W0:Y:S01]  /*3b0b0*/  LDCU UR9, c[0x0][0x398] ;  /* 0x00007300ff0977ac */ /* 0x000e220008000800 */
[----:B-1----:R-:W-:-:S03]  /*3b0c0*/  VIADD R6, R29, 0x1e ;  /* 0x0000001e1d067836 */ /* 0x002fc60000000000 */
[----:B------:R-:W-:Y:S01]  /*3b0d0*/  ISETP.GE.AND P5, PT, R24, UR11, PT ;  /* 0x0000000b18007c0c */ /* 0x000fe2000bfa6270 */
[----:B------:R-:W-:Y:S01]  /*3b0e0*/  VIADD R24, R29, 0x20 ;  /* 0x000000201d187836 */ /* 0x000fe20000000000 */
[----:B--2---:R1:W-:Y:S01]  /*3b0f0*/  @P6 STG.E.U16 desc[UR12][R22.64], R5 ;  /* 0x0000000516006986 */ /* 0x0043e2000c10150c */
[----:B------:R-:W-:Y:S02]  /*3b100*/  PRMT R7, R5, 0x7632, R7 ;  /* 0x0000763205077816 */ /* 0x000fe40000000007 */
[----:B------:R-:W-:Y:S01]  /*3b110*/  ISETP.GE.AND P6, PT, R6, UR11, PT ;  /* 0x0000000b06007c0c */ /* 0x000fe2000bfc6270 */
[C---:B------:R-:W-:Y:S02]  /*3b120*/  VIADD R6, R0.reuse, UR4 ;  /* 0x0000000400067c36 */ /* 0x040fe40008000000 */
[----:B-1----:R-:W-:Y:S01]  /*3b130*/  IMAD.WIDE R4, R0, 0x2, R20 ;  /* 0x0000000200047825 */ /* 0x002fe200078e0214 */
[----:B----4-:R-:W-:-:S03]  /*3b140*/  PRMT R23, R27, 0x7632, R23 ;  /* 0x000076321b177816 */ /* 0x010fc60000000017 */
[----:B------:R-:W-:Y:S01]  /*3b150*/  VIADD R0, R6, UR4 ;  /* 0x0000000406007c36 */ /* 0x000fe20008000000 */
[----:B------:R1:W-:Y:S01]  /*3b160*/  @P4 STG.E.U16 desc[UR12][R4.64], R7 ;  /* 0x0000000704004986 */ /* 0x0003e2000c10150c */
[----:B---3--:R-:W-:Y:S01]  /*3b170*/  ISETP.LT.AND P4, PT, R28, UR7, !P0 ;  /* 0x000000071c007c0c */ /* 0x008fe2000c781270 */
[----:B------:R-:W2:Y:S01]  /*3b180*/  LDCU UR7, c[0x0][0x398] ;  /* 0x00007300ff0777ac */ /* 0x000ea20008000800 */
[----:B------:R-:W-:Y:S01]  /*3b190*/  VIADD R22, R29, 0x1f ;  /* 0x0000001f1d167836 */ /* 0x000fe20000000000 */
[----:B0-----:R-:W-:Y:S01]  /*3b1a0*/  ISETP.LT.AND P0, PT, R19, UR5, !P0 ;  /* 0x0000000513007c0c */ /* 0x001fe2000c701270 */
[----:B------:R-:W0:Y:S01]  /*3b1b0*/  LDCU UR5, c[0x0][0x398] ;  /* 0x00007300ff0577ac */ /* 0x000e220008000800 */
[----:B-1----:R-:W-:-:S04]  /*3b1c0*/  IMAD.WIDE R4, R6, 0x2, R2 ;  /* 0x0000000206047825 */ /* 0x002fc800078e0202 */
[----:B------:R-:W-:Y:S01]  /*3b1d0*/  IMAD.WIDE R6, R6, 0x2, R20 ;  /* 0x0000000206067825 */ /* 0x000fe200078e0214 */
[----:B------:R1:W-:Y:S04]  /*3b1e0*/  @P3 STG.E.U16 desc[UR12][R4.64], R27 ;  /* 0x0000001b04003986 */ /* 0x0003e8000c10150c */
[----:B------:R3:W-:Y:S01]  /*3b1f0*/  @P2 STG.E.U16 desc[UR12][R6.64], R23 ;  /* 0x0000001706002986 */ /* 0x0007e2000c10150c */
[----:B------:R-:W-:Y:S01]  /*3b200*/  ISETP.LT.AND P2, PT, R28, UR6, !P5 ;  /* 0x000000061c007c0c */ /* 0x000fe2000ef41270 */
[----:B------:R-:W4:Y:S01]  /*3b210*/  LDCU UR6, c[0x0][0x398] ;  /* 0x00007300ff0677ac */ /* 0x000f220008000800 */
[----:B------:R-:W-:Y:S01]  /*3b220*/  ISETP.GE.AND P3, PT, R22, UR11, PT ;  /* 0x0000000b16007c0c */ /* 0x000fe2000bf66270 */
[C---:B------:R-:W-:Y:S02]  /*3b230*/  VIADD R22, R0.reuse, UR4 ;  /* 0x0000000400167c36 */ /* 0x040fe40008000000 */
[----:B-1----:R-:W-:Y:S01]  /*3b240*/  IMAD.WIDE R4, R0, 0x2, R2 ;  /* 0x0000000200047825 */ /* 0x002fe200078e0202 */
[----:B------:R-:W-:Y:S01]  /*3b250*/  ISETP.LT.AND P5, PT, R19, UR8, !P5 ;  /* 0x0000000813007c0c */ /* 0x000fe2000efa1270 */
[----:B------:R-:W1:Y:S01]  /*3b260*/  LDCU UR8, c[0x0][0x398] ;  /* 0x00007300ff0877ac */ /* 0x000e620008000800 */
[----:B---3--:R-:W-:-:S02]  /*3b270*/  PRMT R23, R11, 0x7632, R23 ;  /* 0x000076320b177816 */ /* 0x008fc40000000017 */
[----:B------:R3:W-:Y:S01]  /*3b280*/  @P4 STG.E.U16 desc[UR12][R4.64], R11 ;  /* 0x0000000b04004986 */ /* 0x0007e2000c10150c */
[----:B------:R-:W-:-:S04]  /*3b290*/  IMAD.WIDE R6, R22, 0x2, R2 ;  /* 0x0000000216067825 */ /* 0x000fc800078e0202 */
[----:B---3--:R-:W-:-:S05]  /*3b2a0*/  IMAD.WIDE R4, R0, 0x2, R20 ;  /* 0x0000000200047825 */ /* 0x008fca00078e0214 */
[----:B------:R3:W-:Y:S04]  /*3b2b0*/  @P0 STG.E.U16 desc[UR12][R4.64], R23 ;  /* 0x0000001704000986 */ /* 0x0007e8000c10150c */
[----:B------:R0:W-:Y:S01]  /*3b2c0*/  @P2 STG.E.U16 desc[UR12][R6.64], R10 ;  /* 0x0000000a06002986 */ /* 0x0001e2000c10150c */
[----:B--2---:R-:W-:Y:S01]  /*3b2d0*/  ISETP.LT.AND P2, PT, R28, UR7, !P6 ;  /* 0x000000071c007c0c */ /* 0x004fe2000f741270 */
[C---:B------:R-:W-:Y:S02]  /*3b2e0*/  VIADD R0, R22.reuse, UR4 ;  /* 0x0000000416007c36 */ /* 0x040fe40008000000 */
[----:B---3--:R-:W-:Y:S01]  /*3b2f0*/  IMAD.WIDE R4, R22, 0x2, R20 ;  /* 0x0000000216047825 */ /* 0x008fe200078e0214 */
[----:B0-----:R-:W-:Y:S02]  /*3b300*/  PRMT R6, R10, 0x7632, R6 ;  /* 0x000076320a067816 */ /* 0x001fe40000000006 */
[----:B------:R-:W-:Y:S01]  /*3b310*/  ISETP.GE.AND P4, PT, R24, UR11, PT ;  /* 0x0000000b18007c0c */ /* 0x000fe2000bf86270 */
[----:B------:R-:W-:Y:S01]  /*3b320*/  VIADD R7, R29, 0x21 ;  /* 0x000000211d077836 */ /* 0x000fe20000000000 */
[----:B------:R-:W0:Y:S01]  /*3b330*/  LDCU UR7, c[0x0][0x398] ;  /* 0x00007300ff0777ac */ /* 0x000e220008000800 */
[----:B------:R2:W-:Y:S01]  /*3b340*/  @P5 STG.E.U16 desc[UR12][R4.64], R6 ;  /* 0x0000000604005986 */ /* 0x0005e2000c10150c */
[----:B------:R-:W-:Y:S01]  /*3b350*/  PRMT R24, R8, 0x7632, R24 ;  /* 0x0000763208187816 */ /* 0x000fe20000000018 */
[----:B--2---:R-:W-:-:S05]  /*3b360*/  IMAD.WIDE R4, R0, 0x2, R2 ;  /* 0x0000000200047825 */ /* 0x004fca00078e0202 */
[----:B------:R2:W-:Y:S04]  /*3b370*/  @P2 STG.E.U16 desc[UR12][R4.64], R8 ;  /* 0x0000000804002986 */ /* 0x0005e8000c10150c */
[----:B--2---:R-:W2:Y:S01]  /*3b380*/  LDL.LU R8, [R1+0x60] ;  /* 0x0000600001087983 */ /* 0x004ea20000300800 */
[----:B------:R-:W-:Y:S01]  /*3b390*/  ISETP.LT.AND P6, PT, R19, UR9, !P6 ;  /* 0x0000000913007c0c */ /* 0x000fe2000f7c1270 */
[C---:B------:R-:W-:Y:S01]  /*3b3a0*/  VIADD R22, R0.reuse, UR4 ;  /* 0x0000000400167c36 */ /* 0x040fe20008000000 */
[----:B------:R-:W-:Y:S01]  /*3b3b0*/  ISETP.GE.AND P0, PT, R7, UR11, PT ;  /* 0x0000000b07007c0c */ /* 0x000fe2000bf06270 */
[----:B------:R-:W-:Y:S01]  /*3b3c0*/  IMAD.WIDE R6, R0, 0x2, R20 ;  /* 0x0000000200067825 */ /* 0x000fe200078e0214 */
[----:B------:R-:W-:Y:S01]  /*3b3d0*/  ISETP.LT.AND P5, PT, R28, UR5, !P3 ;  /* 0x000000051c007c0c */ /* 0x000fe2000dfa1270 */
[----:B------:R-:W3:Y:S01]  /*3b3e0*/  LDCU UR9, c[0x0][0x398] ;  /* 0x00007300ff0977ac */ /* 0x000ee20008000800 */
[----:B----4-:R-:W-:Y:S01]  /*3b3f0*/  ISETP.LT.AND P3, PT, R19, UR6, !P3 ;  /* 0x0000000613007c0c */ /* 0x010fe2000df61270 */
[----:B------:R-:W-:Y:S01]  /*3b400*/  IMAD.WIDE R4, R22, 0x2, R2 ;  /* 0x0000000216047825 */ /* 0x000fe200078e0202 */
[----:B------:R-:W-:Y:S01]  /*3b410*/  PRMT R26, R14, 0x7632, R26 ;  /* 0x000076320e1a7816 */ /* 0x000fe2000000001a */
[----:B------:R-:W4:Y:S04]  /*3b420*/  LDCU UR5, c[0x0][0x398] ;  /* 0x00007300ff0577ac */ /* 0x000f280008000800 */
[----:B------:R0:W-:Y:S01]  /*3b430*/  @P6 STG.E.U16 desc[UR12][R6.64], R24 ;  /* 0x0000001806006986 */ /* 0x0001e2000c10150c */
[----:B-1----:R-:W-:Y:S01]  /*3b440*/  ISETP.LT.AND P6, PT, R28, UR8, !P4 ;  /* 0x000000081c007c0c */ /* 0x002fe2000e7c1270 */
[----:B------:R-:W-:Y:S01]  /*3b450*/  VIADD R23, R29, 0x22 ;  /* 0x000000221d177836 */ /* 0x000fe20000000000 */
[----:B------:R-:W-:Y:S01]  /*3b460*/  ISETP.LT.AND P4, PT, R19, UR10, !P4 ;  /* 0x0000000a13007c0c */ /* 0x000fe2000e781270 */
[----:B------:R-:W-:Y:S01]  /*3b470*/  VIADD R0, R22, UR4 ;  /* 0x0000000416007c36 */ /* 0x000fe20008000000 */
[----:B------:R1:W-:Y:S01]  /*3b480*/  @P5 STG.E.U16 desc[UR12][R4.64], R9 ;  /* 0x0000000904005986 */ /* 0x0003e2000c10150c */
[----:B------:R-:W2:Y:S01]  /*3b490*/  LDCU UR6, c[0x0][0x398] ;  /* 0x00007300ff0677ac */ /* 0x000ea20008000800 */
[----:B------:R-:W-:Y:S01]  /*3b4a0*/  ISETP.GE.AND P2, PT, R23, UR11, PT ;  /* 0x0000000b17007c0c */ /* 0x000fe2000bf46270 */
[----:B------:R-:W2:Y:S01]  /*3b4b0*/  LDCU UR8, c[0x0][0x398] ;  /* 0x00007300ff0877ac */ /* 0x000ea20008000800 */
[----:B0-----:R-:W-:Y:S01]  /*3b4c0*/  PRMT R24, R9, 0x7632, R24 ;  /* 0x0000763209187816 */ /* 0x001fe20000000018 */
[----:B------:R-:W-:Y:S01]  /*3b4d0*/  IMAD.WIDE R6, R0, 0x2, R2 ;  /* 0x0000000200067825 */ /* 0x000fe200078e0202 */
[----:B------:R-:W0:Y:S03]  /*3b4e0*/  LDCU UR10, c[0x0][0x398] ;  /* 0x00007300ff0a77ac */ /* 0x000e260008000800 */
[--C-:B-1----:R-:W-:Y:S01]  /*3b4f0*/  IMAD.WIDE R4, R22, 0x2, R20.reuse ;  /* 0x0000000216047825 */ /* 0x102fe200078e0214 */
[----:B------:R-:W2:Y:S03]  /*3b500*/  LDL.LU R9, [R1+0x64] ;  /* 0x0000640001097983 */ /* 0x000ea60000300800 */
[----:B------:R-:W-:Y:S01]  /*3b510*/  IMAD.WIDE R22, R0, 0x2, R20 ;  /* 0x0000000200167825 */ /* 0x000fe200078e0214 */
[----:B------:R1:W-:Y:S04]  /*3b520*/  @P3 STG.E.U16 desc[UR12][R4.64], R24 ;  /* 0x0000001804003986 */ /* 0x0003e8000c10150c */
[----:B------:R0:W-:Y:S04]  /*3b530*/  @P6 STG.E.U16 desc[UR12][R6.64], R14 ;  /* 0x0000000e06006986 */ /* 0x0001e8000c10150c */
[----:B------:R4:W-:Y:S01]  /*3b540*/  @P4 STG.E.U16 desc[UR12][R22.64], R26 ;  /* 0x0000001a16004986 */ /* 0x0009e2000c10150c */
[----:B------:R-:W-:Y:S01]  /*3b550*/  ISETP.LT.AND P4, PT, R28, UR7, !P0 ;  /* 0x000000071c007c0c */ /* 0x000fe2000c781270 */
[----:B------:R-:W-:-:S02]  /*3b560*/  VIADD R25, R29, 0x23 ;  /* 0x000000231d197836 */ /* 0x000fc40000000000 */
[----:B-1----:R-:W-:Y:S01]  /*3b570*/  VIADD R5, R0, UR4 ;  /* 0x0000000400057c36 */ /* 0x002fe20008000000 */
[----:B------:R-:W2:Y:S01]  /*3b580*/  LDL.LU R27, [R1+0x68] ;  /* 0x00006800011b7983 */ /* 0x000ea20000300800 */
[----:B------:R-:W-:Y:S01]  /*3b590*/  VIADD R4, R29, 0x24 ;  /* 0x000000241d047836 */ /* 0x000fe20000000000 */
[----:B---3--:R-:W-:Y:S01]  /*3b5a0*/  ISETP.LT.AND P3, PT, R19, UR9, !P0 ;  /* 0x0000000913007c0c */ /* 0x008fe2000c761270 */
[C---:B0-----:R-:W-:Y:S01]  /*3b5b0*/  IMAD.WIDE R6, R5.reuse, 0x2, R2 ;  /* 0x0000000205067825 */ /* 0x041fe200078e0202 */
[----:B------:R-:W3:Y:S01]  /*3b5c0*/  LDL.LU R10, [R1+0x7c] ;  /* 0x00007c00010a7983 */ /* 0x000ee20000300800 */
[----:B----4-:R-:W-:Y:S01]  /*3b5d0*/  ISETP.LT.AND P6, PT, R28, UR5, !P2 ;  /* 0x000000051c007c0c */ /* 0x010fe2000d7c1270 */
[----:B------:R-:W0:Y:S01]  /*3b5e0*/  LDCU UR5, c[0x0][0x398] ;  /* 0x00007300ff0577ac */ /* 0x000e220008000800 */
[----:B------:R-:W-:Y:S01]  /*3b5f0*/  ISETP.GE.AND P0, PT, R4, UR11, PT ;  /* 0x0000000b04007c0c */ /* 0x000fe2000bf06270 */
[----:B------:R-:W4:Y:S01]  /*3b600*/  LDL.LU R11, [R1+0x6c] ;  /* 0x00006c00010b7983 */ /* 0x000f220000300800 */
[----:B------:R-:W-:Y:S01]  /*3b610*/  VIADD R4, R5, UR4 ;  /* 0x0000000405047c36 */ /* 0x000fe20008000000 */
[----:B------:R-:W-:Y:S01]  /*3b620*/  ISETP.GE.AND P5, PT, R25, UR11, PT ;  /* 0x0000000b19007c0c */ /* 0x000fe2000bfa6270 */
[----:B------:R-:W-:Y:S01]  /*3b630*/  IMAD.WIDE R22, R5, 0x2, R20 ;  /* 0x0000000205167825 */ /* 0x000fe200078e0214 */
[----:B------:R-:W3:Y:S01]  /*3b640*/  LDL.LU R14, [R1+0x1200] ;  /* 0x00120000010e7983 */ /* 0x000ee20000300800 */
[----:B------:R-:W1:Y:S02]  /*3b650*/  LDCU UR7, c[0x0][0x398] ;  /* 0x00007300ff0777ac */ /* 0x000e640008000800 */
[----:B------:R-:W-:Y:S01]  /*3b660*/  VIADD R0, R29, 0x25 ;  /* 0x000000251d007836 */ /* 0x000fe20000000000 */
[----:B------:R-:W0:Y:S01]  /*3b670*/  LDCU UR9, c[0x0][0x398] ;  /* 0x00007300ff0977ac */ /* 0x000e220008000800 */
[----:B--2---:R-:W-:Y:S01]  /*3b680*/  PRMT R5, R8, 0x7632, R5 ;  /* 0x0000763208057816 */ /* 0x004fe20000000005 */
[----:B------:R2:W-:Y:S04]  /*3b690*/  @P4 STG.E.U16 desc[UR12][R6.64], R8 ;  /* 0x0000000806004986 */ /* 0x0005e8000c10150c */
[----:B--2---:R-:W2:Y:S04]  /*3b6a0*/  LDL.LU R8, [R1+0x11fc] ;  /* 0x0011fc0001087983 */ /* 0x004ea80000300800 */
[----:B------:R-:W2:Y:S01]  /*3b6b0*/  LDL.LU R7, [R1+0x74] ;  /* 0x0000740001077983 */ /* 0x000ea20000300800 */
[----:B------:R-:W-:-:S03]  /*3b6c0*/  IMAD.WIDE R24, R4, 0x2, R2 ;  /* 0x0000000204187825 */ /* 0x000fc600078e0202 */
[----:B------:R0:W-:Y:S01]  /*3b6d0*/  @P3 STG.E.U16 desc[UR12][R22.64], R5 ;  /* 0x0000000516003986 */ /* 0x0001e2000c10150c */
[----:B------:R-:W-:Y:S01]  /*3b6e0*/  ISETP.LT.AND P3, PT, R19, UR14, !P2 ;  /* 0x0000000e13007c0c */ /* 0x000fe2000d761270 */
[----:B------:R-:W1:Y:S01]  /*3b6f0*/  LDCU UR14, c[0x0][0x398] ;  /* 0x00007300ff0e77ac */ /* 0x000e620008000800 */
[----:B------:R-:W-:Y:S01]  /*3b700*/  ISETP.GE.AND P4, PT, R0, UR11, PT ;  /* 0x0000000b00007c0c */ /* 0x000fe2000bf86270 */
[C---:B------:R-:W-:Y:S02]  /*3b710*/  VIADD R0, R4.reuse, UR4 ;  /* 0x0000000404007c36 */ /* 0x040fe40008000000 */
[----:B0-----:R-:W-:Y:S01]  /*3b720*/  IMAD.WIDE R4, R4, 0x2, R20 ;  /* 0x0000000204047825 */ /* 0x001fe200078e0214 */
[----:B------:R-:W-:-:S03]  /*3b730*/  PRMT R26, R9, 0x7632, R26 ;  /* 0x00007632091a7816 */ /* 0x000fc6000000001a */
[----:B------:R-:W-:Y:S01]  /*3b740*/  IMAD.WIDE R22, R0, 0x2, R20 ;  /* 0x0000000200167825 */ /* 0x000fe200078e0214 */
[----:B--2---:R0:W-:Y:S01]  /*3b750*/  @P6 STG.E.U16 desc[UR12][R24.64], R7 ;  /* 0x0000000718006986 */ /* 0x0041e2000c10150c */
[----:B------:R-:W-:Y:S01]  /*3b760*/  ISETP.LT.AND P6, PT, R28, UR6, !P5 ;  /* 0x000000061c007c0c */ /* 0x000fe2000efc1270 */
[----:B------:R-:W2:Y:S01]  /*3b770*/  LDCU UR6, c[0x0][0x398] ;  /* 0x00007300ff0677ac */ /* 0x000ea20008000800 */
[----:B------:R-:W-:Y:S01]  /*3b780*/  ISETP.LT.AND P5, PT, R19, UR8, !P5 ;  /* 0x0000000813007c0c */ /* 0x000fe2000efa1270 */
[----:B------:R-:W1:Y:S01]  /*3b790*/  LDCU UR8, c[0x0][0x398] ;  /* 0x00007300ff0877ac */ /* 0x000e620008000800 */
[----:B0-----:R-:W-:Y:S01]  /*3b7a0*/  PRMT R24, R7, 0x7632, R24 ;  /* 0x0000763207187816 */ /* 0x001fe20000000018 */
[----:B------:R-:W-:-:S04]  /*3b7b0*/  IMAD.WIDE R6, R0, 0x2, R2 ;  /* 0x0000000200067825 */ /* 0x000fc800078e0202 */
[----:B------:R-:W-:Y:S04]  /*3b7c0*/  @P3 STG.E.U16 desc[UR12][R4.64], R24 ;  /* 0x0000001804003986 */ /* 0x000fe8000c10150c */
[----:B------:R0:W-:Y:S04]  /*3b7d0*/  @P6 STG.E.U16 desc[UR12][R6.64], R9 ;  /* 0x0000000906006986 */ /* 0x0001e8000c10150c */
[----:B------:R1:W-:Y:S04]  /*3b7e0*/  @P5 STG.E.U16 desc[UR12][R22.64], R26 ;  /* 0x0000001a16005986 */ /* 0x0003e8000c10150c */
[----:B0-----:R-:W2:Y:S04]  /*3b7f0*/  LDL.LU R9, [R1+0x11f8] ;  /* 0x0011f80001097983 */ /* 0x001ea80000300800 */
[----:B-1----:R-:W2:Y:S01]  /*3b800*/  LDL.LU R26, [R1+0x78] ;  /* 0x00007800011a7983 */ /* 0x002ea20000300800 */
[C---:B------:R-:W-:Y:S01]  /*3b810*/  ISETP.LT.AND P5, PT, R28.reuse, UR10, !P0 ;  /* 0x0000000a1c007c0c */ /* 0x040fe2000c7a1270 */
[----:B------:R-:W-:Y:S01]  /*3b820*/  VIADD R4, R29, 0x27 ;  /* 0x000000271d047836 */ /* 0x000fe20000000000 */
[----:B------:R-:W-:Y:S01]  /*3b830*/  ISETP.LT.AND P3, PT, R19, UR5, !P0 ;  /* 0x0000000513007c0c */ /* 0x000fe2000c761270 */
[----:B------:R-:W-:Y:S01]  /*3b840*/  VIADD R25, R29, 0x26 ;  /* 0x000000261d197836 */ /* 0x000fe20000000000 */
[----:B------:R-:W-:Y:S01]  /*3b850*/  ISETP.LT.AND P6, PT, R28, UR7, !P4 ;  /* 0x000000071c007c0c */ /* 0x000fe2000e7c1270 */
[----:B------:R-:W-:Y:S01]  /*3b860*/  VIADD R6, R0, UR4 ;  /* 0x0000000400067c36 */ /* 0x000fe20008000000 */
[----:B------:R-:W-:Y:S01]  /*3b870*/  ISETP.GE.AND P0, PT, R4, UR11, PT ;  /* 0x0000000b04007c0c */ /* 0x000fe2000bf06270 */
[----:B------:R-:W0:Y:S01]  /*3b880*/  LDCU UR5, c[0x0][0x398] ;  /* 0x00007300ff0577ac */ /* 0x000e220008000800 */
[----:B------:R-:W-:Y:S01]  /*3b890*/  ISETP.GE.AND P2, PT, R25, UR11, PT ;  /* 0x0000000b19007c0c */ /* 0x000fe2000bf46270 */
[----:B------:R-:W-:-:S02]  /*3b8a0*/  VIADD R24, R6, UR4 ;  /* 0x0000000406187c36 */ /* 0x000fc40008000000 */
[C---:B------:R-:W-:Y:S01]  /*3b8b0*/  IMAD.WIDE R4, R6.reuse, 0x2, R2 ;  /* 0x0000000206047825 */ /* 0x040fe200078e0202 */
[----:B------:R-:W1:Y:S03]  /*3b8c0*/  LDCU UR7, c[0x0][0x398] ;  /* 0x00007300ff0777ac */ /* 0x000e660008000800 */
[----:B------:R-:W-:Y:S01]  /*3b8d0*/  IMAD.WIDE R6, R6, 0x2, R20 ;  /* 0x0000000206067825 */ /* 0x000fe200078e0214 */
[----:B------:R-:W-:Y:S01]  /*3b8e0*/  ISETP.LT.AND P4, PT, R19, UR9, !P4 ;  /* 0x0000000913007c0c */ /* 0x000fe2000e781270 */
[----:B------:R-:W0:Y:S02]  /*3b8f0*/  LDCU UR10, c[0x0][0x398] ;  /* 0x00007300ff0a77ac */ /* 0x000e240008000800 */
[----:B------:R-:W-:Y:S01]  /*3b900*/  IMAD.WIDE R22, R24, 0x2, R2 ;  /* 0x0000000218167825 */ /* 0x000fe200078e0202 */
[----:B------:R-:W0:Y:S03]  /*3b910*/  LDCU UR9, c[0x0][0x398] ;  /* 0x00007300ff0977ac */ /* 0x000e260008000800 */
[C---:B------:R-:W-:Y:S01]  /*3b920*/  VIADD R0, R29.reuse, 0x28 ;  /* 0x000000281d007836 */ /* 0x040fe20000000000 */
[----:B--2---:R-:W-:Y:S01]  /*3b930*/  PRMT R25, R26, 0x7632, R25 ;  /* 0x000076321a197816 */ /* 0x004fe20000000019 */
[----:B------:R2:W-:Y:S04]  /*3b940*/  @P5 STG.E.U16 desc[UR12][R4.64], R26 ;  /* 0x0000001a04005986 */ /* 0x0005e8000c10150c */
[----:B------:R0:W-:Y:S01]  /*3b950*/  @P3 STG.E.U16 desc[UR12][R6.64], R25 ;  /* 0x0000001906003986 */ /* 0x0001e2000c10150c */
[----:B------:R-:W-:Y:S01]  /*3b960*/  ISETP.LT.AND P3, PT, R28, UR6, !P2 ;  /* 0x000000061c007c0c */ /* 0x000fe2000d761270 */
[----:B------:R-:W1:Y:S01]  /*3b970*/  LDCU UR6, c[0x0][0x398] ;  /* 0x00007300ff0677ac */ /* 0x000e620008000800 */
[----:B------:R-:W-:Y:S01]  /*3b980*/  ISETP.GE.AND P5, PT, R0, UR11, PT ;  /* 0x0000000b00007c0c */ /* 0x000fe2000bfa6270 */
[----:B------:R0:W-:Y:S01]  /*3b990*/  @P6 STG.E.U16 desc[UR12][R22.64], R27 ;  /* 0x0000001b16006986 */ /* 0x0001e2000c10150c */
[----:B--2---:R-:W-:Y:S01]  /*3b9a0*/  VIADD R26, R29, 0x29 ;  /* 0x000000291d1a7836 */ /* 0x004fe20000000000 */
[----:B------:R-:W-:Y:S01]  /*3b9b0*/  ISETP.LT.AND P6, PT, R19, UR8, !P2 ;  /* 0x0000000813007c0c */ /* 0x000fe2000d7c1270 */
[----:B------:R-:W-:Y:S01]  /*3b9c0*/  VIADD R0, R24, UR4 ;  /* 0x0000000418007c36 */ /* 0x000fe20008000000 */
[----:B------:R-:W2:Y:S02]  /*3b9d0*/  LDCU UR8, c[0x0][0x398] ;  /* 0x00007300ff0877ac */ /* 0x000ea40008000800 */
[----:B------:R-:W-:-:S02]  /*3b9e0*/  ISETP.GE.AND P2, PT, R26, UR11, PT ;  /* 0x0000000b1a007c0c */ /* 0x000fc4000bf46270 */
[----:B------:R-:W2:Y:S01]  /*3b9f0*/  LDL.LU R26, [R1+0xc0] ;  /* 0x0000c000011a7983 */ /* 0x000ea20000300800 */
[----:B0-----:R-:W-:Y:S01]  /*3ba00*/  PRMT R25, R27, 0x7632, R25 ;  /* 0x000076321b197816 */ /* 0x001fe20000000019 */
[----:B------:R-:W-:-:S04]  /*3ba10*/  IMAD.WIDE R4, R24, 0x2, R20 ;  /* 0x0000000218047825 */ /* 0x000fc800078e0214 */
[----:B------:R-:W-:Y:S01]  /*3ba20*/  IMAD.WIDE R6, R0, 0x2, R2 ;  /* 0x0000000200067825 */ /* 0x000fe200078e0202 */
[----:B------:R0:W-:Y:S01]  /*3ba30*/  @P4 STG.E.U16 desc[UR12][R4.64], R25 ;  /* 0x0000001904004986 */ /* 0x0001e2000c10150c */
[----:B---3--:R-:W-:-:S03]  /*3ba40*/  PRMT R24, R10, 0x7632, R24 ;  /* 0x000076320a187816 */ /* 0x008fc60000000018 */
[----:B------:R3:W-:Y:S01]  /*3ba50*/  @P3 STG.E.U16 desc[UR12][R6.64], R10 ;  /* 0x0000000a06003986 */ /* 0x0007e2000c10150c */
[----:B------:R-:W-:Y:S01]  /*3ba60*/  ISETP.LT.AND P4, PT, R28, UR14, !P0 ;  /* 0x0000000e1c007c0c */ /* 0x000fe2000c781270 */
[C---:B------:R-:W-:Y:S01]  /*3ba70*/  IMAD.WIDE R22, R0.reuse, 0x2, R20 ;  /* 0x0000000200167825 */ /* 0x040fe200078e0214 */
[----:B------:R-:W-:Y:S01]  /*3ba80*/  ISETP.LT.AND P3, PT, R19, UR5, !P0 ;  /* 0x0000000513007c0c */ /* 0x000fe2000c761270 */
[----:B------:R-:W1:Y:S02]  /*3ba90*/  LDCU UR5, c[0x0][0x398] ;  /* 0x00007300ff0577ac */ /* 0x000e640008000800 */
[----:B0-----:R-:W-:Y:S01]  /*3baa0*/  VIADD R4, R29, 0x2a ;  /* 0x0000002a1d047836 */ /* 0x001fe20000000000 */
[----:B----4-:R-:W-:Y:S01]  /*3bab0*/  PRMT R25, R11, 0x7632, R25 ;  /* 0x000076320b197816 */ /* 0x010fe20000000019 */
[----:B------:R-:W0:Y:S01]  /*3bac0*/  LDCU UR14, c[0x0][0x398] ;  /* 0x00007300ff0e77ac */ /* 0x000e220008000800 */
[----:B---3--:R-:W3:Y:S01]  /*3bad0*/  LDL.LU R10, [R1+0xb0] ;  /* 0x0000b000010a7983 */ /* 0x008ee20000300800 */
[----:B------:R-:W-:Y:S01]  /*3bae0*/  VIADD R6, R0, UR4 ;  /* 0x0000000400067c36 */ /* 0x000fe20008000000 */
[----:B------:R-:W-:-:S03]  /*3baf0*/  ISETP.GE.AND P0, PT, R4, UR11, PT ;  /* 0x0000000b04007c0c */ /* 0x000fc6000bf06270 */
[----:B------:R-:W-:Y:S01]  /*3bb00*/  IMAD.WIDE R4, R6, 0x2, R2 ;  /* 0x0000000206047825 */ /* 0x000fe200078e0202 */
[----:B------:R-:W-:Y:S04]  /*3bb10*/  @P6 STG.E.U16 desc[UR12][R22.64], R24 ;  /* 0x0000001816006986 */ /* 0x000fe8000c10150c */
[----:B------:R4:W-:Y:S04]  /*3bb20*/  @P4 STG.E.U16 desc[UR12][R4.64], R11 ;  /* 0x0000000b04004986 */ /* 0x0009e8000c10150c */
[----:B----4-:R-:W4:Y:S01]  /*3bb30*/  LDL.LU R11, [R1+0xc4] ;  /* 0x0000c400010b7983 */ /* 0x010f220000300800 */
[----:B-1----:R-:W-:Y:S01]  /*3bb40*/  ISETP.LT.AND P6, PT, R28, UR7, !P5 ;  /* 0x000000071c007c0c */ /* 0x002fe2000efc1270 */
[C---:B------:R-:W-:Y:S01]  /*3bb50*/  VIADD R0, R6.reuse, UR4 ;  /* 0x0000000406007c36 */ /* 0x040fe20008000000 */
[----:B------:R-:W1:Y:S01]  /*3bb60*/  LDCU UR7, c[0x0][0x398] ;  /* 0x00007300ff0777ac */ /* 0x000e620008000800 */
[----:B------:R-:W-:Y:S01]  /*3bb70*/  IMAD.WIDE R6, R6, 0x2, R20 ;  /* 0x0000000206067825 */ /* 0x000fe200078e0214 */
[----:B------:R-:W-:Y:S01]  /*3bb80*/  ISETP.LT.AND P5, PT, R19, UR10, !P5 ;  /* 0x0000000a13007c0c */ /* 0x000fe2000efa1270 */
[----:B------:R-:W4:Y:S01]  /*3bb90*/  LDL.LU R27, [R1+0xbc] ;  /* 0x0000bc00011b7983 */ /* 0x000f220000300800 */
[----:B------:R-:W0:Y:S01]  /*3bba0*/  LDCU UR10, c[0x0][0x398] ;  /* 0x00007300ff0a77ac */ /* 0x000e220008000800 */
[----:B------:R-:W-:-:S02]  /*3bbb0*/  IMAD.WIDE R22, R0, 0x2, R2 ;  /* 0x0000000200167825 */ /* 0x000fc400078e0202 */
[----:B------:R1:W-:Y:S01]  /*3bbc0*/  @P3 STG.E.U16 desc[UR12][R6.64], R25 ;  /* 0x0000001906003986 */ /* 0x0003e2000c10150c */
[----:B------:R-:W-:Y:S01]  /*3bbd0*/  ISETP.LT.AND P3, PT, R28, UR6, !P2 ;  /* 0x000000061c007c0c */ /* 0x000fe2000d761270 */
[----:B------:R-:W-:Y:S01]  /*3bbe0*/  VIADD R24, R29, 0x2b ;  /* 0x0000002b1d187836 */ /* 0x000fe20000000000 */
[----:B------:R-:W0:Y:S01]  /*3bbf0*/  LDCU UR6, c[0x0][0x398] ;  /* 0x00007300ff0677ac */ /* 0x000e220008000800 */
[----:B------:R-:W-:-:S03]  /*3bc00*/  VIADD R4, R0, UR4 ;  /* 0x0000000400047c36 */ /* 0x000fc60008000000 */
[----:B------:R-:W-:Y:S01]  /*3bc10*/  ISETP.GE.AND P4, PT, R24, UR11, PT ;  /* 0x0000000b18007c0c */ /* 0x000fe2000bf86270 */
[----:B-1----:R-:W-:-:S04]  /*3bc20*/  IMAD.WIDE R6, R0, 0x2, R20 ;  /* 0x0000000200067825 */ /* 0x002fc800078e0214 */
[----:B------:R-:W-:Y:S01]  /*3bc30*/  IMAD.WIDE R24, R4, 0x2, R20 ;  /* 0x0000000204187825 */ /* 0x000fe200078e0214 */
[----:B--2---:R1:W-:Y:S01]  /*3bc40*/  @P6 STG.E.U16 desc[UR12][R22.64], R26 ;  /* 0x0000001a16006986 */ /* 0x0043e2000c10150c */
[----:B------:R-:W-:Y:S01]  /*3bc50*/  ISETP.LT.AND P6, PT, R19, UR8, !P2 ;  /* 0x0000000813007c0c */ /* 0x000fe2000d7c1270 */
[----:B------:R-:W2:Y:S01]  /*3bc60*/  LDCU UR8, c[0x0][0x398] ;  /* 0x00007300ff0877ac */ /* 0x000ea20008000800 */
[----:B------:R-:W-:-:S05]  /*3bc70*/  PRMT R5, R26, 0x7632, R5 ;  /* 0x000076321a057816 */ /* 0x000fca0000000005 */
[----:B------:R-:W-:Y:S01]  /*3bc80*/  @P5 STG.E.U16 desc[UR12][R6.64], R5 ;  /* 0x0000000506005986 */ /* 0x000fe2000c10150c */
[----:B------:R-:W-:Y:S01]  /*3bc90*/  ISETP.LT.AND P5, PT, R28, UR9, !P0 ;  /* 0x000000091c007c0c */ /* 0x000fe2000c7a1270 */
[----:B------:R-:W0:Y:S01]  /*3bca0*/  LDCU UR9, c[0x0][0x398] ;  /* 0x00007300ff0977ac */ /* 0x000e220008000800 */
[----:B-1----:R-:W-:-:S04]  /*3bcb0*/  IMAD.WIDE R22, R4, 0x2, R2 ;  /* 0x0000000204167825 */ /* 0x002fc800078e0202 */
[----:B------:R-:W-:Y:S01]  /*3bcc0*/  VIADD R26, R29, 0x2c ;  /* 0x0000002c1d1a7836 */ /* 0x000fe20000000000 */
[----:B---3--:R-:W-:Y:S01]  /*3bcd0*/  PRMT R0, R10, 0x7632, R0 ;  /* 0x000076320a007816 */ /* 0x008fe20000000000 */
[----:B------:R1:W-:Y:S04]  /*3bce0*/  @P3 STG.E.U16 desc[UR12][R22.64], R10 ;  /* 0x0000000a16003986 */ /* 0x0003e8000c10150c */
[----:B------:R3:W-:Y:S01]  /*3bcf0*/  @P6 STG.E.U16 desc[UR12][R24.64], R0 ;  /* 0x0000000018006986 */ /* 0x0007e2000c10150c */
[----:B------:R-:W-:-:S03]  /*3bd00*/  ISETP.GE.AND P2, PT, R26, UR11, PT ;  /* 0x0000000b1a007c0c */ /* 0x000fc6000bf46270 */
[----:B------:R-:W2:Y:S01]  /*3bd10*/  LDL.LU R26, [R1+0xcc] ;  /* 0x0000cc00011a7983 */ /* 0x000ea20000300800 */
[----:B-1----:R-:W-:-:S03]  /*3bd20*/  VIADD R23, R29, 0x2e ;  /* 0x0000002e1d177836 */ /* 0x002fc60000000000 */
[----:B------:R-:W2:Y:S01]  /*3bd30*/  LDL.LU R10, [R1+0x11f4] ;  /* 0x0011f400010a7983 */ /* 0x000ea20000300800 */
[----:B---3--:R-:W-:-:S03]  /*3bd40*/  VIADD R0, R4, UR4 ;  /* 0x0000000404007c36 */ /* 0x008fc60008000000 */
[----:B------:R-:W3:Y:S01]  /*3bd50*/  LDL.LU R25, [R1+0xb8] ;  /* 0x0000b80001197983 */ /* 0x000ee20000300800 */
[C---:B------:R-:W-:Y:S01]  /*3bd60*/  IMAD.WIDE R4, R0.reuse, 0x2, R2 ;  /* 0x0000000200047825 */ /* 0x040fe200078e0202 */
[----:B----4-:R-:W-:Y:S02]  /*3bd70*/  PRMT R24, R11, 0x7632, R24 ;  /* 0x000076320b187816 */ /* 0x010fe40000000018 */
[----:B------:R-:W-:Y:S01]  /*3bd80*/  ISETP.LT.AND P0, PT, R19, UR5, !P0 ;  /* 0x0000000513007c0c */ /* 0x000fe2000c701270 */
[----:B------:R-:W-:Y:S01]  /*3bd90*/  IMAD.WIDE R6, R0, 0x2, R20 ;  /* 0x0000000200067825 */ /* 0x000fe200078e0214 */
[----:B------:R1:W-:Y:S01]  /*3bda0*/  @P5 STG.E.U16 desc[UR12][R4.64], R11 ;  /* 0x0000000b04005986 */ /* 0x0003e2000c10150c */
[----:B------:R-:W-:Y:S01]  /*3bdb0*/  ISETP.GE.AND P5, PT, R23, UR11, PT ;  /* 0x0000000b17007c0c */ /* 0x000fe2000bfa6270 */
[----:B------:R-:W4:Y:S02]  /*3bdc0*/  LDCU UR5, c[0x0][0x398] ;  /* 0x00007300ff0577ac */ /* 0x000f240008000800 */
[----:B-1----:R-:W2:Y:S04]  /*3bdd0*/  LDL.LU R11, [R1+0x11f0] ;  /* 0x0011f000010b7983 */ /* 0x002ea80000300800 */
[----:B------:R-:W2:Y:S04]  /*3bde0*/  LDL.LU R23, [R1+0xb4] ;  /* 0x0000b40001177983 */ /* 0x000ea80000300800 */
[----:B------:R1:W-:Y:S04]  /*3bdf0*/  @P0 STG.E.U16 desc[UR12][R6.64], R24 ;  /* 0x0000001806000986 */ /* 0x0003e8000c10150c */
[----:B-1----:R-:W3:Y:S01]  /*3be00*/  LDL.LU R24, [R1+0xc8] ;  /* 0x0000c80001187983 */ /* 0x002ee20000300800 */
[----:B------:R-:W-:Y:S01]  /*3be10*/  ISETP.LT.AND P6, PT, R28, UR7, !P4 ;  /* 0x000000071c007c0c */ /* 0x000fe2000e7c1270 */
[----:B------:R-:W-:Y:S01]  /*3be20*/  VIADD R0, R0, UR4 ;  /* 0x0000000400007c36 */ /* 0x000fe20008000000 */
[----:B0-----:R-:W-:Y:S01]  /*3be30*/  ISETP.LT.AND P4, PT, R19, UR10, !P4 ;  /* 0x0000000a13007c0c */ /* 0x001fe2000e781270 */
[----:B------:R-:W-:Y:S01]  /*3be40*/  VIADD R22, R29, 0x2d ;  /* 0x0000002d1d167836 */ /* 0x000fe20000000000 */
[----:B------:R-:W-:Y:S01]  /*3be50*/  ISETP.LT.AND P0, PT, R28, UR6, !P2 ;  /* 0x000000061c007c0c */ /* 0x000fe2000d701270 */
[----:B------:R-:W-:Y:S01]  /*3be60*/  IMAD.WIDE R4, R0, 0x2, R2 ;  /* 0x0000000200047825 */ /* 0x000fe200078e0202 */
[----:B------:R-:W0:Y:S02]  /*3be70*/  LDCU UR6, c[0x0][0x398] ;  /* 0x00007300ff0677ac */ /* 0x000e240008000800 */
[----:B------:R-:W-:Y:S01]  /*3be80*/  ISETP.GE.AND P3, PT, R22, UR11, PT ;  /* 0x0000000b16007c0c */ /* 0x000fe2000bf66270 */
[----:B------:R-:W-:Y:S01]  /*3be90*/  IMAD.WIDE R6, R0, 0x2, R20 ;  /* 0x0000000200067825 */ /* 0x000fe200078e0214 */
[----:B------:R-:W1:Y:S01]  /*3bea0*/  LDCU UR7, c[0x0][0x398] ;  /* 0x00007300ff0777ac */ /* 0x000e620008000800 */
[----:B------:R-:W0:Y:S01]  /*3beb0*/  LDCU UR10, c[0x0][0x398] ;  /* 0x00007300ff0a77ac */ /* 0x000e220008000800 */
[----:B--2---:R-:W-:Y:S01]  /*3bec0*/  PRMT R22, R23, 0x7632, R22 ;  /* 0x0000763217167816 */ /* 0x004fe20000000016 */
[----:B------:R2:W-:Y:S01]  /*3bed0*/  @P6 STG.E.U16 desc[UR12][R4.64], R23 ;  /* 0x0000001704006986 */ /* 0x0005e2000c10150c */
[----:B------:R-:W-:Y:S01]  /*3bee0*/  ISETP.LT.AND P6, PT, R28, UR9, !P3 ;  /* 0x000000091c007c0c */ /* 0x000fe2000dfc1270 */
[----:B------:R-:W0:Y:S02]  /*3bef0*/  LDCU UR9, c[0x0][0x398] ;  /* 0x00007300ff0977ac */ /* 0x000e240008000800 */
[----:B------:R0:W-:Y:S01]  /*3bf00*/  @P4 STG.E.U16 desc[UR12][R6.64], R22 ;  /* 0x0000001606004986 */ /* 0x0001e2000c10150c */
[----:B------:R-:W-:Y:S01]  /*3bf10*/  ISETP.LT.AND P4, PT, R19, UR8, !P2 ;  /* 0x0000000813007c0c */ /* 0x000fe2000d781270 */
[----:B------:R-:W0:Y:S01]  /*3bf20*/  LDCU UR8, c[0x0][0x398] ;  /* 0x00007300ff0877ac */ /* 0x000e220008000800 */
[----:B--2---:R-:W-:Y:S01]  /*3bf30*/  IADD3 R23, PT, PT, R0, UR4, RZ ;  /* 0x0000000400177c10 */ /* 0x004fe2000fffe0ff */
[----:B------:R-:W-:-:S04]  /*3bf40*/  VIADD R0, R29, 0x2f ;  /* 0x0000002f1d007836 */ /* 0x000fc80000000000 */
[----:B------:R-:W-:Y:S01]  /*3bf50*/  IMAD.WIDE R4, R23, 0x2, R2 ;  /* 0x0000000217047825 */ /* 0x000fe200078e0202 */
[----:B------:R-:W-:-:S03]  /*3bf60*/  ISETP.GE.AND P2, PT, R0, UR11, PT ;  /* 0x0000000b00007c0c */ /* 0x000fc6000bf46270 */
[----:B------:R-:W-:Y:S01]  /*3bf70*/  VIADD R0, R23, UR4 ;  /* 0x0000000417007c36 */ /* 0x000fe20008000000 */
[----:B---3--:R2:W-:Y:S01]  /*3bf80*/  @P0 STG.E.U16 desc[UR12][R4.64], R24 ;  /* 0x0000001804000986 */ /* 0x0085e2000c10150c */
[----:B----4-:R-:W-:Y:S01]  /*3bf90*/  ISETP.LT.AND P3, PT, R19, UR5, !P3 ;  /* 0x0000000513007c0c */ /* 0x010fe2000df61270 */
[----:B------:R-:W3:Y:S01]  /*3bfa0*/  LDCU UR5, c[0x0][0x398] ;  /* 0x00007300ff0577ac */ /* 0x000ee20008000800 */
[----:B0-----:R-:W-:Y:S01]  /*3bfb0*/  PRMT R22, R24, 0x7632, R22 ;  /* 0x0000763218167816 */ /* 0x001fe20000000016 */
[----:B------:R-:W-:-:S04]  /*3bfc0*/  IMAD.WIDE R6, R0, 0x2, R2 ;  /* 0x0000000200067825 */ /* 0x000fc800078e0202 */
[----:B--2---:R-:W-:-:S05]  /*3bfd0*/  IMAD.WIDE R4, R23, 0x2, R20 ;  /* 0x0000000217047825 */ /* 0x004fca00078e0214 */
[----:B------:R0:W-:Y:S01]  /*3bfe0*/  @P4 STG.E.U16 desc[UR12][R4.64], R22 ;  /* 0x0000001604004986 */ /* 0x0001e2000c10150c */
[----:B------:R-:W-:Y:S01]  /*3bff0*/  ISETP.LT.AND P4, PT, R28, UR6, !P5 ;  /* 0x000000061c007c0c */ /* 0x000fe2000ef81270 */
[----:B------:R-:W2:Y:S02]  /*3c000*/  LDCU UR6, c[0x0][0x398] ;  /* 0x00007300ff0677ac */ /* 0x000ea40008000800 */
[----:B------:R4:W-:Y:S01]  /*3c010*/  @P6 STG.E.U16 desc[UR12][R6.64], R25 ;  /* 0x0000001906006986 */ /* 0x0009e2000c10150c */
[----:B-1----:R-:W-:Y:S01]  /*3c020*/  ISETP.LT.AND P5, PT, R19, UR7, !P5 ;  /* 0x0000000713007c0c */ /* 0x002fe2000efa1270 */
[----:B------:R-:W-:Y:S01]  /*3c030*/  VIADD R23, R29, 0x31 ;  /* 0x000000311d177836 */ /* 0x000fe20000000000 */
[----:B------:R-:W1:Y:S01]  /*3c040*/  LDCU UR7, c[0x0][0x398] ;  /* 0x00007300ff0777ac */ /* 0x000e620008000800 */
[----:B0-----:R-:W-:Y:S01]  /*3c050*/  IMAD.WIDE R4, R0, 0x2, R20 ;  /* 0x0000000200047825 */ /* 0x001fe200078e0214 */
[----:B----4-:R-:W-:-:S03]  /*3c060*/  PRMT R7, R25, 0x7632, R7 ;  /* 0x0000763219077816 */ /* 0x010fc60000000007 */
[----:B------:R-:W-:Y:S02]  /*3c070*/  VIADD R0, R0, UR4 ;  /* 0x0000000400007c36 */ /* 0x000fe40008000000 */
[----:B------:R0:W-:Y:S01]  /*3c080*/  @P3 STG.E.U16 desc[UR12][R4.64], R7 ;  /* 0x0000000704003986 */ /* 0x0001e2000c10150c */
[----:B------:R-:W-:Y:S01]  /*3c090*/  ISETP.LT.AND P3, PT, R28, UR8, !P2 ;  /* 0x000000081c007c0c */ /* 0x000fe2000d761270 */
[----:B------:R-:W4:Y:S01]  /*3c0a0*/  LDCU UR8, c[0x0][0x398] ;  /* 0x00007300ff0877ac */ /* 0x000f220008000800 */
[----:B------:R-:W-:Y:S01]  /*3c0b0*/  VIADD R24, R29, 0x30 ;  /* 0x000000301d187836 */ /* 0x000fe20000000000 */
[----:B------:R-:W-:Y:S02]  /*3c0c0*/  ISETP.GE.AND P6, PT, R23, UR11, PT ;  /* 0x0000000b17007c0c */ /* 0x000fe4000bfc6270 */
[----:B---3--:R-:W-:Y:S01]  /*3c0d0*/  ISETP.LT.AND P2, PT, R19, UR5, !P2 ;  /* 0x0000000513007c0c */ /* 0x008fe2000d741270 */
[----:B------:R-:W-:Y:S02]  /*3c0e0*/  VIADD R22, R29, 0x32 ;  /* 0x000000321d167836 */ /* 0x000fe40000000000 */
[----:B0-----:R-:W-:-:S04]  /*3c0f0*/  IMAD.WIDE R4, R0, 0x2, R2 ;  /* 0x0000000200047825 */ /* 0x001fc800078e0202 */
[----:B------:R-:W-:Y:S01]  /*3c100*/  IMAD.WIDE R6, R0, 0x2, R20 ;  /* 0x0000000200067825 */ /* 0x000fe200078e0214 */
[----:B------:R-:W-:Y:S01]  /*3c110*/  PRMT R23, R26, 0x7632, R23 ;  /* 0x000076321a177816 */ /* 0x000fe20000000017 */
[----:B------:R-:W0:Y:S02]  /*3c120*/  LDCU UR5, c[0x0][0x398] ;  /* 0x00007300ff0577ac */ /* 0x000e240008000800 */
[----:B------:R-:W-:Y:S01]  /*3c130*/  VIADD R0, R0, UR4 ;  /* 0x0000000400007c36 */ /* 0x000fe20008000000 */
[----:B------:R3:W-:Y:S01]  /*3c140*/  @P4 STG.E.U16 desc[UR12][R4.64], R26 ;  /* 0x0000001a04004986 */ /* 0x0007e2000c10150c */
[----:B------:R-:W-:-:S03]  /*3c150*/  ISETP.GE.AND P0, PT, R24, UR11, PT ;  /* 0x0000000b18007c0c */ /* 0x000fc6000bf06270 */
[----:B------:R0:W-:Y:S01]  /*3c160*/  @P5 STG.E.U16 desc[UR12][R6.64], R23 ;  /* 0x0000001706005986 */ /* 0x0001e2000c10150c */
[----:B--2---:R-:W-:Y:S01]  /*3c170*/  ISETP.LT.AND P5, PT, R28, UR6, !P0 ;  /* 0x000000061c007c0c */ /* 0x004fe2000c7a1270 */
[----:B------:R-:W2:Y:S01]  /*3c180*/  LDCU UR6, c[0x0][0x398] ;  /* 0x00007300ff0677ac */ /* 0x000ea20008000800 */
[----:B---3--:R-:W-:Y:S01]  /*3c190*/  IMAD.WIDE R4, R0, 0x2, R2 ;  /* 0x0000000200047825 */ /* 0x008fe200078e0202 */
[----:B------:R-:W-:Y:S02]  /*3c1a0*/  ISETP.GE.AND P4, PT, R22, UR11, PT ;  /* 0x0000000b16007c0c */ /* 0x000fe4000bf86270 */
[----:B0-----:R-:W-:Y:S02]  /*3c1b0*/  PRMT R7, R27, 0x7632, R7 ;  /* 0x000076321b077816 */ /* 0x001fe40000000007 */
[----:B------:R0:W-:Y:S01]  /*3c1c0*/  @P3 STG.E.U16 desc[UR12][R4.64], R27 ;  /* 0x0000001b04003986 */ /* 0x0001e2000c10150c */
[----:B------:R-:W-:Y:S02]  /*3c1d0*/  VIADD R22, R29, 0x33 ;  /* 0x000000331d167836 */ /* 0x000fe40000000000 */
[----:B------:R-:W-:Y:S01]  /*3c1e0*/  VIADD R6, R0, UR4 ;  /* 0x0000000400067c36 */ /* 0x000fe20008000000 */
[----:B-1----:R-:W-:Y:S01]  /*3c1f0*/  ISETP.LT.AND P0, PT, R19, UR7, !P0 ;  /* 0x0000000713007c0c */ /* 0x002fe2000c701270 */
[----:B------:R-:W1:Y:S01]  /*3c200*/  LDCU UR7, c[0x0][0x398] ;  /* 0x00007300ff0777ac */ /* 0x000e620008000800 */
[----:B------:R-:W-:Y:S01]  /*3c210*/  ISETP.GE.AND P3, PT, R22, UR11, PT ;  /* 0x0000000b16007c0c */ /* 0x000fe2000bf66270 */
[----:B0-----:R-:W-:-:S05]  /*3c220*/  IMAD.WIDE R4, R0, 0x2, R20 ;  /* 0x0000000200047825 */ /* 0x001fca00078e0214 */
[----:B------:R0:W-:Y:S01]  /*3c230*/  @P2 STG.E.U16 desc[UR12][R4.64], R7 ;  /* 0x0000000704002986 */ /* 0x0001e2000c10150c */
[----:B----4-:R-:W-:Y:S01]  /*3c240*/  ISETP.LT.AND P2, PT, R28, UR8, !P6 ;  /* 0x000000081c007c0c */ /* 0x010fe2000f741270 */
[C---:B------:R-:W-:Y:S01]  /*3c250*/  IMAD.WIDE R22, R6.reuse, 0x2, R2 ;  /* 0x0000000206167825 */ /* 0x040fe200078e0202 */
[----:B------:R-:W-:Y:S01]  /*3c260*/  ISETP.LT.AND P6, PT, R19, UR9, !P6 ;  /* 0x0000000913007c0c */ /* 0x000fe2000f7c1270 */
[----:B------:R-:W3:Y:S02]  /*3c270*/  LDCU UR8, c[0x0][0x398] ;  /* 0x00007300ff0877ac */ /* 0x000ee40008000800 */
[----:B------:R-:W-:Y:S01]  /*3c280*/  IMAD.WIDE R24, R6, 0x2, R20 ;  /* 0x0000000206187825 */ /* 0x000fe200078e0214 */
[----:B------:R4:W-:Y:S01]  /*3c290*/  @P5 STG.E.U16 desc[UR12][R22.64], R8 ;  /* 0x0000000816005986 */ /* 0x0009e2000c10150c */
[----:B------:R-:W1:Y:S02]  /*3c2a0*/  LDCU UR9, c[0x0][0x398] ;  /* 0x00007300ff0977ac */ /* 0x000e640008000800 */
[----:B0-----:R-:W-:-:S02]  /*3c2b0*/  IMAD.MOV.U32 R5, RZ, RZ, R29 ;  /* 0x000000ffff057224 */ /* 0x001fc400078e001d */
[----:B------:R-:W-:-:S04]  /*3c2c0*/  VIADD R29, R6, UR4 ;  /* 0x00000004061d7c36 */ /* 0x000fc80008000000 */
[----:B------:R-:W-:Y:S01]  /*3c2d0*/  IMAD.WIDE R26, R29, 0x2, R2 ;  /* 0x000000021d1a7825 */ /* 0x000fe200078e0202 */
[----:B----4-:R-:W-:Y:S02]  /*3c2e0*/  PRMT R23, R8, 0x7632, R23 ;  /* 0x0000763208177816 */ /* 0x010fe40000000017 */
[----:B------:R-:W-:-:S03]  /*3c2f0*/  PRMT R7, R12, 0x7632, R7 ;  /* 0x000076320c077816 */ /* 0x000fc60000000007 */
[----:B------:R0:W-:Y:S04]  /*3c300*/  @P0 STG.E.U16 desc[UR12][R24.64], R23 ;  /* 0x0000001718000986 */ /* 0x0001e8000c10150c */
[----:B------:R4:W-:Y:S01]  /*3c310*/  @P2 STG.E.U16 desc[UR12][R26.64], R12 ;  /* 0x0000000c1a002986 */ /* 0x0009e2000c10150c */
[----:B------:R-:W-:Y:S01]  /*3c320*/  ISETP.LT.AND P2, PT, R28, UR5, !P4 ;  /* 0x000000051c007c0c */ /* 0x000fe2000e741270 */
[----:B------:R-:W3:Y:S01]  /*3c330*/  LDCU UR5, c[0x0][0x398] ;  /* 0x00007300ff0577ac */ /* 0x000ee20008000800 */
[----:B--2---:R-:W-:Y:S01]  /*3c340*/  ISETP.LT.AND P4, PT, R19, UR6, !P4 ;  /* 0x0000000613007c0c */ /* 0x004fe2000e781270 */
[----:B------:R-:W-:Y:S01]  /*3c350*/  VIADD R0, R5, 0x34 ;  /* 0x0000003405007836 */ /* 0x000fe20000000000 */
[----:B------:R-:W2:Y:S01]  /*3c360*/  LDCU UR6, c[0x0][0x398] ;  /* 0x00007300ff0677ac */ /* 0x000ea20008000800 */
[----:B0-----:R-:W-:-:S04]  /*3c370*/  IMAD.WIDE R22, R29, 0x2, R20 ;  /* 0x000000021d167825 */ /* 0x001fc800078e0214 */
[----:B----4-:R-:W-:Y:S01]  /*3c380*/  IMAD.MOV.U32 R26, RZ, RZ, R5 ;  /* 0x000000ffff1a7224 */ /* 0x010fe200078e0005 */
[----:B------:R0:W-:Y:S01]  /*3c390*/  @P6 STG.E.U16 desc[UR12][R22.64], R7 ;  /* 0x0000000716006986 */ /* 0x0001e2000c10150c */
[----:B------:R-:W-:Y:S01]  /*3c3a0*/  VIADD R5, R29, UR4 ;  /* 0x000000041d057c36 */ /* 0x000fe20008000000 */
[----:B-1----:R-:W-:Y:S01]  /*3c3b0*/  ISETP.LT.AND P6, PT, R28, UR7, !P3 ;  /* 0x000000071c007c0c */ /* 0x002fe2000dfc1270 */
[----:B------:R-:W1:Y:S02]  /*3c3c0*/  LDCU UR7, c[0x0][0x398] ;  /* 0x00007300ff0777ac */ /* 0x000e640008000800 */
[----:B------:R-:W-:Y:S01]  /*3c3d0*/  VIADD R27, R5, UR4 ;  /* 0x00000004051b7c36 */ /* 0x000fe20008000000 */
[----:B------:R-:W-:Y:S02]  /*3c3e0*/  PRMT R8, R9, 0x7632, R8 ;  /* 0x0000763209087816 */ /* 0x000fe40000000008 */
[----:B---3--:R-:W-:Y:S01]  /*3c3f0*/  ISETP.LT.AND P3, PT, R19, UR8, !P3 ;  /* 0x0000000813007c0c */ /* 0x008fe2000df61270 */
[--C-:B------:R-:W-:Y:S01]  /*3c400*/  IMAD.WIDE R24, R27, 0x2, R2.reuse ;  /* 0x000000021b187825 */ /* 0x100fe200078e0202 */
[----:B------:R-:W-:Y:S01]  /*3c410*/  ISETP.GE.AND P5, PT, R0, UR11, PT ;  /* 0x0000000b00007c0c */ /* 0x000fe2000bfa6270 */
[----:B------:R-:W3:Y:S02]  /*3c420*/  LDCU UR8, c[0x0][0x398] ;  /* 0x00007300ff0877ac */ /* 0x000ee40008000800 */
[----:B0-----:R-:W-:-:S04]  /*3c430*/  IMAD.WIDE R6, R5, 0x2, R2 ;  /* 0x0000000205067825 */ /* 0x001fc800078e0202 */
[--C-:B------:R-:W-:Y:S01]  /*3c440*/  IMAD.WIDE R4, R5, 0x2, R20.reuse ;  /* 0x0000000205047825 */ /* 0x100fe200078e0214 */
[----:B------:R0:W-:Y:S04]  /*3c450*/  @P2 STG.E.U16 desc[UR12][R6.64], R9 ;  /* 0x0000000906002986 */ /* 0x0001e8000c10150c */
[----:B------:R4:W-:Y:S04]  /*3c460*/  @P4 STG.E.U16 desc[UR12][R4.64], R8 ;  /* 0x0000000804004986 */ /* 0x0009e8000c10150c */
[----:B------:R-:W-:Y:S01]  /*3c470*/  @P6 STG.E.U16 desc[UR12][R24.64], R13 ;  /* 0x0000000d18006986 */ /* 0x000fe2000c10150c */
[----:B------:R-:W-:Y:S01]  /*3c480*/  ISETP.LT.AND P6, PT, R28, UR5, !P5 ;  /* 0x000000051c007c0c */ /* 0x000fe2000efc1270 */
[----:B------:R-:W-:Y:S01]  /*3c490*/  VIADD R0, R26, 0x35 ;  /* 0x000000351a007836 */ /* 0x000fe20000000000 */
[----:B--2---:R-:W-:Y:S01]  /*3c4a0*/  ISETP.LT.AND P5, PT, R19, UR6, !P5 ;  /* 0x0000000613007c0c */ /* 0x004fe2000efa1270 */
[----:B0-----:R-:W-:Y:S01]  /*3c4b0*/  IMAD.WIDE R6, R27, 0x2, R20 ;  /* 0x000000021b067825 */ /* 0x001fe200078e0214 */
[----:B------:R-:W0:Y:S01]  /*3c4c0*/  LDCU UR5, c[0x0][0x398] ;  /* 0x00007300ff0577ac */ /* 0x000e220008000800 */
[----:B----4-:R-:W-:-:S02]  /*3c4d0*/  PRMT R5, R13, 0x7632, R5 ;  /* 0x000076320d057816 */ /* 0x010fc40000000005 */
[----:B------:R-:W-:Y:S01]  /*3c4e0*/  VIADD R9, R27, UR4 ;  /* 0x000000041b097c36 */ /* 0x000fe20008000000 */
[----:B------:R-:W-:Y:S01]  /*3c4f0*/  ISETP.GE.AND P0, PT, R0, UR11, PT ;  /* 0x0000000b00007c0c */ /* 0x000fe2000bf06270 */
[----:B------:R-:W2:Y:S02]  /*3c500*/  LDCU UR6, c[0x0][0x398] ;  /* 0x00007300ff0677ac */ /* 0x000ea40008000800 */
[C---:B------:R-:W-:Y:S01]  /*3c510*/  IMAD.WIDE R22, R9.reuse, 0x2, R2 ;  /* 0x0000000209167825 */ /* 0x040fe200078e0202 */
[----:B------:R4:W-:Y:S04]  /*3c520*/  @P3 STG.E.U16 desc[UR12][R6.64], R5 ;  /* 0x0000000506003986 */ /* 0x0009e8000c10150c */
[----:B------:R-:W-:Y:S01]  /*3c530*/  @P6 STG.E.U16 desc[UR12][R22.64], R10 ;  /* 0x0000000a16006986 */ /* 0x000fe2000c10150c */
[----:B----4-:R-:W-:Y:S01]  /*3c540*/  PRMT R7, R10, 0x7632, R7 ;  /* 0x000076320a077816 */ /* 0x010fe20000000007 */
[----:B------:R-:W-:-:S05]  /*3c550*/  IMAD.WIDE R4, R9, 0x2, R20 ;  /* 0x0000000209047825 */ /* 0x000fca00078e0214 */
[----:B------:R-:W-:Y:S04]  /*3c560*/  @P5 STG.E.U16 desc[UR12][R4.64], R7 ;  /* 0x0000000704005986 */ /* 0x000fe8000c10150c */
[----:B------:R4:W2:Y:S04]  /*3c570*/  LDS.128 R4, [R15] ;  /* 0x000000000f047984 */ /* 0x0008a80000000c00 */
[----:B----4-:R-:W4:Y:S01]  /*3c580*/  LDL.LU R15, [R1+0x11ec] ;  /* 0x0011ec00010f7983 */ /* 0x010f220000300800 */
[----:B-1----:R-:W-:Y:S01]  /*3c590*/  ISETP.LT.AND P3, PT, R28, UR7, !P0 ;  /* 0x000000071c007c0c */ /* 0x002fe2000c761270 */
[----:B------:R-:W-:-:S02]  /*3c5a0*/  VIADD R0, R26, 0x36 ;  /* 0x000000361a007836 */ /* 0x000fc40000000000 */
[----:B------:R-:W-:Y:S01]  /*3c5b0*/  VIADD R13, R9, UR4 ;  /* 0x00000004090d7c36 */ /* 0x000fe20008000000 */
[----:B------:R-:W-:Y:S01]  /*3c5c0*/  ISETP.LT.AND P0, PT, R19, UR9, !P0 ;  /* 0x0000000913007c0c */ /* 0x000fe2000c701270 */
[----:B------:R-:W1:Y:S01]  /*3c5d0*/  LDCU UR7, c[0x0][0x398] ;  /* 0x00007300ff0777ac */ /* 0x000e620008000800 */
[----:B------:R-:W-:Y:S01]  /*3c5e0*/  ISETP.GE.AND P2, PT, R0, UR11, PT ;  /* 0x0000000b00007c0c */ /* 0x000fe2000bf46270 */
[----:B------:R-:W-:Y:S01]  /*3c5f0*/  IMAD.WIDE R8, R13, 0x2, R2 ;  /* 0x000000020d087825 */ /* 0x000fe200078e0202 */
[----:B------:R-:W1:Y:S02]  /*3c600*/  LDCU UR9, c[0x0][0x398] ;  /* 0x00007300ff0977ac */ /* 0x000e640008000800 */
[----:B0-----:R-:W-:Y:S01]  /*3c610*/  ISETP.LT.AND P5, PT, R28, UR5, !P2 ;  /* 0x000000051c007c0c */ /* 0x001fe2000d7a1270 */
[----:B------:R-:W-:Y:S01]  /*3c620*/  VIADD R0, R26, 0x37 ;  /* 0x000000371a007836 */ /* 0x000fe20000000000 */
[----:B---3--:R-:W-:Y:S01]  /*3c630*/  ISETP.LT.AND P2, PT, R19, UR8, !P2 ;  /* 0x0000000813007c0c */ /* 0x008fe2000d741270 */
[----:B------:R0:W-:Y:S01]  /*3c640*/  @P3 STG.E.U16 desc[UR12][R8.64], R14 ;  /* 0x0000000e08003986 */ /* 0x0001e2000c10150c */
[----:B------:R-:W-:Y:S01]  /*3c650*/  IMAD.WIDE R22, R13, 0x2, R20 ;  /* 0x000000020d167825 */ /* 0x000fe200078e0214 */
[----:B------:R-:W3:Y:S01]  /*3c660*/  LDCU UR5, c[0x0][0x398] ;  /* 0x00007300ff0577ac */ /* 0x000ee20008000800 */
[----:B------:R-:W-:-:S02]  /*3c670*/  ISETP.GE.AND P4, PT, R0, UR11, PT ;  /* 0x0000000b00007c0c */ /* 0x000fc4000bf86270 */
[----:B------:R-:W-:Y:S01]  /*3c680*/  VIADD R25, R13, UR4 ;  /* 0x000000040d197c36 */ /* 0x000fe20008000000 */
[----:B------:R-:W-:Y:S01]  /*3c690*/  PRMT R10, R11, 0x7632, R10 ;  /* 0x000076320b0a7816 */ /* 0x000fe2000000000a */
[----:B------:R-:W-:Y:S01]  /*3c6a0*/  VIADD R0, R26, 0x38 ;  /* 0x000000381a007836 */ /* 0x000fe20000000000 */
[----:B------:R-:W1:Y:S01]  /*3c6b0*/  LDCU UR8, c[0x0][0x398] ;  /* 0x00007300ff0877ac */ /* 0x000e620008000800 */
[----:B0-----:R-:W-:Y:S01]  /*3c6c0*/  PRMT R9, R14, 0x7632, R9 ;  /* 0x000076320e097816 */ /* 0x001fe20000000009 */
[----:B------:R-:W-:-:S04]  /*3c6d0*/  IMAD.WIDE R12, R25, 0x2, R20 ;  /* 0x00000002190c7825 */ /* 0x000fc800078e0214 */
[----:B------:R0:W-:Y:S01]  /*3c6e0*/  @P0 STG.E.U16 desc[UR12][R22.64], R9 ;  /* 0x0000000916000986 */ /* 0x0001e2000c10150c */
[----:B------:R-:W-:Y:S01]  /*3c6f0*/  ISETP.LT.AND P0, PT, R28, UR10, !P4 ;  /* 0x0000000a1c007c0c */ /* 0x000fe2000e701270 */
[----:B------:R-:W-:Y:S01]  /*3c700*/  VIADD R27, R25, UR4 ;  /* 0x00000004191b7c36 */ /* 0x000fe20008000000 */
[----:B--2---:R-:W-:Y:S01]  /*3c710*/  ISETP.LT.AND P4, PT, R19, UR6, !P4 ;  /* 0x0000000613007c0c */ /* 0x004fe2000e781270 */
[----:B------:R-:W2:Y:S01]  /*3c720*/  LDCU UR10, c[0x0][0x398] ;  /* 0x00007300ff0a77ac */ /* 0x000ea20008000800 */
[----:B------:R-:W-:Y:S01]  /*3c730*/  ISETP.GE.AND P6, PT, R0, UR11, PT ;  /* 0x0000000b00007c0c */ /* 0x000fe2000bfc6270 */
[----:B0-----:R-:W-:Y:S01]  /*3c740*/  IMAD.WIDE R8, R25, 0x2, R2 ;  /* 0x0000000219087825 */ /* 0x001fe200078e0202 */
[----:B------:R-:W0:Y:S04]  /*3c750*/  LDCU UR6, c[0x0][0x398] ;  /* 0x00007300ff0677ac */ /* 0x000e280008000800 */
[----:B------:R2:W-:Y:S01]  /*3c760*/  @P5 STG.E.U16 desc[UR12][R8.64], R11 ;  /* 0x0000000b08005986 */ /* 0x0005e2000c10150c */
[----:B------:R-:W-:-:S03]  /*3c770*/  VIADD R0, R26, 0x39 ;  /* 0x000000391a007836 */ /* 0x000fc60000000000 */
[----:B------:R0:W-:Y:S01]  /*3c780*/  @P2 STG.E.U16 desc[UR12][R12.64], R10 ;  /* 0x0000000a0c002986 */ /* 0x0001e2000c10150c */
[----:B-1----:R-:W-:Y:S01]  /*3c790*/  ISETP.LT.AND P2, PT, R28, UR7, !P6 ;  /* 0x000000071c007c0c */ /* 0x002fe2000f741270 */
[----:B------:R-:W-:Y:S01]  /*3c7a0*/  IMAD.WIDE R24, R27, 0x2, R2 ;  /* 0x000000021b187825 */ /* 0x000fe200078e0202 */
[----:B------:R-:W-:Y:S01]  /*3c7b0*/  ISETP.LT.AND P6, PT, R19, UR9, !P6 ;  /* 0x0000000913007c0c */ /* 0x000fe2000f7c1270 */
[----:B------:R-:W1:Y:S01]  /*3c7c0*/  LDCU UR7, c[0x0][0x398] ;  /* 0x00007300ff0777ac */ /* 0x000e620008000800 */
[----:B------:R-:W-:Y:S01]  /*3c7d0*/  ISETP.GE.AND P3, PT, R0, UR11, PT ;  /* 0x0000000b00007c0c */ /* 0x000fe2000bf66270 */
[C---:B------:R-:W-:Y:S02]  /*3c7e0*/  VIADD R23, R27.reuse, UR4 ;  /* 0x000000041b177c36 */ /* 0x040fe40008000000 */
[----:B--2---:R-:W-:Y:S01]  /*3c7f0*/  IMAD.WIDE R8, R27, 0x2, R20 ;  /* 0x000000021b087825 */ /* 0x004fe200078e0214 */
[----:B------:R-:W-:Y:S01]  /*3c800*/  PRMT R22, R16, 0x7632, R22 ;  /* 0x0000763210167816 */ /* 0x000fe20000000016 */
[----:B------:R-:W2:Y:S02]  /*3c810*/  LDCU UR9, c[0x0][0x398] ;  /* 0x00007300ff0977ac */ /* 0x000ea40008000800 */
[----:B------:R-:W-:-:S02]  /*3c820*/  VIADD R0, R26, 0x3a ;  /* 0x0000003a1a007836 */ /* 0x000fc40000000000 */
[----:B0-----:R-:W-:-:S04]  /*3c830*/  IMAD.WIDE R10, R23, 0x2, R2 ;  /* 0x00000002170a7825 */ /* 0x001fc800078e0202 */
[----:B------:R-:W-:Y:S01]  /*3c840*/  IMAD.WIDE R12, R23, 0x2, R20 ;  /* 0x00000002170c7825 */ /* 0x000fe200078e0214 */
[----:B------:R-:W-:-:S03]  /*3c850*/  ISETP.GE.AND P5, PT, R0, UR11, PT ;  /* 0x0000000b00007c0c */ /* 0x000fc6000bfa6270 */
[----:B------:R-:W-:Y:S02]  /*3c860*/  VIADD R23, R23, UR4 ;  /* 0x0000000417177c36 */ /* 0x000fe40008000000 */
[----:B------:R-:W-:Y:S01]  /*3c870*/  VIADD R0, R26, 0x3b ;  /* 0x0000003b1a007836 */ /* 0x000fe20000000000 */
[----:B----4-:R-:W-:Y:S01]  /*3c880*/  PRMT R14, R15, 0x7632, R14 ;  /* 0x000076320f0e7816 */ /* 0x010fe2000000000e */
[----:B------:R0:W-:Y:S04]  /*3c890*/  @P0 STG.E.U16 desc[UR12][R24.64], R15 ;  /* 0x0000000f18000986 */ /* 0x0001e8000c10150c */
[----:B------:R4:W-:Y:S01]  /*3c8a0*/  @P4 STG.E.U16 desc[UR12][R8.64], R14 ;  /* 0x0000000e08004986 */ /* 0x0009e2000c10150c */
[----:B------:R-:W-:Y:S01]  /*3c8b0*/  ISETP.LT.AND P4, PT, R28, UR14, !P3 ;  /* 0x0000000e1c007c0c */ /* 0x000fe2000df81270 */
[----:B------:R-:W1:Y:S01]  /*3c8c0*/  LDCU UR14, c[0x0][0x398] ;  /* 0x00007300ff0e77ac */ /* 0x000e620008000800 */
[----:B---3--:R-:W-:Y:S01]  /*3c8d0*/  ISETP.LT.AND P3, PT, R19, UR5, !P3 ;  /* 0x0000000513007c0c */ /* 0x008fe2000df61270 */
[----:B------:R3:W-:Y:S01]  /*3c8e0*/  @P2 STG.E.U16 desc[UR12][R10.64], R16 ;  /* 0x000000100a002986 */ /* 0x0007e2000c10150c */
[----:B------:R-:W-:Y:S01]  /*3c8f0*/  ISETP.GE.AND P0, PT, R0, UR11, PT ;  /* 0x0000000b00007c0c */ /* 0x000fe2000bf06270 */
[----:B------:R-:W1:Y:S02]  /*3c900*/  LDCU UR5, c[0x0][0x398] ;  /* 0x00007300ff0577ac */ /* 0x000e640008000800 */
[----:B------:R2:W-:Y:S01]  /*3c910*/  @P6 STG.E.U16 desc[UR12][R12.64], R22 ;  /* 0x000000160c006986 */ /* 0x0005e2000c10150c */
[----:B------:R-:W-:Y:S01]  /*3c920*/  ISETP.LT.AND P6, PT, R28, UR8, !P5 ;  /* 0x000000081c007c0c */ /* 0x000fe2000efc1270 */
[----:B0-----:R-:W-:-:S02]  /*3c930*/  VIADD R15, R23, UR4 ;  /* 0x00000004170f7c36 */ /* 0x001fc40008000000 */
[C---:B----4-:R-:W-:Y:S01]  /*3c940*/  IMAD.WIDE R8, R23.reuse, 0x2, R2 ;  /* 0x0000000217087825 */ /* 0x050fe200078e0202 */
[----:B------:R-:W-:Y:S01]  /*3c950*/  PRMT R14, R4, 0x7632, R14 ;  /* 0x00007632040e7816 */ /* 0x000fe2000000000e */
[----:B------:R-:W0:Y:S02]  /*3c960*/  LDCU UR8, c[0x0][0x398] ;  /* 0x00007300ff0877ac */ /* 0x000e240008000800 */
[----:B---3--:R-:W-:Y:S01]  /*3c970*/  IMAD.WIDE R10, R23, 0x2, R20 ;  /* 0x00000002170a7825 */ /* 0x008fe200078e0214 */
[----:B------:R3:W-:Y:S03]  /*3c980*/  @P4 STG.E.U16 desc[UR12][R8.64], R4 ;  /* 0x0000000408004986 */ /* 0x0007e6000c10150c */
[----:B------:R-:W-:Y:S01]  /*3c990*/  VIADD R0, R26, 0x3c ;  /* 0x0000003c1a007836 */ /* 0x000fe20000000000 */
[----:B------:R4:W-:Y:S01]  /*3c9a0*/  @P3 STG.E.U16 desc[UR12][R10.64], R14 ;  /* 0x0000000e0a003986 */ /* 0x0009e2000c10150c */
[----:B--2---:R-:W-:Y:S01]  /*3c9b0*/  IMAD.WIDE R12, R15, 0x2, R2 ;  /* 0x000000020f0c7825 */ /* 0x004fe200078e0202 */
[----:B------:R-:W-:-:S02]  /*3c9c0*/  ISETP.LT.AND P3, PT, R28, UR15, !P0 ;  /* 0x0000000f1c007c0c */ /* 0x000fc4000c761270 */
[----:B------:R-:W-:Y:S02]  /*3c9d0*/  ISETP.GE.AND P2, PT, R0, UR11, PT ;  /* 0x0000000b00007c0c */ /* 0x000fe4000bf46270 */
[C---:B------:R-:W-:Y:S02]  /*3c9e0*/  ISETP.LT.AND P5, PT, R19.reuse, UR10, !P5 ;  /* 0x0000000a13007c0c */ /* 0x040fe4000efa1270 */
[----:B------:R-:W-:Y:S01]  /*3c9f0*/  ISETP.LT.AND P0, PT, R19, UR6, !P0 ;  /* 0x0000000613007c0c */ /* 0x000fe2000c701270 */
[----:B------:R-:W2:Y:S01]  /*3ca00*/  LDCU UR6, c[0x0][0x398] ;  /* 0x00007300ff0677ac */ /* 0x000ea20008000800 */
[----:B------:R-:W-:Y:S01]  /*3ca10*/  VIADD R0, R26, 0x3d ;  /* 0x0000003d1a007836 */ /* 0x000fe20000000000 */
[----:B------:R0:W-:Y:S01]  /*3ca20*/  @P6 STG.E.U16 desc[UR12][R12.64], R17 ;  /* 0x000000110c006986 */ /* 0x0001e2000c10150c */
[C---:B------:R-:W-:Y:S01]  /*3ca30*/  VIADD R23, R15.reuse, UR4 ;  /* 0x000000040f177c36 */ /* 0x040fe20008000000 */
[----:B-1----:R-:W-:Y:S01]  /*3ca40*/  ISETP.LT.AND P6, PT, R28, UR7, !P2 ;  /* 0x000000071c007c0c */ /* 0x002fe2000d7c1270 */
[----:B---3--:R-:W-:Y:S01]  /*3ca50*/  IMAD.WIDE R8, R15, 0x2, R20 ;  /* 0x000000020f087825 */ /* 0x008fe200078e0214 */
[----:B------:R-:W-:-:S02]  /*3ca60*/  ISETP.GE.AND P4, PT, R0, UR11, PT ;  /* 0x0000000b00007c0c */ /* 0x000fc4000bf86270 */
[----:B------:R-:W-:Y:S01]  /*3ca70*/  PRMT R16, R17, 0x7632, R16 ;  /* 0x0000763211107816 */ /* 0x000fe20000000010 */
[----:B------:R-:W-:Y:S02]  /*3ca80*/  VIADD R25, R23, UR4 ;  /* 0x0000000417197c36 */ /* 0x000fe40008000000 */
[----:B------:R-:W-:Y:S01]  /*3ca90*/  VIADD R0, R26, 0x3e ;  /* 0x0000003e1a007836 */ /* 0x000fe20000000000 */
[----:B------:R-:W-:Y:S01]  /*3caa0*/  PRMT R4, R5, 0x7632, R4 ;  /* 0x0000763205047816 */ /* 0x000fe20000000004 */
[C---:B----4-:R-:W-:Y:S01]  /*3cab0*/  IMAD.WIDE R10, R23.reuse, 0x2, R2 ;  /* 0x00000002170a7825 */ /* 0x050fe200078e0202 */
[----:B------:R-:W-:Y:S03]  /*3cac0*/  @P5 STG.E.U16 desc[UR12][R8.64], R16 ;  /* 0x0000001008005986 */ /* 0x000fe6000c10150c */
[----:B0-----:R-:W-:Y:S01]  /*3cad0*/  IMAD.WIDE R12, R23, 0x2, R20 ;  /* 0x00000002170c7825 */ /* 0x001fe200078e0214 */
[----:B------:R-:W-:-:S03]  /*3cae0*/  ISETP.GE.AND P5, PT, R0, UR11, PT ;  /* 0x0000000b00007c0c */ /* 0x000fc6000bfa6270 */
[----:B------:R-:W-:Y:S01]  /*3caf0*/  IMAD.WIDE R14, R25, 0x2, R2 ;  /* 0x00000002190e7825 */ /* 0x000fe200078e0202 */
[----:B------:R-:W-:Y:S01]  /*3cb00*/  @P3 STG.E.U16 desc[UR12][R10.64], R5 ;  /* 0x000000050a003986 */ /* 0x000fe2000c10150c */
[----:B------:R-:W-:-:S03]  /*3cb10*/  ISETP.LT.AND P3, PT, R28, UR14, !P5 ;  /* 0x0000000e1c007c0c */ /* 0x000fc6000ef61270 */
[----:B------:R0:W-:Y:S01]  /*3cb20*/  @P0 STG.E.U16 desc[UR12][R12.64], R4 ;  /* 0x000000040c000986 */ /* 0x0001e2000c10150c */
[----:B------:R-:W-:-:S03]  /*3cb30*/  ISETP.LT.AND P0, PT, R28, UR16, !P1 ;  /* 0x000000101c007c0c */ /* 0x000fc6000cf01270 */
[----:B------:R1:W-:Y:S01]  /*3cb40*/  @P6 STG.E.U16 desc[UR12][R14.64], R18 ;  /* 0x000000120e006986 */ /* 0x0003e2000c10150c */
[----:B------:R-:W-:Y:S02]  /*3cb50*/  ISETP.LT.AND P6, PT, R28, UR5, !P4 ;  /* 0x000000051c007c0c */ /* 0x000fe4000e7c1270 */
[C---:B------:R-:W-:Y:S02]  /*3cb60*/  ISETP.LT.AND P1, PT, R19.reuse, UR17, !P1 ;  /* 0x0000001113007c0c */ /* 0x040fe4000cf21270 */
[C---:B------:R-:W-:Y:S02]  /*3cb70*/  ISETP.LT.AND P2, PT, R19.reuse, UR9, !P2 ;  /* 0x0000000913007c0c */ /* 0x040fe4000d741270 */
[C---:B------:R-:W-:Y:S02]  /*3cb80*/  ISETP.LT.AND P4, PT, R19.reuse, UR8, !P4 ;  /* 0x0000000813007c0c */ /* 0x040fe4000e781270 */
[----:B--2---:R-:W-:Y:S02]  /*3cb90*/  ISETP.LT.AND P5, PT, R19, UR6, !P5 ;  /* 0x0000000613007c0c */ /* 0x004fe4000efa1270 */
[----:B------:R-:W2:Y:S01]  /*3cba0*/  LDL.LU R19, [R1+0x11e8] ;  /* 0x0011e80001137983 */ /* 0x000ea20000300800 */
[----:B------:R-:W-:Y:S01]  /*3cbb0*/  VIADD R17, R25, UR4 ;  /* 0x0000000419117c36 */ /* 0x000fe20008000000 */
[----:B------:R-:W-:-:S03]  /*3cbc0*/  PRMT R0, R18, 0x7632, R0 ;  /* 0x0000763212007816 */ /* 0x000fc60000000000 */
[----:B------:R-:W-:Y:S02]  /*3cbd0*/  VIADD R23, R17, UR4 ;  /* 0x0000000411177c36 */ /* 0x000fe40008000000 */
[----:B0-----:R-:W-:Y:S01]  /*3cbe0*/  IMAD.WIDE R4, R25, 0x2, R20 ;  /* 0x0000000219047825 */ /* 0x001fe200078e0214 */
[----:B------:R-:W-:-:S03]  /*3cbf0*/  PRMT R16, R6, 0x7632, R16 ;  /* 0x0000763206107816 */ /* 0x000fc60000000010 */
[----:B------:R-:W-:Y:S02]  /*3cc00*/  VIADD R25, R23, UR4 ;  /* 0x0000000417197c36 */ /* 0x000fe40008000000 */
[C---:B------:R-:W-:Y:S01]  /*3cc10*/  IMAD.WIDE R8, R17.reuse, 0x2, R2 ;  /* 0x0000000211087825 */ /* 0x040fe200078e0202 */
[----:B------:R0:W-:Y:S03]  /*3cc20*/  @P2 STG.E.U16 desc[UR12][R4.64], R0 ;  /* 0x0000000004002986 */ /* 0x0001e6000c10150c */
[----:B------:R-:W-:Y:S01]  /*3cc30*/  IMAD.WIDE R12, R17, 0x2, R20 ;  /* 0x00000002110c7825 */ /* 0x000fe200078e0214 */
[----:B------:R0:W-:Y:S03]  /*3cc40*/  @P6 STG.E.U16 desc[UR12][R8.64], R6 ;  /* 0x0000000608006986 */ /* 0x0001e6000c10150c */
[C---:B------:R-:W-:Y:S01]  /*3cc50*/  IMAD.WIDE R10, R23.reuse, 0x2, R2 ;  /* 0x00000002170a7825 */ /* 0x040fe200078e0202 */
[----:B------:R0:W-:Y:S03]  /*3cc60*/  @P4 STG.E.U16 desc[UR12][R12.64], R16 ;  /* 0x000000100c004986 */ /* 0x0001e6000c10150c */
[----:B-1----:R-:W-:-:S04]  /*3cc70*/  IMAD.WIDE R14, R23, 0x2, R20 ;  /* 0x00000002170e7825 */ /* 0x002fc800078e0214 */
[----:B------:R-:W-:-:S04]  /*3cc80*/  IMAD.WIDE R2, R25, 0x2, R2 ;  /* 0x0000000219027825 */ /* 0x000fc800078e0202 */
[----:B------:R-:W-:Y:S01]  /*3cc90*/  IMAD.WIDE R20, R25, 0x2, R20 ;  /* 0x0000000219147825 */ /* 0x000fe200078e0214 */
[----:B--2---:R-:W-:Y:S01]  /*3cca0*/  PRMT R17, R19, 0x7632, R17 ;  /* 0x0000763213117816 */ /* 0x004fe20000000011 */
[----:B------:R0:W-:Y:S04]  /*3ccb0*/  @P3 STG.E.U16 desc[UR12][R10.64], R19 ;  /* 0x000000130a003986 */ /* 0x0001e8000c10150c */
[----:B------:R0:W-:Y:S04]  /*3ccc0*/  @P5 STG.E.U16 desc[UR12][R14.64], R17 ;  /* 0x000000110e005986 */ /* 0x0001e8000c10150c */
[----:B------:R0:W-:Y:S01]  /*3ccd0*/  @P0 STG.E.U16 desc[UR12][R2.64], R7 ;  /* 0x0000000702000986 */ /* 0x0001e2000c10150c */
[----:B------:R-:W-:Y:S05]  /*3cce0*/  @!P1 EXIT ;  /* 0x000000000000994d */ /* 0x000fea0003800000 */
[----:B0-----:R-:W-:-:S05]  /*3ccf0*/  PRMT R10, R7, 0x7632, R10 ;  /* 0x00007632070a7816 */ /* 0x001fca000000000a */
[----:B------:R-:W-:Y:S01]  /*3cd00*/  STG.E.U16 desc[UR12][R20.64], R10 ;  /* 0x0000000a14007986 */ /* 0x000fe2000c10150c */
[----:B------:R-:W-:Y:S05]  /*3cd10*/  EXIT ;  /* 0x000000000000794d */ /* 0x000fea0003800000 */
.L_x_2:
[----:B------:R-:W-:-:S00]  /*3cd20*/  BRA `(.L_x_2) ;  /* 0xfffffffc00fc7947 */ /* 0x000fc0000383ffff */
[----:B------:R-:W-:-:S00]  /*3cd30*/  NOP ;  /* 0x0000000000007918 */ /* 0x000fc00000000000 */
        /* <DEDUP_REMOVED lines=12> */
.L_x_3:


//--------------------- .nv.shared.matmul_kernel  --------------------------
	.section	.nv.shared.matmul_kernel,"aw",@nobits
	.sectionflags	@""
	.align	16
	.zero		1024


//--------------------- .nv.shared.reserved.0     --------------------------
	.section	.nv.shared.reserved.0,"aw",@nobits
	.weak		__nv_reservedSMEM_offset_0_alias
	.size		__nv_reservedSMEM_offset_0_alias, 0, 64
	.other		__nv_reservedSMEM_offset_0_alias,@"STO_CUDA_RESERVED_SHARED STV_DEFAULT"
__nv_reservedSMEM_offset_0_alias:
	.zero		0
	.zero		64


//--------------------- .nv.constant0.matmul_kernel --------------------------
	.section	.nv.constant0.matmul_kernel,"a",@progbits
	.sectionflags	@""
	.align	4
.nv.constant0.matmul_kernel:
	.zero		976


//--------------------- SYMBOLS --------------------------

	.type		.nv.reservedSmem.offset0,@object
	.size		.nv.reservedSmem.offset0,0x4
	.type		.nv.reservedSmem.cap,@object
	.size		.nv.reservedSmem.cap,0x4
